// auto-generated by cutlass_sweep.fmha — config: {"arch": "sm_90", "direction": "fwd", "dtype": "e4m3", "head_dim": 512, "mask": "causal", "schedule": "cooperative", "tile_kv": 128, "tile_q": 128}
#include "cutlass/cutlass.h"
#include "cute/tensor.hpp"
#include "cutlass/device_kernel.h"
#include "cutlass/kernel_hardware_info.h"
#include "88_hopper_fmha/collective/fmha_fusion.hpp"
#include "88_hopper_fmha/kernel/fmha_kernel_builder.hpp"

using namespace cute;
using Element = cutlass::float_e4m3_t;
using TileShape = Shape<_128, _128, _512>;
using StrideQ = cute::tuple<int, _1, cute::tuple<int, int>>;
using StrideK = cute::tuple<int, _1, cute::tuple<int, int>>;
using StrideV = cute::tuple<cute::_1, int, cute::tuple<int, int>>;

using Kernel = typename cutlass::fmha::kernel::FmhaBuilder<
    Element, float, float,
    TileShape, StrideQ, StrideK, StrideV,
    cutlass::fmha::collective::CausalFusion,
    cutlass::gemm::KernelTmaWarpSpecializedCooperative
  >::Kernel;

auto* _anchor = &cutlass::device_kernel<Kernel>;


// ===== COMPILED SASS (sm_90a) =====

	.target	sm_90a

	.elftype	@"ET_EXEC"


//--------------------- .note.nv.tkinfo           --------------------------
	.section	.note.nv.tkinfo,"",@"SHT_NOTE"
	.sectionflags	@"SHF_NOTE_NV_TKINFO"
	.tkinfo
        /*0018*/ 	.word	0x00000002
        /*0030*/ 	.string	""
        /*0030*/ 	.string	"ptxas"
        /*0030*/ 	.string	"Cuda compilation tools, release 13.0, V13.0.88"
        /*0030*/ 	.string	"Build cuda_13.0.r13.0/compiler.36424714_0"
        /*0030*/ 	.string	"-arch sm_90a -m 64 "



//--------------------- .note.nv.cuinfo           --------------------------
	.section	.note.nv.cuinfo,"",@"SHT_NOTE"
	.sectionflags	@"SHF_NOTE_NV_CUINFO"
        /*0018*/ 	.short	0x0002
        /*001a*/ 	.short	0x005a
        /*001c*/ 	.short	0x0082
	.zero		2


//--------------------- .nv.info                  --------------------------
	.section	.nv.info,"",@"SHT_CUDA_INFO"
	.align	4


	//----- nvinfo : EIATTR_REGCOUNT
	.align		4
        /*0000*/ 	.byte	0x04, 0x2f
        /*0002*/ 	.short	(.L_16 - .L_15)
	.align		4
.L_15:
        /*0004*/ 	.word	index@(_ZN7cutlass13device_kernelINS_4fmha6kernel28FmhaKernelTmaWarpSpecializedINS1_10collective30FmhaMainloopTmaWarpSpecializedINS_12float_e4m3_tEffN4cute5tupleIJNS7_1CILi128EEESA_NS9_ILi512EEEEEENS8_IJiNS9_ILi1EEENS8_IJiiEEEEEESF_NS8_IJSD_iSE_EEENS4_12CausalFusionEJEEENS4_15FmhaFwdEpilogueIS6_fNS8_IJNS9_ILi64EEESB_SA_EEEEENS2_23IndividualTileSchedulerEJEEEEEvNT_6ParamsE)
        /*0008*/ 	.word	0x000000a8


	//----- nvinfo : EIATTR_FRAME_SIZE
	.align		4
.L_16:
        /*000c*/ 	.byte	0x04, 0x11
        /*000e*/ 	.short	(.L_18 - .L_17)
	.align		4
.L_17:
        /*0010*/ 	.word	index@($__internal_0_$__cuda_sm20_rcp_rn_f32_slowpath)
        /*0014*/ 	.word	0x00000a80


	//----- nvinfo : EIATTR_FRAME_SIZE
	.align		4
.L_18:
        /*0018*/ 	.byte	0x04, 0x11
        /*001a*/ 	.short	(.L_20 - .L_19)
	.align		4
.L_19:
        /*001c*/ 	.word	index@(_ZN7cutlass13device_kernelINS_4fmha6kernel28FmhaKernelTmaWarpSpecializedINS1_10collective30FmhaMainloopTmaWarpSpecializedINS_12float_e4m3_tEffN4cute5tupleIJNS7_1CILi128EEESA_NS9_ILi512EEEEEENS8_IJiNS9_ILi1EEENS8_IJiiEEEEEESF_NS8_IJSD_iSE_EEENS4_12CausalFusionEJEEENS4_15FmhaFwdEpilogueIS6_fNS8_IJNS9_ILi64EEESB_SA_EEEEENS2_23IndividualTileSchedulerEJEEEEEvNT_6ParamsE)
        /*0020*/ 	.word	0x00000a80


	//----- nvinfo : EIATTR_MIN_STACK_SIZE
	.align		4
.L_20:
        /*0024*/ 	.byte	0x04, 0x12
        /*0026*/ 	.short	(.L_22 - .L_21)
	.align		4
.L_21:
        /*0028*/ 	.word	index@(_ZN7cutlass13device_kernelINS_4fmha6kernel28FmhaKernelTmaWarpSpecializedINS1_10collective30FmhaMainloopTmaWarpSpecializedINS_12float_e4m3_tEffN4cute5tupleIJNS7_1CILi128EEESA_NS9_ILi512EEEEEENS8_IJiNS9_ILi1EEENS8_IJiiEEEEEESF_NS8_IJSD_iSE_EEENS4_12CausalFusionEJEEENS4_15FmhaFwdEpilogueIS6_fNS8_IJNS9_ILi64EEESB_SA_EEEEENS2_23IndividualTileSchedulerEJEEEEEvNT_6ParamsE)
        /*002c*/ 	.word	0x00000a80
.L_22:


//--------------------- .nv.compat                --------------------------
	.section	.nv.compat,"",@"SHT_CUDA_COMPAT_INFO"
	.align	4
        /*0000*/ 	.byte	0x02, 0x09, 0x01, 0x00, 0x02, 0x02, 0x04, 0x00, 0x02, 0x05, 0x05, 0x00, 0x03, 0x07, 0x01, 0x01
        /*0010*/ 	.byte	0x02, 0x03, 0x01, 0x00, 0x02, 0x06, 0x01, 0x00, 0x04, 0x0b, 0x08, 0x00, 0x00, 0x00, 0x00, 0x00
        /*0020*/ 	.byte	0x00, 0x00, 0x00, 0x00


//--------------------- .nv.info._ZN7cutlass13device_kernelINS_4fmha6kernel28FmhaKernelTmaWarpSpecializedINS1_10collective30FmhaMainloopTmaWarpSpecializedINS_12float_e4m3_tEffN4cute5tupleIJNS7_1CILi128EEESA_NS9_ILi512EEEEEENS8_IJiNS9_ILi1EEENS8_IJiiEEEEEESF_NS8_IJSD_iSE_EEENS4_12CausalFusionEJEEENS4_15FmhaFwdEpilogueIS6_fNS8_IJNS9_ILi64EEESB_SA_EEEEENS2_23IndividualTileSchedulerEJEEEEEvNT_6ParamsE --------------------------
	.section	.nv.info._ZN7cutlass13device_kernelINS_4fmha6kernel28FmhaKernelTmaWarpSpecializedINS1_10collective30FmhaMainloopTmaWarpSpecializedINS_12float_e4m3_tEffN4cute5tupleIJNS7_1CILi128EEESA_NS9_ILi512EEEEEENS8_IJiNS9_ILi1EEENS8_IJiiEEEEEESF_NS8_IJSD_iSE_EEENS4_12CausalFusionEJEEENS4_15FmhaFwdEpilogueIS6_fNS8_IJNS9_ILi64EEESB_SA_EEEEENS2_23IndividualTileSchedulerEJEEEEEvNT_6ParamsE,"",@"SHT_CUDA_INFO"
	.sectionflags	@""
	.align	4


	//----- nvinfo : EIATTR_CUDA_API_VERSION
	.align		4
        /*0000*/ 	.byte	0x04, 0x37
        /*0002*/ 	.short	(.L_24 - .L_23)
.L_23:
        /*0004*/ 	.word	0x00000082


	//----- nvinfo : EIATTR_KPARAM_INFO
	.align		4
.L_24:
        /*0008*/ 	.byte	0x04, 0x17
        /*000a*/ 	.short	(.L_26 - .L_25)
.L_25:
        /*000c*/ 	.word	0x00000000
        /*0010*/ 	.short	0x0000
        /*0012*/ 	.short	0x0070
        /*0014*/ 	.byte	0x00, 0xf0, 0x01, 0x20


	//----- nvinfo : EIATTR_SPARSE_MMA_MASK
	.align		4
.L_26:
        /*0018*/ 	.byte	0x03, 0x50
        /*001a*/ 	.short	0x0000


	//----- nvinfo : EIATTR_MAXREG_COUNT
	.align		4
        /*001c*/ 	.byte	0x03, 0x1b
        /*001e*/ 	.short	0x00a8


	//----- nvinfo : EIATTR_NUM_BARRIERS
	.align		4
        /*0020*/ 	.byte	0x02, 0x4c
        /*0022*/ 	.byte	0x02
	.zero		1


	//----- nvinfo : EIATTR_EXTERNS
	.align		4
        /*0024*/ 	.byte	0x04, 0x0f
        /*0026*/ 	.short	(.L_28 - .L_27)


	//   ....[0]....
	.align		4
.L_27:
        /*0028*/ 	.word	index@(__assertfail)


	//----- nvinfo : EIATTR_ANNOTATIONS
	.align		4
.L_28:
        /*002c*/ 	.byte	0x04, 0x55
        /*002e*/ 	.short	(.L_30 - .L_29)


	//   ....[0]....
.L_29:
        /*0030*/ 	.word	0x00000001
        /*0034*/ 	.byte	0x20, 0x02, 0x00, 0x00, 0x01, 0x00, 0x00, 0x00, 0x80, 0x0a, 0x00, 0x00, 0x01, 0x00, 0x00, 0x00
        /* <DEDUP_REMOVED lines=1754> */
        /*6de4*/ 	.byte	0xe0, 0x85, 0x02, 0x00


	//----- nvinfo : EIATTR_MERCURY_ISA_VERSION
	.align		4
.L_30:
        /*6de8*/ 	.byte	0x03, 0x5f
        /*6dea*/ 	.short	0x0101


	//----- nvinfo : EIATTR_INT_WARP_WIDE_INSTR_OFFSETS
	.align		4
        /*6dec*/ 	.byte	0x04, 0x31
        /*6dee*/ 	.short	(.L_32 - .L_31)


	//   ....[0]....
.L_31:
        /*6df0*/ 	.word	0x00000720


	//   ....[1]....
        /*6df4*/ 	.word	0x00000730


	//   ....[2]....
        /*6df8*/ 	.word	0x00000740


	//   ....[3]....
        /*6dfc*/ 	.word	0x00000750


	//   ....[4]....
        /*6e00*/ 	.word	0x000007c0


	//----- nvinfo : EIATTR_COOP_GROUP_MASK_REGIDS
	.align		4
.L_32:
        /*6e04*/ 	.byte	0x04, 0x29
        /*6e06*/ 	.short	(.L_34 - .L_33)


	//   ....[0]....
.L_33:
        /*6e08*/ 	.word	0xffffffff


	//   ....[1]....
        /*6e0c*/ 	.word	0xffffffff


	//   ....[2]....
        /*6e10*/ 	.word	0xffffffff


	//   ....[3]....
        /*6e14*/ 	.word	0xffffffff


	//   ....[4]....
        /*6e18*/ 	.word	0xffffffff


	//   ....[5]....
        /*6e1c*/ 	.word	0xffffffff


	//   ....[6]....
        /*6e20*/ 	.word	0xffffffff


	//   ....[7]....
        /*6e24*/ 	.word	0xffffffff


	//   ....[8]....
        /*6e28*/ 	.word	0xffffffff


	//   ....[9]....
        /*6e2c*/ 	.word	0xffffffff


	//   ....[10]....
        /*6e30*/ 	.word	0xffffffff


	//   ....[11]....
        /*6e34*/ 	.word	0xffffffff


	//   ....[12]....
        /*6e38*/ 	.word	0xffffffff


	//   ....[13]....
        /*6e3c*/ 	.word	0xffffffff


	//   ....[14]....
        /*6e40*/ 	.word	0xffffffff


	//   ....[15]....
        /*6e44*/ 	.word	0xffffffff


	//   ....[16]....
        /*6e48*/ 	.word	0xffffffff


	//   ....[17]....
        /*6e4c*/ 	.word	0xffffffff


	//   ....[18]....
        /*6e50*/ 	.word	0xffffffff


	//   ....[19]....
        /*6e54*/ 	.word	0xffffffff


	//   ....[20]....
        /*6e58*/ 	.word	0xffffffff


	//   ....[21]....
        /*6e5c*/ 	.word	0xffffffff


	//   ....[22]....
        /*6e60*/ 	.word	0xffffffff


	//   ....[23]....
        /*6e64*/ 	.word	0xffffffff


	//   ....[24]....
        /*6e68*/ 	.word	0xffffffff


	//   ....[25]....
        /*6e6c*/ 	.word	0xffffffff


	//   ....[26]....
        /*6e70*/ 	.word	0xffffffff


	//   ....[27]....
        /*6e74*/ 	.word	0xffffffff


	//   ....[28]....
        /*6e78*/ 	.word	0xffffffff


	//   ....[29]....
        /*6e7c*/ 	.word	0xffffffff


	//   ....[30]....
        /*6e80*/ 	.word	0xffffffff


	//   ....[31]....
        /*6e84*/ 	.word	0xffffffff


	//   ....[32]....
        /*6e88*/ 	.word	0xffffffff


	//   ....[33]....
        /*6e8c*/ 	.word	0xffffffff


	//   ....[34]....
        /*6e90*/ 	.word	0xffffffff


	//   ....[35]....
        /*6e94*/ 	.word	0xffffffff


	//   ....[36]....
        /*6e98*/ 	.word	0xffffffff


	//   ....[37]....
        /*6e9c*/ 	.word	0xffffffff


	//   ....[38]....
        /*6ea0*/ 	.word	0xffffffff


	//   ....[39]....
        /*6ea4*/ 	.word	0xffffffff


	//   ....[40]....
        /*6ea8*/ 	.word	0xffffffff


	//   ....[41]....
        /*6eac*/ 	.word	0xffffffff


	//   ....[42]....
        /*6eb0*/ 	.word	0xffffffff


	//   ....[43]....
        /*6eb4*/ 	.word	0xffffffff


	//   ....[44]....
        /*6eb8*/ 	.word	0xffffffff


	//   ....[45]....
        /*6ebc*/ 	.word	0xffffffff


	//   ....[46]....
        /*6ec0*/ 	.word	0xffffffff


	//   ....[47]....
        /*6ec4*/ 	.word	0xffffffff


	//   ....[48]....
        /*6ec8*/ 	.word	0xffffffff


	//   ....[49]....
        /*6ecc*/ 	.word	0xffffffff


	//   ....[50]....
        /*6ed0*/ 	.word	0xffffffff


	//   ....[51]....
        /*6ed4*/ 	.word	0xffffffff


	//   ....[52]....
        /*6ed8*/ 	.word	0xffffffff


	//   ....[53]....
        /*6edc*/ 	.word	0xffffffff


	//   ....[54]....
        /*6ee0*/ 	.word	0xffffffff


	//   ....[55]....
        /*6ee4*/ 	.word	0xffffffff


	//   ....[56]....
        /*6ee8*/ 	.word	0xffffffff


	//   ....[57]....
        /*6eec*/ 	.word	0xffffffff


	//   ....[58]....
        /*6ef0*/ 	.word	0xffffffff


	//   ....[59]....
        /*6ef4*/ 	.word	0xffffffff


	//   ....[60]....
        /*6ef8*/ 	.word	0xffffffff


	//   ....[61]....
        /*6efc*/ 	.word	0xffffffff


	//   ....[62]....
        /*6f00*/ 	.word	0xffffffff


	//   ....[63]....
        /*6f04*/ 	.word	0xffffffff


	//   ....[64]....
        /*6f08*/ 	.word	0xffffffff


	//   ....[65]....
        /*6f0c*/ 	.word	0xffffffff


	//   ....[66]....
        /*6f10*/ 	.word	0xffffffff


	//   ....[67]....
        /*6f14*/ 	.word	0xffffffff


	//   ....[68]....
        /*6f18*/ 	.word	0xffffffff


	//   ....[69]....
        /*6f1c*/ 	.word	0xffffffff


	//----- nvinfo : EIATTR_COOP_GROUP_INSTR_OFFSETS
	.align		4
.L_34:
        /*6f20*/ 	.byte	0x04, 0x28
        /*6f22*/ 	.short	(.L_36 - .L_35)


	//   ....[0]....
.L_35:
        /*6f24*/ 	.word	0x00000060


	//   ....[1]....
        /*6f28*/ 	.word	0x00000090


	//   ....[2]....
        /*6f2c*/ 	.word	0x000001c0


	//   ....[3]....
        /*6f30*/ 	.word	0x000003a0


	//   ....[4]....
        /*6f34*/ 	.word	0x00000560


	//   ....[5]....
        /*6f38*/ 	.word	0x000006c0


	//   ....[6]....
        /*6f3c*/ 	.word	0x00002760


	//   ....[7]....
        /*6f40*/ 	.word	0x00002840


	//   ....[8]....
        /*6f44*/ 	.word	0x000028a0


	//   ....[9]....
        /*6f48*/ 	.word	0x00002990


	//   ....[10]....
        /*6f4c*/ 	.word	0x000052b0


	//   ....[11]....
        /*6f50*/ 	.word	0x000052e0


	//   ....[12]....
        /*6f54*/ 	.word	0x00005310


	//   ....[13]....
        /*6f58*/ 	.word	0x00005340


	//   ....[14]....
        /*6f5c*/ 	.word	0x00005350


	//   ....[15]....
        /*6f60*/ 	.word	0x00005360


	//   ....[16]....
        /*6f64*/ 	.word	0x00005370


	//   ....[17]....
        /*6f68*/ 	.word	0x00005380


	//   ....[18]....
        /*6f6c*/ 	.word	0x00005390


	//   ....[19]....
        /*6f70*/ 	.word	0x000053a0


	//   ....[20]....
        /*6f74*/ 	.word	0x000053d0


	//   ....[21]....
        /*6f78*/ 	.word	0x00005400


	//   ....[22]....
        /*6f7c*/ 	.word	0x00005430


	//   ....[23]....
        /*6f80*/ 	.word	0x00005440


	//   ....[24]....
        /*6f84*/ 	.word	0x00005470


	//   ....[25]....
        /*6f88*/ 	.word	0x00005480


	//   ....[26]....
        /*6f8c*/ 	.word	0x0000a870


	//   ....[27]....
        /*6f90*/ 	.word	0x0000a8d0


	//   ....[28]....
        /*6f94*/ 	.word	0x0000bb90


	//   ....[29]....
        /*6f98*/ 	.word	0x0000bdf0


	//   ....[30]....
        /*6f9c*/ 	.word	0x0000f250


	//   ....[31]....
        /*6fa0*/ 	.word	0x0000f260


	//   ....[32]....
        /*6fa4*/ 	.word	0x0000f270


	//   ....[33]....
        /*6fa8*/ 	.word	0x0000f280


	//   ....[34]....
        /*6fac*/ 	.word	0x0000f290


	//   ....[35]....
        /*6fb0*/ 	.word	0x0000f2a0


	//   ....[36]....
        /*6fb4*/ 	.word	0x0000f2b0


	//   ....[37]....
        /*6fb8*/ 	.word	0x0000f2c0


	//   ....[38]....
        /*6fbc*/ 	.word	0x0000f2d0


	//   ....[39]....
        /*6fc0*/ 	.word	0x0000f2e0


	//   ....[40]....
        /*6fc4*/ 	.word	0x0000f2f0


	//   ....[41]....
        /*6fc8*/ 	.word	0x0000f300


	//   ....[42]....
        /*6fcc*/ 	.word	0x0000f310


	//   ....[43]....
        /*6fd0*/ 	.word	0x0000f320


	//   ....[44]....
        /*6fd4*/ 	.word	0x0000f330


	//   ....[45]....
        /*6fd8*/ 	.word	0x0000f340


	//   ....[46]....
        /*6fdc*/ 	.word	0x000164c0


	//   ....[47]....
        /*6fe0*/ 	.word	0x00016520


	//   ....[48]....
        /*6fe4*/ 	.word	0x00017f70


	//   ....[49]....
        /*6fe8*/ 	.word	0x00017ff0


	//   ....[50]....
        /*6fec*/ 	.word	0x0001b490


	//   ....[51]....
        /*6ff0*/ 	.word	0x0001b4b0


	//   ....[52]....
        /*6ff4*/ 	.word	0x0001b4d0


	//   ....[53]....
        /*6ff8*/ 	.word	0x0001b4f0


	//   ....[54]....
        /*6ffc*/ 	.word	0x0001b510


	//   ....[55]....
        /*7000*/ 	.word	0x0001b530


	//   ....[56]....
        /*7004*/ 	.word	0x0001b550


	//   ....[57]....
        /*7008*/ 	.word	0x0001b570


	//   ....[58]....
        /*700c*/ 	.word	0x0001b590


	//   ....[59]....
        /*7010*/ 	.word	0x0001b5b0


	//   ....[60]....
        /*7014*/ 	.word	0x0001b5d0


	//   ....[61]....
        /*7018*/ 	.word	0x0001b5f0


	//   ....[62]....
        /*701c*/ 	.word	0x0001b610


	//   ....[63]....
        /*7020*/ 	.word	0x0001b630


	//   ....[64]....
        /*7024*/ 	.word	0x0001b650


	//   ....[65]....
        /*7028*/ 	.word	0x0001b670


	//   ....[66]....
        /*702c*/ 	.word	0x00020fa0


	//   ....[67]....
        /*7030*/ 	.word	0x00020fe0


	//   ....[68]....
        /*7034*/ 	.word	0x00021020


	//   ....[69]....
        /*7038*/ 	.word	0x00021030


	//----- nvinfo : EIATTR_REG_RECONFIG
	.align		4
.L_36:
        /*703c*/ 	.byte	0x01, 0x54
	.zero		2


	//----- nvinfo : EIATTR_SYSCALL_OFFSETS
	.align		4
        /*7040*/ 	.byte	0x04, 0x46
        /*7042*/ 	.short	(.L_38 - .L_37)


	//   ....[0]....
.L_37:
        /*7044*/ 	.word	0x000234d0


	//   ....[1]....
        /*7048*/ 	.word	0x00023650


	//----- nvinfo : EIATTR_MBARRIER_INSTR_OFFSETS
	.align		4
.L_38:
        /*704c*/ 	.byte	0x04, 0x39
        /*704e*/ 	.short	(.L_40 - .L_39)


	//   ....[0]....
.L_39:
        /*7050*/ 	.word	0x00000350
        /*7054*/ 	.word	0x000000ff
        /*7058*/ 	.word	0x00060050
        /*705c*/ 	.short	0x0100
        /*705e*/ 	.byte	0x09
	.zero		1


	//   ....[1]....
        /*7060*/ 	.word	0x00000360
        /*7064*/ 	.word	0x000000ff
        /*7068*/ 	.word	0x00060060
        /*706c*/ 	.short	0x0100
        /*706e*/ 	.byte	0x09
	.zero		1


	//   ....[2]....
        /*7070*/ 	.word	0x00000370
        /*7074*/ 	.word	0x000000ff
        /*7078*/ 	.word	0x00060058
        /*707c*/ 	.short	0x0100
        /*707e*/ 	.byte	0x09
	.zero		1


	//   ....[3]....
        /*7080*/ 	.word	0x00000380
        /*7084*/ 	.word	0x000000ff
        /*7088*/ 	.word	0x00060068
        /*708c*/ 	.short	0x0100
        /*708e*/ 	.byte	0x09
	.zero		1


	//   ....[4]....
        /*7090*/ 	.word	0x000004b0
        /*7094*/ 	.word	0x000000ff
        /*7098*/ 	.word	0x00060000
        /*709c*/ 	.short	0x0100
        /*709e*/ 	.byte	0x09
	.zero		1


	//   ....[5]....
        /*70a0*/ 	.word	0x000004c0
        /*70a4*/ 	.word	0x000000ff
        /*70a8*/ 	.word	0x00060028
        /*70ac*/ 	.short	0x0100
        /*70ae*/ 	.byte	0x09
	.zero		1


	//   ....[6]....
        /*70b0*/ 	.word	0x000004d0
        /*70b4*/ 	.word	0x000000ff
        /*70b8*/ 	.word	0x00060008
        /*70bc*/ 	.short	0x0100
        /*70be*/ 	.byte	0x09
	.zero		1


	//   ....[7]....
        /*70c0*/ 	.word	0x000004e0
        /*70c4*/ 	.word	0x000000ff
        /*70c8*/ 	.word	0x00060030
        /*70cc*/ 	.short	0x0100
        /*70ce*/ 	.byte	0x09
	.zero		1


	//   ....[8]....
        /*70d0*/ 	.word	0x000004f0
        /*70d4*/ 	.word	0x000000ff
        /*70d8*/ 	.word	0x00060010
        /*70dc*/ 	.short	0x0100
        /*70de*/ 	.byte	0x09
	.zero		1


	//   ....[9]....
        /*70e0*/ 	.word	0x00000500
        /*70e4*/ 	.word	0x000000ff
        /*70e8*/ 	.word	0x00060038
        /*70ec*/ 	.short	0x0100
        /*70ee*/ 	.byte	0x09
	.zero		1


	//   ....[10]....
        /*70f0*/ 	.word	0x00000510
        /*70f4*/ 	.word	0x000000ff
        /*70f8*/ 	.word	0x00060018
        /*70fc*/ 	.short	0x0100
        /*70fe*/ 	.byte	0x09
	.zero		1


	//   ....[11]....
        /*7100*/ 	.word	0x00000520
        /*7104*/ 	.word	0x000000ff
        /*7108*/ 	.word	0x00060040
        /*710c*/ 	.short	0x0100
        /*710e*/ 	.byte	0x09
	.zero		1


	//   ....[12]....
        /*7110*/ 	.word	0x00000530
        /*7114*/ 	.word	0x000000ff
        /*7118*/ 	.word	0x00060020
        /*711c*/ 	.short	0x0100
        /*711e*/ 	.byte	0x09
	.zero		1


	//   ....[13]....
        /*7120*/ 	.word	0x00000540
        /*7124*/ 	.word	0x000000ff
        /*7128*/ 	.word	0x00060048
        /*712c*/ 	.short	0x0100
        /*712e*/ 	.byte	0x09
	.zero		1


	//   ....[14]....
        /*7130*/ 	.word	0x00000670
        /*7134*/ 	.word	0x000000ff
        /*7138*/ 	.word	0x00060070
        /*713c*/ 	.short	0x0100
        /*713e*/ 	.byte	0x09
	.zero		1


	//   ....[15]....
        /*7140*/ 	.word	0x00000680
        /*7144*/ 	.word	0x000000ff
        /*7148*/ 	.word	0x00060080
        /*714c*/ 	.short	0x0100
        /*714e*/ 	.byte	0x09
	.zero		1


	//   ....[16]....
        /*7150*/ 	.word	0x00000690
        /*7154*/ 	.word	0x000000ff
        /*7158*/ 	.word	0x00060078
        /*715c*/ 	.short	0x0100
        /*715e*/ 	.byte	0x09
	.zero		1


	//   ....[17]....
        /*7160*/ 	.word	0x000006a0
        /*7164*/ 	.word	0x000000ff
        /*7168*/ 	.word	0x00060088
        /*716c*/ 	.short	0x0100
        /*716e*/ 	.byte	0x09
	.zero		1


	//   ....[18]....
        /*7170*/ 	.word	0x000007e0
        /*7174*/ 	.word	0x000000ff
        /*7178*/ 	.word	0x00060090
        /*717c*/ 	.short	0x0100
        /*717e*/ 	.byte	0x06
	.zero		1


	//   ....[19]....
        /*7180*/ 	.word	0x000007f0
        /*7184*/ 	.word	0x000000ff
        /*7188*/ 	.word	0x00060098
        /*718c*/ 	.short	0x0100
        /*718e*/ 	.byte	0x06
	.zero		1


	//   ....[20]....
        /*7190*/ 	.word	0x00000800
        /*7194*/ 	.word	0x000000ff
        /*7198*/ 	.word	0x000600a0
        /*719c*/ 	.short	0x0100
        /*719e*/ 	.byte	0x06
	.zero		1


	//   ....[21]....
        /*71a0*/ 	.word	0x00000810
        /*71a4*/ 	.word	0x000000ff
        /*71a8*/ 	.word	0x000600a8
        /*71ac*/ 	.short	0x0100
        /*71ae*/ 	.byte	0x06
	.zero		1


	//   ....[22]....
        /*71b0*/ 	.word	0x00000910
        /*71b4*/ 	.word	0x000000ff
        /*71b8*/ 	.word	0x000600c0
        /*71bc*/ 	.short	0x0100
        /*71be*/ 	.byte	0x09
	.zero		1


	//   ....[23]....
        /*71c0*/ 	.word	0x00000920
        /*71c4*/ 	.word	0x000000ff
        /*71c8*/ 	.word	0x000600e0
        /*71cc*/ 	.short	0x0100
        /*71ce*/ 	.byte	0x09
	.zero		1


	//   ....[24]....
        /*71d0*/ 	.word	0x00000930
        /*71d4*/ 	.word	0x000000ff
        /*71d8*/ 	.word	0x000600c8
        /*71dc*/ 	.short	0x0100
        /*71de*/ 	.byte	0x09
	.zero		1


	//   ....[25]....
        /*71e0*/ 	.word	0x00000940
        /*71e4*/ 	.word	0x000000ff
        /*71e8*/ 	.word	0x000600e8
        /*71ec*/ 	.short	0x0100
        /*71ee*/ 	.byte	0x09
	.zero		1


	//   ....[26]....
        /*71f0*/ 	.word	0x00000950
        /*71f4*/ 	.word	0x000000ff
        /*71f8*/ 	.word	0x000600d0
        /*71fc*/ 	.short	0x0100
        /*71fe*/ 	.byte	0x09
	.zero		1


	//   ....[27]....
        /*7200*/ 	.word	0x00000960
        /*7204*/ 	.word	0x000000ff
        /*7208*/ 	.word	0x000600f0
        /*720c*/ 	.short	0x0100
        /*720e*/ 	.byte	0x09
	.zero		1


	//   ....[28]....
        /*7210*/ 	.word	0x00000970
        /*7214*/ 	.word	0x000000ff
        /*7218*/ 	.word	0x000600d8
        /*721c*/ 	.short	0x0100
        /*721e*/ 	.byte	0x09
	.zero		1


	//   ....[29]....
        /*7220*/ 	.word	0x00000980
        /*7224*/ 	.word	0x000000ff
        /*7228*/ 	.word	0x000600f8
        /*722c*/ 	.short	0x0100
        /*722e*/ 	.byte	0x09
	.zero		1


	//   ....[30]....
        /*7230*/ 	.word	0x00000f70
        /*7234*/ 	.word	0x000000ff
        /*7238*/ 	.word	0x00060050
        /*723c*/ 	.short	0x010a
        /*723e*/ 	.byte	0x06
	.zero		1


	//   ....[31]....
        /*7240*/ 	.word	0x000010f0
        /*7244*/ 	.word	0x000000ff
        /*7248*/ 	.word	0x00060000
        /*724c*/ 	.short	0x010a
        /*724e*/ 	.byte	0x3c
	.zero		1


	//   ....[32]....
        /*7250*/ 	.word	0x00001170
        /*7254*/ 	.word	0x000000ff
        /*7258*/ 	.word	0xfffffff8
        /*725c*/ 	.short	0x010a
        /*725e*/ 	.byte	0x04
	.zero		1


	//   ....[33]....
        /*7260*/ 	.word	0x00004370
        /*7264*/ 	.word	0x0000000b
        /*7268*/ 	.word	0x00000000
        /*726c*/ 	.short	0x0101
        /*726e*/ 	.byte	0x0f
	.zero		1


	//   ....[34]....
        /*7270*/ 	.word	0x00005540
        /*7274*/ 	.word	0x000000ff
        /*7278*/ 	.word	0x00060008
        /*727c*/ 	.short	0x010a
        /*727e*/ 	.byte	0x3c
	.zero		1


	//   ....[35]....
        /*7280*/ 	.word	0x00009ca0
        /*7284*/ 	.word	0x000000ff
        /*7288*/ 	.word	0x00000000
        /*728c*/ 	.short	0x0101
        /*728e*/ 	.byte	0x04
	.zero		1


	//   ....[36]....
        /*7290*/ 	.word	0x00009df0
        /*7294*/ 	.word	0x000000ff
        /*7298*/ 	.word	0x00060000
        /*729c*/ 	.short	0x010a
        /*729e*/ 	.byte	0x06
	.zero		1


	//   ....[37]....
        /*72a0*/ 	.word	0x0000f3f0
        /*72a4*/ 	.word	0x000000ff
        /*72a8*/ 	.word	0x00060000
        /*72ac*/ 	.short	0x010a
        /*72ae*/ 	.byte	0x06
	.zero		1


	//   ....[38]....
        /*72b0*/ 	.word	0x0000f8f0
        /*72b4*/ 	.word	0x000000ff
        /*72b8*/ 	.word	0x00060000
        /*72bc*/ 	.short	0x010a
        /*72be*/ 	.byte	0x06
	.zero		1


	//   ....[39]....
        /*72c0*/ 	.word	0x00014bf0
        /*72c4*/ 	.word	0x000000ff
        /*72c8*/ 	.word	0x00000000
        /*72cc*/ 	.short	0x0101
        /*72ce*/ 	.byte	0x06
	.zero		1


	//   ....[40]....
        /*72d0*/ 	.word	0x00014ca0
        /*72d4*/ 	.word	0x000000ff
        /*72d8*/ 	.word	0x00000000
        /*72dc*/ 	.short	0x0101
        /*72de*/ 	.byte	0x06
	.zero		1


	//   ....[41]....
        /*72e0*/ 	.word	0x00014e60
        /*72e4*/ 	.word	0x000000ff
        /*72e8*/ 	.word	0x00060000
        /*72ec*/ 	.short	0x010a
        /*72ee*/ 	.byte	0x06
	.zero		1


	//   ....[42]....
        /*72f0*/ 	.word	0x0001b4a0
        /*72f4*/ 	.word	0x000000ff
        /*72f8*/ 	.word	0x00060000
        /*72fc*/ 	.short	0x010a
        /*72fe*/ 	.byte	0x06
	.zero		1


	//   ....[43]....
        /*7300*/ 	.word	0x0001b9d0
        /*7304*/ 	.word	0x000000ff
        /*7308*/ 	.word	0x00060000
        /*730c*/ 	.short	0x010a
        /*730e*/ 	.byte	0x06
	.zero		1


	//   ....[44]....
        /*7310*/ 	.word	0x00020dd0
        /*7314*/ 	.word	0x000000ff
        /*7318*/ 	.word	0x00000000
        /*731c*/ 	.short	0x0101
        /*731e*/ 	.byte	0x06
	.zero		1


	//   ....[45]....
        /*7320*/ 	.word	0x00020e80
        /*7324*/ 	.word	0x000000ff
        /*7328*/ 	.word	0x00000000
        /*732c*/ 	.short	0x0101
        /*732e*/ 	.byte	0x06
	.zero		1


	//   ....[46]....
        /*7330*/ 	.word	0x000230b0
        /*7334*/ 	.word	0x000000ff
        /*7338*/ 	.word	0x00000008
        /*733c*/ 	.short	0x010a
        /*733e*/ 	.byte	0x05
	.zero		1


	//   ....[47]....
        /*7340*/ 	.word	0x00026d00
        /*7344*/ 	.word	0x00000000
        /*7348*/ 	.word	0x00060090
        /*734c*/ 	.short	0x0101
        /*734e*/ 	.byte	0x3c
	.zero		1


	//   ....[48]....
        /*7350*/ 	.word	0x00026ed0
        /*7354*/ 	.word	0x00000004
        /*7358*/ 	.word	0x00060060
        /*735c*/ 	.short	0x010a
        /*735e*/ 	.byte	0x3f
	.zero		1


	//   ....[49]....
        /*7360*/ 	.word	0x00027250
        /*7364*/ 	.word	0x00000005
        /*7368*/ 	.word	0x00060028
        /*736c*/ 	.short	0x010a
        /*736e*/ 	.byte	0x3f
	.zero		1


	//   ....[50]....
        /*7370*/ 	.word	0x000275e0
        /*7374*/ 	.word	0x00000004
        /*7378*/ 	.word	0x00060060
        /*737c*/ 	.short	0x010a
        /*737e*/ 	.byte	0x3f
	.zero		1


	//   ....[51]....
        /*7380*/ 	.word	0x000279a0
        /*7384*/ 	.word	0x00000003
        /*7388*/ 	.word	0x00060028
        /*738c*/ 	.short	0x010a
        /*738e*/ 	.byte	0x3f
	.zero		1


	//   ....[52]....
        /*7390*/ 	.word	0x00027cb0
        /*7394*/ 	.word	0x00000007
        /*7398*/ 	.word	0x00060028
        /*739c*/ 	.short	0x010a
        /*739e*/ 	.byte	0x3f
	.zero		1


	//   ....[53]....
        /*73a0*/ 	.word	0x00028070
        /*73a4*/ 	.word	0x00000004
        /*73a8*/ 	.word	0x00060028
        /*73ac*/ 	.short	0x010a
        /*73ae*/ 	.byte	0x3f
	.zero		1


	//   ....[54]....
        /*73b0*/ 	.word	0x000282d0
        /*73b4*/ 	.word	0x00000004
        /*73b8*/ 	.word	0x00060050
        /*73bc*/ 	.short	0x010a
        /*73be*/ 	.byte	0x3f
	.zero		1


	//   ....[55]....
        /*73c0*/ 	.word	0x00028330
        /*73c4*/ 	.word	0x00000004
        /*73c8*/ 	.word	0x00060000
        /*73cc*/ 	.short	0x010a
        /*73ce*/ 	.byte	0x3f
	.zero		1


	//   ....[56]....
        /*73d0*/ 	.word	0x000283b0
        /*73d4*/ 	.word	0x00000007
        /*73d8*/ 	.word	0xfffffff8
        /*73dc*/ 	.short	0x010a
        /*73de*/ 	.byte	0x3f
	.zero		1


	//   ....[57]....
        /*73e0*/ 	.word	0x00028410
        /*73e4*/ 	.word	0x00000000
        /*73e8*/ 	.word	0x00060008
        /*73ec*/ 	.short	0x010a
        /*73ee*/ 	.byte	0x3f
	.zero		1


	//   ....[58]....
        /*73f0*/ 	.word	0x00028470
        /*73f4*/ 	.word	0x00000007
        /*73f8*/ 	.word	0x00060000
        /*73fc*/ 	.short	0x010a
        /*73fe*/ 	.byte	0x3f
	.zero		1


	//   ....[59]....
        /*7400*/ 	.word	0x000284d0
        /*7404*/ 	.word	0x00000000
        /*7408*/ 	.word	0x00060000
        /*740c*/ 	.short	0x010a
        /*740e*/ 	.byte	0x3f
	.zero		1


	//   ....[60]....
        /*7410*/ 	.word	0x00028530
        /*7414*/ 	.word	0x00000003
        /*7418*/ 	.word	0x00060000
        /*741c*/ 	.short	0x010a
        /*741e*/ 	.byte	0x3f
	.zero		1


	//   ....[61]....
        /*7420*/ 	.word	0x00028590
        /*7424*/ 	.word	0x00000000
        /*7428*/ 	.word	0x00060000
        /*742c*/ 	.short	0x010a
        /*742e*/ 	.byte	0x3f
	.zero		1


	//   ....[62]....
        /*7430*/ 	.word	0x00028610
        /*7434*/ 	.word	0x00000003
        /*7438*/ 	.word	0x00000008
        /*743c*/ 	.short	0x010a
        /*743e*/ 	.byte	0x3f
	.zero		1


	//   ....[63]....
        /*7440*/ 	.word	0x00028660
        /*7444*/ 	.word	0x00000004
        /*7448*/ 	.word	0x00060060
        /*744c*/ 	.short	0x010a
        /*744e*/ 	.byte	0x3f
	.zero		1


	//   ....[64]....
        /*7450*/ 	.word	0x000286b0
        /*7454*/ 	.word	0x00000005
        /*7458*/ 	.word	0x00060028
        /*745c*/ 	.short	0x010a
        /*745e*/ 	.byte	0x3f
	.zero		1


	//   ....[65]....
        /*7460*/ 	.word	0x00028700
        /*7464*/ 	.word	0x00000004
        /*7468*/ 	.word	0x00060060
        /*746c*/ 	.short	0x010a
        /*746e*/ 	.byte	0x3f
	.zero		1


	//   ....[66]....
        /*7470*/ 	.word	0x00028750
        /*7474*/ 	.word	0x00000003
        /*7478*/ 	.word	0x00060028
        /*747c*/ 	.short	0x010a
        /*747e*/ 	.byte	0x3f
	.zero		1


	//   ....[67]....
        /*7480*/ 	.word	0x000287a0
        /*7484*/ 	.word	0x00000007
        /*7488*/ 	.word	0x00060028
        /*748c*/ 	.short	0x010a
        /*748e*/ 	.byte	0x3f
	.zero		1


	//   ....[68]....
        /*7490*/ 	.word	0x000287f0
        /*7494*/ 	.word	0x00000004
        /*7498*/ 	.word	0x00060028
        /*749c*/ 	.short	0x010a
        /*749e*/ 	.byte	0x3f
	.zero		1


	//----- nvinfo : EIATTR_NUM_MBARRIERS
	.align		4
.L_40:
        /*74a0*/ 	.byte	0x03, 0x38
        /*74a2*/ 	.short	0x001e


	//----- nvinfo : EIATTR_EXIT_INSTR_OFFSETS
	.align		4
        /*74a4*/ 	.byte	0x04, 0x1c
        /*74a6*/ 	.short	(.L_42 - .L_41)


	//   ....[0]....
.L_41:
        /*74a8*/ 	.word	0x00000a30


	//   ....[1]....
        /*74ac*/ 	.word	0x00026d10


	//   ....[2]....
        /*74b0*/ 	.word	0x00026d50


	//   ....[3]....
        /*74b4*/ 	.word	0x00027bb0


	//   ....[4]....
        /*74b8*/ 	.word	0x000282b0


	//----- nvinfo : EIATTR_MAX_THREADS
	.align		4
.L_42:
        /*74bc*/ 	.byte	0x04, 0x05
        /*74be*/ 	.short	(.L_44 - .L_43)
.L_43:
        /*74c0*/ 	.word	0x00000180
        /*74c4*/ 	.word	0x00000001
        /*74c8*/ 	.word	0x00000001


	//----- nvinfo : EIATTR_CRS_STACK_SIZE
	.align		4
.L_44:
        /*74cc*/ 	.byte	0x04, 0x1e
        /*74ce*/ 	.short	(.L_46 - .L_45)
.L_45:
        /*74d0*/ 	.word	0x00000000


	//----- nvinfo : EIATTR_CBANK_PARAM_SIZE
	.align		4
.L_46:
        /*74d4*/ 	.byte	0x03, 0x19
        /*74d6*/ 	.short	0x0870


	//----- nvinfo : EIATTR_PARAM_CBANK
	.align		4
        /*74d8*/ 	.byte	0x04, 0x0a
        /*74da*/ 	.short	(.L_48 - .L_47)
	.align		4
.L_47:
        /*74dc*/ 	.word	index@(.nv.constant0._ZN7cutlass13device_kernelINS_4fmha6kernel28FmhaKernelTmaWarpSpecializedINS1_10collective30FmhaMainloopTmaWarpSpecializedINS_12float_e4m3_tEffN4cute5tupleIJNS7_1CILi128EEESA_NS9_ILi512EEEEEENS8_IJiNS9_ILi1EEENS8_IJiiEEEEEESF_NS8_IJSD_iSE_EEENS4_12CausalFusionEJEEENS4_15FmhaFwdEpilogueIS6_fNS8_IJNS9_ILi64EEESB_SA_EEEEENS2_23IndividualTileSchedulerEJEEEEEvNT_6ParamsE)
        /*74e0*/ 	.short	0x0210
        /*74e2*/ 	.short	0x0870


	//----- nvinfo : EIATTR_SW_WAR
	.align		4
.L_48:
        /*74e4*/ 	.byte	0x04, 0x36
        /*74e6*/ 	.short	(.L_50 - .L_49)
.L_49:
        /*74e8*/ 	.word	0x00000008
.L_50:


//--------------------- .nv.callgraph             --------------------------
	.section	.nv.callgraph,"",@"SHT_CUDA_CALLGRAPH"
	.align	4
	.sectionentsize	8
	.align		4
        /*0000*/ 	.word	0x00000000
	.align		4
        /*0004*/ 	.word	0xffffffff
	.align		4
        /*0008*/ 	.word	index@(_ZN7cutlass13device_kernelINS_4fmha6kernel28FmhaKernelTmaWarpSpecializedINS1_10collective30FmhaMainloopTmaWarpSpecializedINS_12float_e4m3_tEffN4cute5tupleIJNS7_1CILi128EEESA_NS9_ILi512EEEEEENS8_IJiNS9_ILi1EEENS8_IJiiEEEEEESF_NS8_IJSD_iSE_EEENS4_12CausalFusionEJEEENS4_15FmhaFwdEpilogueIS6_fNS8_IJNS9_ILi64EEESB_SA_EEEEENS2_23IndividualTileSchedulerEJEEEEEvNT_6ParamsE)
	.align		4
        /*000c*/ 	.word	index@(__assertfail)
	.align		4
        /*0010*/ 	.word	0x00000000
	.align		4
        /*0014*/ 	.word	0xfffffffe
	.align		4
        /*0018*/ 	.word	0x00000000
	.align		4
        /*001c*/ 	.word	0xfffffffd
	.align		4
        /*0020*/ 	.word	0x00000000
	.align		4
        /*0024*/ 	.word	0xfffffffc


//--------------------- .nv.constant4             --------------------------
	.section	.nv.constant4,"a",@progbits
	.align	8
	.align		8
.nv.constant4:
        /*0000*/ 	.dword	__assertfail
	.align		8
        /*0008*/ 	.dword	__unnamed_1
	.align		8
        /*0010*/ 	.dword	__unnamed_2
	.align		8
        /*0018*/ 	.dword	_ZN39_INTERNAL_fff5a83a_4_k_cu_ee3ee4ce_33114cuda3std3__45__cpo5beginE
	.align		8
        /*0020*/ 	.dword	_ZN39_INTERNAL_fff5a83a_4_k_cu_ee3ee4ce_33114cuda3std3__45__cpo3endE
	.align		8
        /*0028*/ 	.dword	_ZN39_INTERNAL_fff5a83a_4_k_cu_ee3ee4ce_33114cuda3std3__45__cpo6cbeginE
	.align		8
        /*0030*/ 	.dword	_ZN39_INTERNAL_fff5a83a_4_k_cu_ee3ee4ce_33114cuda3std3__45__cpo4cendE
	.align		8
        /*0038*/ 	.dword	_ZN39_INTERNAL_fff5a83a_4_k_cu_ee3ee4ce_33114cuda3std3__441_GLOBAL__N__fff5a83a_4_k_cu_ee3ee4ce_33116ignoreE
	.align		8
        /*0040*/ 	.dword	_ZN39_INTERNAL_fff5a83a_4_k_cu_ee3ee4ce_33114cuda3std3__419piecewise_constructE
	.align		8
        /*0048*/ 	.dword	_ZN39_INTERNAL_fff5a83a_4_k_cu_ee3ee4ce_33114cuda3std3__48in_placeE
	.align		8
        /*0050*/ 	.dword	_ZN39_INTERNAL_fff5a83a_4_k_cu_ee3ee4ce_33114cuda3std6ranges3__45__cpo4swapE
	.align		8
        /*0058*/ 	.dword	_ZN39_INTERNAL_fff5a83a_4_k_cu_ee3ee4ce_33114cuda3std6ranges3__45__cpo9iter_moveE
	.align		8
        /*0060*/ 	.dword	_ZN39_INTERNAL_fff5a83a_4_k_cu_ee3ee4ce_33114cute7productE
	.align		8
        /*0068*/ 	.dword	_ZN39_INTERNAL_fff5a83a_4_k_cu_ee3ee4ce_33114cute1_E
	.align		8
        /*0070*/ 	.dword	$str$24
	.align		8
        /*0078*/ 	.dword	$str$25


//--------------------- .text._ZN7cutlass13device_kernelINS_4fmha6kernel28FmhaKernelTmaWarpSpecializedINS1_10collective30FmhaMainloopTmaWarpSpecializedINS_12float_e4m3_tEffN4cute5tupleIJNS7_1CILi128EEESA_NS9_ILi512EEEEEENS8_IJiNS9_ILi1EEENS8_IJiiEEEEEESF_NS8_IJSD_iSE_EEENS4_12CausalFusionEJEEENS4_15FmhaFwdEpilogueIS6_fNS8_IJNS9_ILi64EEESB_SA_EEEEENS2_23IndividualTileSchedulerEJEEEEEvNT_6ParamsE --------------------------
	.section	.text._ZN7cutlass13device_kernelINS_4fmha6kernel28FmhaKernelTmaWarpSpecializedINS1_10collective30FmhaMainloopTmaWarpSpecializedINS_12float_e4m3_tEffN4cute5tupleIJNS7_1CILi128EEESA_NS9_ILi512EEEEEENS8_IJiNS9_ILi1EEENS8_IJiiEEEEEESF_NS8_IJSD_iSE_EEENS4_12CausalFusionEJEEENS4_15FmhaFwdEpilogueIS6_fNS8_IJNS9_ILi64EEESB_SA_EEEEENS2_23IndividualTileSchedulerEJEEEEEvNT_6ParamsE,"ax",@progbits
	.align	128
.text._ZN7cutlass13device_kernelINS_4fmha6kernel28FmhaKernelTmaWarpSpecializedINS1_10collective30FmhaMainloopTmaWarpSpecializedINS_12float_e4m3_tEffN4cute5tupleIJNS7_1CILi128EEESA_NS9_ILi512EEEEEENS8_IJiNS9_ILi1EEENS8_IJiiEEEEEESF_NS8_IJSD_iSE_EEENS4_12CausalFusionEJEEENS4_15FmhaFwdEpilogueIS6_fNS8_IJNS9_ILi64EEESB_SA_EEEEENS2_23IndividualTileSchedulerEJEEEEEvNT_6ParamsE:
        .type           _ZN7cutlass13device_kernelINS_4fmha6kernel28FmhaKernelTmaWarpSpecializedINS1_10collective30FmhaMainloopTmaWarpSpecializedINS_12float_e4m3_tEffN4cute5tupleIJNS7_1CILi128EEESA_NS9_ILi512EEEEEENS8_IJiNS9_ILi1EEENS8_IJiiEEEEEESF_NS8_IJSD_iSE_EEENS4_12CausalFusionEJEEENS4_15FmhaFwdEpilogueIS6_fNS8_IJNS9_ILi64EEESB_SA_EEEEENS2_23IndividualTileSchedulerEJEEEEEvNT_6ParamsE,@function
        .size           _ZN7cutlass13device_kernelINS_4fmha6kernel28FmhaKernelTmaWarpSpecializedINS1_10collective30FmhaMainloopTmaWarpSpecializedINS_12float_e4m3_tEffN4cute5tupleIJNS7_1CILi128EEESA_NS9_ILi512EEEEEENS8_IJiNS9_ILi1EEENS8_IJiiEEEEEESF_NS8_IJSD_iSE_EEENS4_12CausalFusionEJEEENS4_15FmhaFwdEpilogueIS6_fNS8_IJNS9_ILi64EEESB_SA_EEEEENS2_23IndividualTileSchedulerEJEEEEEvNT_6ParamsE,(.L_x_132 - _ZN7cutlass13device_kernelINS_4fmha6kernel28FmhaKernelTmaWarpSpecializedINS1_10collective30FmhaMainloopTmaWarpSpecializedINS_12float_e4m3_tEffN4cute5tupleIJNS7_1CILi128EEESA_NS9_ILi512EEEEEENS8_IJiNS9_ILi1EEENS8_IJiiEEEEEESF_NS8_IJSD_iSE_EEENS4_12CausalFusionEJEEENS4_15FmhaFwdEpilogueIS6_fNS8_IJNS9_ILi64EEESB_SA_EEEEENS2_23IndividualTileSchedulerEJEEEEEvNT_6ParamsE)
        .other          _ZN7cutlass13device_kernelINS_4fmha6kernel28FmhaKernelTmaWarpSpecializedINS1_10collective30FmhaMainloopTmaWarpSpecializedINS_12float_e4m3_tEffN4cute5tupleIJNS7_1CILi128EEESA_NS9_ILi512EEEEEENS8_IJiNS9_ILi1EEENS8_IJiiEEEEEESF_NS8_IJSD_iSE_EEENS4_12CausalFusionEJEEENS4_15FmhaFwdEpilogueIS6_fNS8_IJNS9_ILi64EEESB_SA_EEEEENS2_23IndividualTileSchedulerEJEEEEEvNT_6ParamsE,@"STO_CUDA_ENTRY STV_DEFAULT"
_ZN7cutlass13device_kernelINS_4fmha6kernel28FmhaKernelTmaWarpSpecializedINS1_10collective30FmhaMainloopTmaWarpSpecializedINS_12float_e4m3_tEffN4cute5tupleIJNS7_1CILi128EEESA_NS9_ILi512EEEEEENS8_IJiNS9_ILi1EEENS8_IJiiEEEEEESF_NS8_IJSD_iSE_EEENS4_12CausalFusionEJEEENS4_15FmhaFwdEpilogueIS6_fNS8_IJNS9_ILi64EEESB_SA_EEEEENS2_23IndividualTileSchedulerEJEEEEEvNT_6ParamsE:
[----:B------:R-:W1:Y:S02]  /*0000*/  LDC R1, c[0x0][0x28] ;  /* 0x00000a00ff017b82 */ /* 0x000e640000000800 */
[----:B-1----:R-:W-:Y:S01]  /*0010*/  IADD3 R1, R1, -0xa80, RZ ;  /* 0xfffff58001017810 */ /* 0x002fe20007ffe0ff */
[----:B------:R-:W1:Y:S01]  /*0020*/  S2R R0, SR_TID.X ;  /* 0x0000000000007919 */ /* 0x000e620000002100 */
[----:B------:R-:W-:Y:S01]  /*0030*/  ELECT P1, URZ, PT ;  /* 0x00000000003f782f */ /* 0x000fe20003820000 */
[----:B------:R-:W-:Y:S01]  /*0040*/  BSSY B0, `(.L_x_0) ;  /* 0x0000017000007945 */ /* 0x000fe20003800000 */
[----:B-1----:R-:W-:-:S05]  /*0050*/  SHF.R.U32.HI R2, RZ, 0x5, R0 ;  /* 0x00000005ff027819 */ /* 0x002fca0000011600 */
[----:B------:R-:W1:Y:S02]  /*0060*/  SHFL.IDX PT, R3, R2, RZ, 0x1f ;  /* 0x00001fff02037589 */ /* 0x000e6400000e0000 */
[----:B-1----:R-:W-:Y:S02]  /*0070*/  R2UR UR4, R3 ;  /* 0x00000000030472ca */ /* 0x002fe400000e0000 */
[----:B------:R-:W-:-:S06]  /*0080*/  SHF.R.U32.HI R3, RZ, 0x7, R0 ;  /* 0x00000007ff037819 */ /* 0x000fcc0000011600 */
[----:B------:R-:W1:Y:S05]  /*0090*/  SHFL.IDX PT, R3, R3, RZ, 0x1f ;  /* 0x00001fff03037589 */ /* 0x000e6a00000e0000 */
[----:B------:R-:W-:Y:S02]  /*00a0*/  USHF.R.S32.HI UR5, URZ, 0x1f, UR4 ;  /* 0x0000001f3f057899 */ /* 0x000fe40008011404 */
[----:B------:R-:W-:Y:S02]  /*00b0*/  ISETP.NE.OR P0, PT, RZ, UR4, !P1 ;  /* 0x00000004ff007c0c */ /* 0x000fe4000cf05670 */
[----:B------:R-:W-:-:S04]  /*00c0*/  ULEA.HI UR5, UR5, UR4, URZ, 0x2 ;  /* 0x0000000405057291 */ /* 0x000fc8000f8f103f */
[----:B------:R-:W-:-:S04]  /*00d0*/  ULOP3.LUT UR5, UR5, 0xfffffffc, URZ, 0xc0, !UPT ;  /* 0xfffffffc05057892 */ /* 0x000fc8000f8ec03f */
[----:B------:R-:W-:-:S03]  /*00e0*/  UIADD3 UR8, UR4, -UR5, URZ ;  /* 0x8000000504087290 */ /* 0x000fc6000fffe03f */
[----:B------:R-:W-:Y:S09]  /*00f0*/  @P0 BRA `(.L_x_1) ;  /* 0x00000000002c0947 */ /* 0x000ff20003800000 */
[----:B------:R-:W-:Y:S02]  /*0100*/  ULDC.64 UR4, c[0x0][0x198] ;  /* 0x0000660000047ab9 */ /* 0x000fe40000000a00 */
[----:B------:R-:W-:Y:S02]  /*0110*/  UIADD3 UR6, UP0, UR4, 0xf0, URZ ;  /* 0x000000f004067890 */ /* 0x000fe4000ff1e03f */
[----:B------:R-:W-:Y:S02]  /*0120*/  UIADD3 UR10, UP1, UR4, 0x1f0, URZ ;  /* 0x000001f0040a7890 */ /* 0x000fe4000ff3e03f */
[----:B------:R-:W-:Y:S02]  /*0130*/  UIADD3 UR4, UP2, UR4, 0x2f0, URZ ;  /* 0x000002f004047890 */ /* 0x000fe4000ff5e03f */
[----:B------:R-:W-:Y:S02]  /*0140*/  UIADD3.X UR7, URZ, UR5, URZ, UP0, !UPT ;  /* 0x000000053f077290 */ /* 0x000fe400087fe43f */
[----:B------:R-:W-:-:S02]  /*0150*/  UIADD3.X UR11, URZ, UR5, URZ, UP1, !UPT ;  /* 0x000000053f0b7290 */ /* 0x000fc40008ffe43f */
[----:B------:R-:W-:-:S05]  /*0160*/  UIADD3.X UR5, URZ, UR5, URZ, UP2, !UPT ;  /* 0x000000053f057290 */ /* 0x000fca00097fe43f */
[----:B------:R2:W-:Y:S02]  /*0170*/  UTMACCTL.PF [UR6] ;  /* 0x00000000060079b9 */ /* 0x0005e40008040000 */
[----:B------:R2:W-:Y:S02]  /*0180*/  UTMACCTL.PF [UR10] ;  /* 0x000000000a0079b9 */ /* 0x0005e40008040000 */
[----:B------:R2:W-:Y:S02]  /*0190*/  UTMACCTL.PF [UR4] ;  /* 0x00000000040079b9 */ /* 0x0005e40008040000 */
[----:B--2---:R-:W-:Y:S01]  /*01a0*/  NOP ;  /* 0x0000000000007918 */ /* 0x004fe20000000000 */
.L_x_1:
[----:B------:R-:W-:Y:S05]  /*01b0*/  BSYNC B0 ;  /* 0x0000000000007941 */ /* 0x000fea0003800000 */
.L_x_0:
[----:B------:R-:W2:Y:S01]  /*01c0*/  SHFL.IDX PT, R4, R2, RZ, 0x1f ;  /* 0x00001fff02047589 */ /* 0x000ea200000e0000 */
[----:B-1----:R-:W-:Y:S01]  /*01d0*/  R2UR UR4, R3 ;  /* 0x00000000030472ca */ /* 0x002fe200000e0000 */
[----:B------:R-:W-:-:S12]  /*01e0*/  UISETP.NE.AND UP0, UPT, UR8, 0x1, UPT ;  /* 0x000000010800788c */ /* 0x000fd8000bf05270 */
[----:B------:R-:W-:Y:S01]  /*01f0*/  IMAD.U32 R5, RZ, RZ, UR4 ;  /* 0x00000004ff057e24 */ /* 0x000fe2000f8e00ff */
[----:B------:R-:W-:Y:S02]  /*0200*/  UIADD3 UR10, UR4, -0x1, URZ ;  /* 0xffffffff040a7890 */ /* 0x000fe4000fffe03f */
[----:B------:R-:W-:Y:S02]  /*0210*/  UISETP.EQ.AND UP0, UPT, UR4, URZ, !UP0 ;  /* 0x0000003f0400728c */ /* 0x000fe4000c702270 */
[----:B------:R1:W-:Y:S01]  /*0220*/  STL [R1+0x228], R5 ;  /* 0x0002280501007387 */ /* 0x0003e20000100800 */
[----:B------:R-:W-:Y:S02]  /*0230*/  UISETP.GE.U32.AND UP1, UPT, UR10, 0x4, UPT ;  /* 0x000000040a00788c */ /* 0x000fe4000bf26070 */
[----:B------:R-:W-:Y:S01]  /*0240*/  USEL UR14, URZ, 0x1, !UP0 ;  /* 0x000000013f0e7887 */ /* 0x000fe2000c000000 */
[----:B--2---:R-:W-:-:S03]  /*0250*/  ISETP.NE.AND P0, PT, R4, RZ, PT ;  /* 0x000000ff0400720c */ /* 0x004fc60003f05270 */
[----:B------:R-:W-:-:S10]  /*0260*/  USEL UR14, UR14, 0x2, UP1 ;  /* 0x000000020e0e7887 */ /* 0x000fd40008800000 */
[----:B-1----:R-:W-:Y:S05]  /*0270*/  @P0 BRA `(.L_x_2) ;  /* 0x0000000000480947 */ /* 0x002fea0003800000 */
[----:B------:R-:W1:Y:S01]  /*0280*/  S2UR UR9, SR_CgaCtaId ;  /* 0x00000000000979c3 */ /* 0x000e620000008800 */
[----:B------:R-:W-:Y:S01]  /*0290*/  UMOV UR4, 0x400 ;  /* 0x0000040000047882 */ /* 0x000fe20000000000 */
[----:B------:R-:W-:Y:S01]  /*02a0*/  UMOV UR5, 0x1 ;  /* 0x0000000100057882 */ /* 0x000fe20000000000 */
[----:B------:R-:W-:Y:S01]  /*02b0*/  UMOV UR6, 0x80 ;  /* 0x0000008000067882 */ /* 0x000fe20000000000 */
[----:B------:R-:W-:Y:S01]  /*02c0*/  ELECT P0, URZ, PT ;  /* 0x00000000003f782f */ /* 0x000fe20003800000 */
[----:B------:R-:W-:-:S04]  /*02d0*/  UIADD3 UR6, -UR6, 0x100000, URZ ;  /* 0x0010000006067890 */ /* 0x000fc8000fffe13f */
[----:B------:R-:W-:Y:S02]  /*02e0*/  USHF.L.U32 UR7, UR6, 0xb, URZ ;  /* 0x0000000b06077899 */ /* 0x000fe4000800063f */
[----:B------:R-:W-:Y:S02]  /*02f0*/  USHF.L.U32 UR6, UR6, 0x1, URZ ;  /* 0x0000000106067899 */ /* 0x000fe4000800063f */
[----:B-1----:R-:W-:Y:S02]  /*0300*/  ULEA UR9, UR9, UR4, 0x18 ;  /* 0x0000000409097291 */ /* 0x002fe4000f8ec03f */
[----:B------:R-:W-:-:S04]  /*0310*/  UIADD3 UR4, -UR5, 0x100000, URZ ;  /* 0x0010000005047890 */ /* 0x000fc8000fffe13f */
[----:B------:R-:W-:Y:S02]  /*0320*/  USHF.L.U32 UR5, UR4, 0xb, URZ ;  /* 0x0000000b04057899 */ /* 0x000fe4000800063f */
[----:B------:R-:W-:Y:S01]  /*0330*/  USHF.L.U32 UR4, UR4, 0x1, URZ ;  /* 0x0000000104047899 */ /* 0x000fe2000800063f */
[----:B------:R-:W1:Y:S11]  /*0340*/  FENCE.VIEW.ASYNC.S ;  /* 0x00000000000073c6 */ /* 0x000e760000000000 */
[----:B-1----:R1:W2:Y:S01]  /*0350*/  SYNCS.EXCH.64 URZ, [UR9+0x60050], UR4 ;  /* 0x06005004093f75b2 */ /* 0x0022a20008000100 */
[----:B------:R1:W3:Y:S01]  /*0360*/  SYNCS.EXCH.64 URZ, [UR9+0x60060], UR6 ;  /* 0x06006006093f75b2 */ /* 0x0002e20008000100 */
[----:B------:R1:W4:Y:S01]  /*0370*/  SYNCS.EXCH.64 URZ, [UR9+0x60058], UR4 ;  /* 0x06005804093f75b2 */ /* 0x0003220008000100 */
[----:B------:R1:W1:Y:S01]  /*0380*/  SYNCS.EXCH.64 URZ, [UR9+0x60068], UR6 ;  /* 0x06006806093f75b2 */ /* 0x0002620008000100 */
[----:B------:R-:W-:Y:S01]  /*0390*/  NOP ;  /* 0x0000000000007918 */ /* 0x000fe20000000000 */
.L_x_2:
[----:B------:R-:W5:Y:S01]  /*03a0*/  SHFL.IDX PT, R3, R2, RZ, 0x1f ;  /* 0x00001fff02037589 */ /* 0x000f6200000e0000 */
[----:B------:R-:W-:Y:S01]  /*03b0*/  NOP ;  /* 0x0000000000007918 */ /* 0x000fe20000000000 */
[----:B-----5:R-:W-:-:S13]  /*03c0*/  ISETP.NE.AND P0, PT, R3, RZ, PT ;  /* 0x000000ff0300720c */ /* 0x020fda0003f05270 */
[----:B------:R-:W-:Y:S05]  /*03d0*/  @P0 BRA `(.L_x_3) ;  /* 0x0000000000600947 */ /* 0x000fea0003800000 */
[----:B-1----:R-:W1:Y:S01]  /*03e0*/  S2UR UR5, SR_CgaCtaId ;  /* 0x00000000000579c3 */ /* 0x002e620000008800 */
[----:B------:R-:W-:Y:S01]  /*03f0*/  UMOV UR4, 0x400 ;  /* 0x0000040000047882 */ /* 0x000fe20000000000 */
[----:B------:R-:W-:Y:S01]  /*0400*/  UMOV UR6, 0x1 ;  /* 0x0000000100067882 */ /* 0x000fe20000000000 */
[----:B------:R-:W-:Y:S01]  /*0410*/  UMOV UR11, 0x100 ;  /* 0x00000100000b7882 */ /* 0x000fe20000000000 */
[----:B------:R-:W-:-:S04]  /*0420*/  UIADD3 UR6, -UR6, 0x100000, URZ ;  /* 0x0010000006067890 */ /* 0x000fc8000fffe13f */
[----:B------:R-:W-:Y:S02]  /*0430*/  USHF.L.U32 UR7, UR6, 0xb, URZ ;  /* 0x0000000b06077899 */ /* 0x000fe4000800063f */
[----:B------:R-:W-:Y:S01]  /*0440*/  USHF.L.U32 UR6, UR6, 0x1, URZ ;  /* 0x0000000106067899 */ /* 0x000fe2000800063f */
[----:B------:R-:W-:Y:S01]  /*0450*/  ELECT P0, URZ, PT ;  /* 0x00000000003f782f */ /* 0x000fe20003800000 */
[----:B-1----:R-:W-:Y:S02]  /*0460*/  ULEA UR9, UR5, UR4, 0x18 ;  /* 0x0000000405097291 */ /* 0x002fe4000f8ec03f */
[----:B------:R-:W-:-:S04]  /*0470*/  UIADD3 UR4, -UR11, 0x100000, URZ ;  /* 0x001000000b047890 */ /* 0x000fc8000fffe13f */
[----:B------:R-:W-:Y:S02]  /*0480*/  USHF.L.U32 UR5, UR4, 0xb, URZ ;  /* 0x0000000b04057899 */ /* 0x000fe4000800063f */
[----:B------:R-:W-:Y:S01]  /*0490*/  USHF.L.U32 UR4, UR4, 0x1, URZ ;  /* 0x0000000104047899 */ /* 0x000fe2000800063f */
[----:B------:R-:W1:Y:S03]  /*04a0*/  FENCE.VIEW.ASYNC.S ;  /* 0x00000000000073c6 */ /* 0x000e660000000000 */
[----:B-1----:R1:W1:Y:S08]  /*04b0*/  SYNCS.EXCH.64 URZ, [UR9+0x60000], UR6 ;  /* 0x06000006093f75b2 */ /* 0x0022700008000100 */
[----:B------:R1:W1:Y:S01]  /*04c0*/  SYNCS.EXCH.64 URZ, [UR9+0x60028], UR4 ;  /* 0x06002804093f75b2 */ /* 0x0002620008000100 */
        /* <DEDUP_REMOVED lines=8> */
[----:B------:R-:W-:Y:S01]  /*0550*/  NOP ;  /* 0x0000000000007918 */ /* 0x000fe20000000000 */
.L_x_3:
        /* <DEDUP_REMOVED lines=21> */
[----:B------:R-:W-:Y:S01]  /*06b0*/  NOP ;  /* 0x0000000000007918 */ /* 0x000fe20000000000 */
.L_x_4:
[----:B------:R-:W5:Y:S01]  /*06c0*/  SHFL.IDX PT, R3, R2, RZ, 0x1f ;  /* 0x00001fff02037589 */ /* 0x000f6200000e0000 */
[----:B------:R-:W-:Y:S01]  /*06d0*/  ELECT P0, URZ, PT ;  /* 0x00000000003f782f */ /* 0x000fe20003800000 */
[----:B------:R-:W-:Y:S01]  /*06e0*/  NOP ;  /* 0x0000000000007918 */ /* 0x000fe20000000000 */
[----:B-1----:R-:W-:Y:S02]  /*06f0*/  UMOV UR4, 0x80 ;  /* 0x0000008000047882 */ /* 0x002fe40000000000 */
[C---:B-----5:R-:W-:Y:S02]  /*0700*/  ISETP.NE.OR P0, PT, R3.reuse, RZ, !P0 ;  /* 0x000000ff0300720c */ /* 0x060fe40004705670 */
[----:B------:R-:W-:-:S11]  /*0710*/  ISETP.NE.AND P2, PT, R3, RZ, PT ;  /* 0x000000ff0300720c */ /* 0x000fd60003f45270 */
[----:B------:R-:W-:Y:S01]  /*0720*/  VOTEU.ALL UP0, P0 ;  /* 0x00000000003f7886 */ /* 0x000fe20000000000 */
[----:B------:R-:W-:Y:S01]  /*0730*/  VOTEU.ALL UP2, P0 ;  /* 0x00000000003f7886 */ /* 0x000fe20000040000 */
[----:B------:R-:W-:Y:S01]  /*0740*/  VOTEU.ALL UP3, P0 ;  /* 0x00000000003f7886 */ /* 0x000fe20000060000 */
[----:B------:R-:W-:Y:S02]  /*0750*/  VOTEU.ALL UP4, P0 ;  /* 0x00000000003f7886 */ /* 0x000fe40000080000 */
[----:B------:R-:W1:Y:S01]  /*0760*/  @!UP0 S2UR UR7, SR_CgaCtaId ;  /* 0x00000000000789c3 */ /* 0x000e620000008800 */
[----:B------:R-:W-:Y:S01]  /*0770*/  @!UP0 UMOV UR6, 0x400 ;  /* 0x0000040000068882 */ /* 0x000fe20000000000 */
[----:B------:R-:W-:-:S04]  /*0780*/  @!UP0 UIADD3 UR4, -UR4, 0x100000, URZ ;  /* 0x0010000004048890 */ /* 0x000fc8000fffe13f */
[----:B------:R-:W-:Y:S02]  /*0790*/  @!UP0 USHF.L.U32 UR5, UR4, 0xb, URZ ;  /* 0x0000000b04058899 */ /* 0x000fe4000800063f */
[----:B------:R-:W-:Y:S02]  /*07a0*/  @!UP0 USHF.L.U32 UR4, UR4, 0x1, URZ ;  /* 0x0000000104048899 */ /* 0x000fe4000800063f */
[----:B-1----:R-:W-:Y:S01]  /*07b0*/  @!UP0 ULEA UR6, UR7, UR6, 0x18 ;  /* 0x0000000607068291 */ /* 0x002fe2000f8ec03f */
[----:B------:R-:W-:Y:S01]  /*07c0*/  VOTEU.ALL UP0, P0 ;  /* 0x00000000003f7886 */ /* 0x000fe20000000000 */
[----:B------:R-:W1:Y:S10]  /*07d0*/  FENCE.VIEW.ASYNC.S ;  /* 0x00000000000073c6 */ /* 0x000e740000000000 */
[----:B-1----:R1:W1:Y:S01]  /*07e0*/  @!UP0 SYNCS.EXCH.64 URZ, [UR6+0x60090], UR4 ;  /* 0x06009004063f85b2 */ /* 0x0022620008000100 */
[----:B------:R1:W1:Y:S01]  /*07f0*/  @!UP2 SYNCS.EXCH.64 URZ, [UR6+0x60098], UR4 ;  /* 0x06009804063fa5b2 */ /* 0x0002620008000100 */
[----:B------:R1:W1:Y:S01]  /*0800*/  @!UP3 SYNCS.EXCH.64 URZ, [UR6+0x600a0], UR4 ;  /* 0x0600a004063fb5b2 */ /* 0x0002620008000100 */
[----:B------:R1:W1:Y:S01]  /*0810*/  @!UP4 SYNCS.EXCH.64 URZ, [UR6+0x600a8], UR4 ;  /* 0x0600a804063fc5b2 */ /* 0x0002620008000100 */
[----:B------:R-:W-:Y:S01]  /*0820*/  NOP ;  /* 0x0000000000007918 */ /* 0x000fe20000000000 */
[----:B------:R-:W-:Y:S05]  /*0830*/  @P2 BRA `(.L_x_5) ;  /* 0x0000000000582947 */ /* 0x000fea0003800000 */
[----:B-1----:R-:W1:Y:S01]  /*0840*/  S2UR UR5, SR_CgaCtaId ;  /* 0x00000000000579c3 */ /* 0x002e620000008800 */
[----:B------:R-:W-:Y:S01]  /*0850*/  UMOV UR4, 0x400 ;  /* 0x0000040000047882 */ /* 0x000fe20000000000 */
[----:B------:R-:W-:Y:S01]  /*0860*/  UMOV UR6, 0x20 ;  /* 0x0000002000067882 */ /* 0x000fe20000000000 */
[----:B------:R-:W-:Y:S01]  /*0870*/  UMOV UR7, 0x80 ;  /* 0x0000008000077882 */ /* 0x000fe20000000000 */
[----:B------:R-:W-:Y:S01]  /*0880*/  ELECT P0, URZ, PT ;  /* 0x00000000003f782f */ /* 0x000fe20003800000 */
[----:B-1----:R-:W-:Y:S02]  /*0890*/  ULEA UR9, UR5, UR4, 0x18 ;  /* 0x0000000405097291 */ /* 0x002fe4000f8ec03f */
[----:B------:R-:W-:-:S04]  /*08a0*/  UIADD3 UR4, -UR6, 0x100000, URZ ;  /* 0x0010000006047890 */ /* 0x000fc8000fffe13f */
[----:B------:R-:W-:Y:S02]  /*08b0*/  USHF.L.U32 UR5, UR4, 0xb, URZ ;  /* 0x0000000b04057899 */ /* 0x000fe4000800063f */
[----:B------:R-:W-:Y:S02]  /*08c0*/  USHF.L.U32 UR4, UR4, 0x1, URZ ;  /* 0x0000000104047899 */ /* 0x000fe4000800063f */
        /* <DEDUP_REMOVED lines=13> */
.L_x_5:
[----:B-1----:R-:W-:Y:S01]  /*09a0*/  R2UR UR4, R5 ;  /* 0x00000000050472ca */ /* 0x002fe200000e0000 */
[----:B------:R-:W-:Y:S01]  /*09b0*/  NOP ;  /* 0x0000000000007918 */ /* 0x000fe20000000000 */
[----:B------:R-:W-:Y:S01]  /*09c0*/  MOV R2, UR8 ;  /* 0x0000000800027c02 */ /* 0x000fe20008000f00 */
[----:B--234-:R-:W-:Y:S03]  /*09d0*/  BAR.SYNC.DEFER_BLOCKING 0x0 ;  /* 0x0000000000007b1d */ /* 0x01cfe60000010000 */
[----:B------:R-:W-:-:S07]  /*09e0*/  ISETP.EQ.AND P2, PT, R2, 0x1, P1 ;  /* 0x000000010200780c */ /* 0x000fce0000f42270 */
[----:B------:R-:W-:-:S13]  /*09f0*/  ISETP.NE.AND P0, PT, RZ, UR4, PT ;  /* 0x00000004ff007c0c */ /* 0x000fda000bf05270 */
[----:B------:R-:W-:Y:S05]  /*0a00*/  @!P0 BRA `(.L_x_6) ;  /* 0x0000026000c48947 */ /* 0x000fea0003800000 */
[----:B------:R-:W-:-:S06]  /*0a10*/  UISETP.GT.U32.AND UP0, UPT, UR10, 0x3, UPT ;  /* 0x000000030a00788c */ /* 0x000fcc000bf04070 */
[----:B------:R-:W-:-:S13]  /*0a20*/  PLOP3.LUT P0, PT, PT, PT, UP0, 0x80, 0x0 ;  /* 0x000000000000781c */ /* 0x000fda0003f0f008 */
[----:B------:R-:W-:Y:S05]  /*0a30*/  @P0 EXIT ;  /* 0x000000000000094d */ /* 0x000fea0003800000 */
.L_x_7:
[----:B------:R-:W-:-:S08]  /*0a40*/  NOP ;  /* 0x0000000000007918 */ /* 0x000fd00000000000 */
[----:B------:R-:W1:Y:S02]  /*0a50*/  USETMAXREG.TRY_ALLOC.CTAPOOL UP0, 0xf0 ;  /* 0x000000f0000079c8 */ /* 0x000e640008000600 */
[----:B-1----:R-:W-:-:S13]  /*0a60*/  PLOP3.LUT P0, PT, PT, PT, UP0, 0x80, 0x0 ;  /* 0x000000000000781c */ /* 0x002fda0003f0f008 */
[----:B------:R-:W-:Y:S05]  /*0a70*/  @!P0 BRA `(.L_x_7) ;  /* 0xfffffffc00f08947 */ /* 0x000fea000383ffff */
[----:B------:R-:W2:Y:S01]  /*0a80*/  LDL R2, [R1+0x228] ;  /* 0x0002280001027983 */ /* 0x000ea20000100800 */
[----:B------:R-:W1:Y:S01]  /*0a90*/  S2UR UR5, SR_CTAID.X ;  /* 0x00000000000579c3 */ /* 0x000e620000002500 */
[----:B------:R-:W-:Y:S01]  /*0aa0*/  UMOV UR11, URZ ;  /* 0x0000003f000b7c82 */ /* 0x000fe20008000000 */
[----:B--2---:R-:W-:-:S13]  /*0ab0*/  R2UR UR4, R2 ;  /* 0x00000000020472ca */ /* 0x004fda00000e0000 */
[----:B------:R-:W-:-:S03]  /*0ac0*/  UISETP.NE.AND UP0, UPT, UR4, 0x1, UPT ;  /* 0x000000010400788c */ /* 0x000fc6000bf05270 */
[----:B------:R-:W-:-:S03]  /*0ad0*/  UMOV UR4, URZ ;  /* 0x0000003f00047c82 */ /* 0x000fc60008000000 */
[----:B------:R-:W-:-:S13]  /*0ae0*/  PLOP3.LUT P0, PT, PT, PT, UP0, 0x80, 0x0 ;  /* 0x000000000000781c */ /* 0x000fda0003f0f008 */
[----:B-1----:R-:W-:Y:S05]  /*0af0*/  @!P0 BRA `(.L_x_8) ;  /* 0x0000000000488947 */ /* 0x002fea0003800000 */
[----:B------:R-:W-:Y:S01]  /*0b00*/  R2UR UR6, R2 ;  /* 0x00000000020672ca */ /* 0x000fe200000e0000 */
[----:B------:R-:W-:-:S12]  /*0b10*/  UMOV UR11, 0x1 ;  /* 0x00000001000b7882 */ /* 0x000fd80000000000 */
[----:B------:R-:W-:-:S06]  /*0b20*/  UISETP.NE.AND UP0, UPT, UR6, 0x2, UPT ;  /* 0x000000020600788c */ /* 0x000fcc000bf05270 */
[----:B------:R-:W-:-:S13]  /*0b30*/  PLOP3.LUT P1, PT, PT, PT, UP0, 0x80, 0x0 ;  /* 0x000000000000781c */ /* 0x000fda0003f2f008 */
[----:B------:R-:W-:Y:S05]  /*0b40*/  @!P1 BRA `(.L_x_8) ;  /* 0x0000000000349947 */ /* 0x000fea0003800000 */
[----:B------:R-:W-:-:S13]  /*0b50*/  R2UR UR4, R2 ;  /* 0x00000000020472ca */ /* 0x000fda00000e0000 */
[----:B------:R-:W-:-:S06]  /*0b60*/  UISETP.NE.AND UP0, UPT, UR4, 0x3, UPT ;  /* 0x000000030400788c */ /* 0x000fcc000bf05270 */
[----:B------:R-:W-:-:S13]  /*0b70*/  PLOP3.LUT P1, PT, PT, PT, UP0, 0x80, 0x0 ;  /* 0x000000000000781c */ /* 0x000fda0003f2f008 */
[----:B------:R-:W-:Y:S05]  /*0b80*/  @!P1 BRA `(.L_x_9) ;  /* 0x00000000001c9947 */ /* 0x000fea0003800000 */
[----:B------:R-:W-:-:S13]  /*0b90*/  R2UR UR4, R2 ;  /* 0x00000000020472ca */ /* 0x000fda00000e0000 */
[----:B------:R-:W-:-:S11]  /*0ba0*/  UISETP.NE.AND UP0, UPT, UR4, 0x4, UPT ;  /* 0x000000040400788c */ /* 0x000fd6000bf05270 */
[----:B------:R-:W-:Y:S01]  /*0bb0*/  @!UP0 UMOV UR4, 0x1 ;  /* 0x0000000100048882 */ /* 0x000fe20000000000 */
[----:B------:R-:W-:Y:S01]  /*0bc0*/  @!UP0 UMOV UR11, 0x1 ;  /* 0x00000001000b8882 */ /* 0x000fe20000000000 */
[----:B------:R-:W-:Y:S01]  /*0bd0*/  @UP0 UMOV UR4, URZ ;  /* 0x0000003f00040c82 */ /* 0x000fe20008000000 */
[----:B------:R-:W-:Y:S01]  /*0be0*/  @UP0 UMOV UR11, URZ ;  /* 0x0000003f000b0c82 */ /* 0x000fe20008000000 */
[----:B------:R-:W-:Y:S05]  /*0bf0*/  BRA `(.L_x_8) ;  /* 0x0000000000087947 */ /* 0x000fea0003800000 */
.L_x_9:
[----:B------:R-:W-:Y:S01]  /*0c00*/  UMOV UR4, 0x1 ;  /* 0x0000000100047882 */ /* 0x000fe20000000000 */
[----:B------:R-:W-:-:S05]  /*0c10*/  UMOV UR11, URZ ;  /* 0x0000003f000b7c82 */ /* 0x000fca0008000000 */
.L_x_8:
[----:B------:R-:W-:Y:S05]  /*0c20*/  @!P0 BRA `(.L_x_10) ;  /* 0x0000000000688947 */ /* 0x000fea0003800000 */
[----:B------:R-:W-:-:S13]  /*0c30*/  R2UR UR6, R2 ;  /* 0x00000000020672ca */ /* 0x000fda00000e0000 */
[----:B------:R-:W-:-:S06]  /*0c40*/  UISETP.NE.AND UP0, UPT, UR6, 0x2, UPT ;  /* 0x000000020600788c */ /* 0x000fcc000bf05270 */
[----:B------:R-:W-:-:S13]  /*0c50*/  PLOP3.LUT P0, PT, PT, PT, UP0, 0x80, 0x0 ;  /* 0x000000000000781c */ /* 0x000fda0003f0f008 */
[----:B------:R-:W-:Y:S05]  /*0c60*/  @!P0 BRA `(.L_x_11) ;  /* 0x0000000000488947 */ /* 0x000fea0003800000 */
[----:B------:R-:W-:-:S13]  /*0c70*/  R2UR UR6, R2 ;  /* 0x00000000020672ca */ /* 0x000fda00000e0000 */
[----:B------:R-:W-:-:S06]  /*0c80*/  UISETP.NE.AND UP0, UPT, UR6, 0x3, UPT ;  /* 0x000000030600788c */ /* 0x000fcc000bf05270 */
[----:B------:R-:W-:-:S13]  /*0c90*/  PLOP3.LUT P0, PT, PT, PT, UP0, 0x80, 0x0 ;  /* 0x000000000000781c */ /* 0x000fda0003f0f008 */
[----:B------:R-:W-:Y:S05]  /*0ca0*/  @!P0 BRA `(.L_x_12) ;  /* 0x0000000000288947 */ /* 0x000fea0003800000 */
[----:B------:R-:W-:Y:S01]  /*0cb0*/  R2UR UR6, R2 ;  /* 0x00000000020672ca */ /* 0x000fe200000e0000 */
[----:B------:R-:W-:-:S05]  /*0cc0*/  IMAD.U32 R2, RZ, RZ, UR5 ;  /* 0x00000005ff027e24 */ /* 0x000fca000f8e00ff */
[----:B------:R4:W-:Y:S07]  /*0cd0*/  STL [R1+0x224], R2 ;  /* 0x0002240201007387 */ /* 0x0009ee0000100800 */
[----:B------:R-:W-:-:S06]  /*0ce0*/  UISETP.NE.AND UP0, UPT, UR6, 0x4, UPT ;  /* 0x000000040600788c */ /* 0x000fcc000bf05270 */
[----:B------:R-:W-:-:S13]  /*0cf0*/  PLOP3.LUT P0, PT, PT, PT, UP0, 0x80, 0x0 ;  /* 0x000000000000781c */ /* 0x000fda0003f0f008 */
[----:B----4-:R-:W-:Y:S05]  /*0d00*/  @P0 BRA `(.L_x_13) ;  /* 0x00000000003c0947 */ /* 0x010fea0003800000 */
[----:B------:R-:W-:-:S06]  /*0d10*/  ULEA UR6, UR5, 0x3, 0x1 ;  /* 0x0000000305067891 */ /* 0x000fcc000f8e083f */
[----:B------:R-:W-:-:S05]  /*0d20*/  MOV R2, UR6 ;  /* 0x0000000600027c02 */ /* 0x000fca0008000f00 */
[----:B------:R4:W-:Y:S01]  /*0d30*/  STL [R1+0x224], R2 ;  /* 0x0002240201007387 */ /* 0x0009e20000100800 */
[----:B------:R-:W-:Y:S05]  /*0d40*/  BRA `(.L_x_13) ;  /* 0x00000000002c7947 */ /* 0x000fea0003800000 */
.L_x_12:
[----:B------:R-:W-:-:S06]  /*0d50*/  ULEA UR6, UR5, 0x2, 0x1 ;  /* 0x0000000205067891 */ /* 0x000fcc000f8e083f */
[----:B------:R-:W-:-:S05]  /*0d60*/  IMAD.U32 R2, RZ, RZ, UR6 ;  /* 0x00000006ff027e24 */ /* 0x000fca000f8e00ff */
[----:B------:R3:W-:Y:S01]  /*0d70*/  STL [R1+0x224], R2 ;  /* 0x0002240201007387 */ /* 0x0007e20000100800 */
[----:B------:R-:W-:Y:S05]  /*0d80*/  BRA `(.L_x_13) ;  /* 0x00000000001c7947 */ /* 0x000fea0003800000 */
.L_x_11:
[----:B------:R-:W-:-:S06]  /*0d90*/  ULEA UR6, UR5, 0x1, 0x1 ;  /* 0x0000000105067891 */ /* 0x000fcc000f8e083f */
[----:B------:R-:W-:-:S05]  /*0da0*/  MOV R2, UR6 ;  /* 0x0000000600027c02 */ /* 0x000fca0008000f00 */
[----:B------:R2:W-:Y:S01]  /*0db0*/  STL [R1+0x224], R2 ;  /* 0x0002240201007387 */ /* 0x0005e20000100800 */
[----:B------:R-:W-:Y:S05]  /*0dc0*/  BRA `(.L_x_13) ;  /* 0x00000000000c7947 */ /* 0x000fea0003800000 */
.L_x_10:
[----:B------:R-:W-:-:S06]  /*0dd0*/  USHF.L.U32 UR6, UR5, 0x1, URZ ;  /* 0x0000000105067899 */ /* 0x000fcc000800063f */
[----:B------:R-:W-:-:S05]  /*0de0*/  IMAD.U32 R2, RZ, RZ, UR6 ;  /* 0x00000006ff027e24 */ /* 0x000fca000f8e00ff */
[----:B------:R1:W-:Y:S02]  /*0df0*/  STL [R1+0x224], R2 ;  /* 0x0002240201007387 */ /* 0x0003e40000100800 */
.L_x_13:
[----:B------:R-:W-:-:S04]  /*0e00*/  ULOP3.LUT UR6, UR14, 0x1, URZ, 0xfc, !UPT ;  /* 0x000000010e067892 */ /* 0x000fc8000f8efc3f */
[----:B------:R-:W-:-:S06]  /*0e10*/  UISETP.NE.AND UP0, UPT, UR6, 0x3, UPT ;  /* 0x000000030600788c */ /* 0x000fcc000bf05270 */
[----:B------:R-:W-:-:S13]  /*0e20*/  PLOP3.LUT P0, PT, PT, PT, UP0, 0x80, 0x0 ;  /* 0x000000000000781c */ /* 0x000fda0003f0f008 */
[----:B------:R-:W-:Y:S05]  /*0e30*/  @!P0 BRA `(.L_x_14) ;  /* 0x0000000000048947 */ /* 0x000fea0003800000 */
[----:B------:R-:W-:Y:S01]  /*0e40*/  BPT.TRAP 0x1 ;  /* 0x000000040000795c */ /* 0x000fe20000300000 */
.L_x_14:
[----:B-1234-:R-:W2:Y:S01]  /*0e50*/  LDL R2, [R1+0x224] ;  /* 0x0002240001027983 */ /* 0x01eea20000100800 */
[----:B------:R-:W1:Y:S01]  /*0e60*/  S2UR UR6, SR_CgaCtaId ;  /* 0x00000000000679c3 */ /* 0x000e620000008800 */
[----:B------:R-:W-:Y:S01]  /*0e70*/  UMOV UR60, 0x400 ;  /* 0x00000400003c7882 */ /* 0x000fe20000000000 */
[----:B------:R-:W-:Y:S02]  /*0e80*/  SHF.R.S32.HI R3, RZ, 0x1f, R0 ;  /* 0x0000001fff037819 */ /* 0x000fe40000011400 */
[----:B------:R-:W-:Y:S01]  /*0e90*/  MOV R9, UR4 ;  /* 0x0000000400097c02 */ /* 0x000fe20008000f00 */
[----:B------:R-:W-:Y:S01]  /*0ea0*/  ULEA UR4, UR5, 0xff, 0x7 ;  /* 0x000000ff05047891 */ /* 0x000fe2000f8e383f */
[----:B------:R-:W-:Y:S02]  /*0eb0*/  LEA.HI R3, R3, R0, RZ, 0x7 ;  /* 0x0000000003037211 */ /* 0x000fe400078f38ff */
[----:B------:R-:W-:Y:S01]  /*0ec0*/  SHF.L.U32 R9, R9, 0x1f, RZ ;  /* 0x0000001f09097819 */ /* 0x000fe200000006ff */
[----:B------:R-:W3:Y:S01]  /*0ed0*/  LDC R8, c[0x0][0x28c] ;  /* 0x0000a300ff087b82 */ /* 0x000ee20000000800 */
[----:B------:R-:W-:Y:S01]  /*0ee0*/  LOP3.LUT R3, R3, 0xffffff80, RZ, 0xc0, !PT ;  /* 0xffffff8003037812 */ /* 0x000fe200078ec0ff */
[----:B------:R-:W-:-:S04]  /*0ef0*/  USHF.R.U32.HI UR4, URZ, 0x7, UR4 ;  /* 0x000000073f047899 */ /* 0x000fc80008011604 */
[----:B------:R-:W-:-:S05]  /*0f00*/  IMAD.IADD R3, R0, 0x1, -R3 ;  /* 0x0000000100037824 */ /* 0x000fca00078e0a03 */
[----:B------:R-:W-:Y:S01]  /*0f10*/  SHF.R.S32.HI R4, RZ, 0x1f, R3 ;  /* 0x0000001fff047819 */ /* 0x000fe20000011403 */
[----:B-1----:R-:W-:-:S03]  /*0f20*/  ULEA UR60, UR6, UR60, 0x18 ;  /* 0x0000003c063c7291 */ /* 0x002fc6000f8ec03f */
[CC--:B------:R-:W-:Y:S02]  /*0f30*/  LEA.HI R6, R4.reuse, R3.reuse, RZ, 0x2 ;  /* 0x0000000304067211 */ /* 0x0c0fe400078f10ff */
[----:B------:R-:W-:Y:S01]  /*0f40*/  LEA.HI R4, R4, R3, RZ, 0x5 ;  /* 0x0000000304047211 */ /* 0x000fe200078f28ff */
[----:B------:R-:W-:Y:S01]  /*0f50*/  ULEA UR6, UR11, UR60, 0x3 ;  /* 0x0000003c0b067291 */ /* 0x000fe2000f8e183f */
[----:B------:R-:W-:-:S08]  /*0f60*/  SHF.R.S32.HI R7, RZ, 0x2, R6 ;  /* 0x00000002ff077819 */ /* 0x000fd00000011406 */
[----:B------:R-:W1:Y:S01]  /*0f70*/  SYNCS.PHASECHK.TRANS64.TRYWAIT P1, [UR6+0x60050], R9 ;  /* 0x06005009ff0075a7 */ /* 0x000e620008020146 */
[----:B--2---:R-:W-:Y:S02]  /*0f80*/  R2UR UR7, R2 ;  /* 0x00000000020772ca */ /* 0x004fe400000e0000 */
[----:B------:R-:W-:Y:S02]  /*0f90*/  SHF.R.S32.HI R2, RZ, 0x1f, R6 ;  /* 0x0000001fff027819 */ /* 0x000fe40000011406 */
[----:B------:R-:W-:Y:S02]  /*0fa0*/  LOP3.LUT R6, R6, 0x7ffffffc, RZ, 0xc0, !PT ;  /* 0x7ffffffc06067812 */ /* 0x000fe400078ec0ff */
[----:B------:R-:W-:Y:S02]  /*0fb0*/  LEA.HI R5, R2, R7, RZ, 0x3 ;  /* 0x0000000702057211 */ /* 0x000fe400078f18ff */
[----:B---3--:R-:W-:Y:S02]  /*0fc0*/  IADD3 R2, R8, 0x7f, RZ ;  /* 0x0000007f08027810 */ /* 0x008fe40007ffe0ff */
[----:B------:R-:W-:-:S02]  /*0fd0*/  LOP3.LUT R8, R5, 0xfffffff8, RZ, 0xc0, !PT ;  /* 0xfffffff805087812 */ /* 0x000fc400078ec0ff */
[----:B------:R-:W-:-:S03]  /*0fe0*/  SHF.R.S32.HI R5, RZ, 0x1f, R2 ;  /* 0x0000001fff057819 */ /* 0x000fc60000011402 */
[----:B------:R-:W-:Y:S01]  /*0ff0*/  IMAD.IADD R8, R7, 0x1, -R8 ;  /* 0x0000000107087824 */ /* 0x000fe200078e0a08 */
[----:B------:R-:W-:Y:S02]  /*1000*/  LEA.HI R5, R5, R2, RZ, 0x7 ;  /* 0x0000000205057211 */ /* 0x000fe400078f38ff */
[----:B------:R-:W-:Y:S02]  /*1010*/  SHF.R.S32.HI R7, RZ, 0x5, R4 ;  /* 0x00000005ff077819 */ /* 0x000fe40000011404 */
[----:B------:R-:W-:Y:S02]  /*1020*/  SHF.R.S32.HI R5, RZ, 0x7, R5 ;  /* 0x00000007ff057819 */ /* 0x000fe40000011405 */
[----:B------:R-:W-:Y:S01]  /*1030*/  IADD3 R2, R3, -R6, RZ ;  /* 0x8000000603027210 */ /* 0x000fe20007ffe0ff */
[----:B------:R-:W-:Y:S01]  /*1040*/  IMAD R7, R7, 0x10, R8 ;  /* 0x0000001007077824 */ /* 0x000fe200078e0208 */
[----:B------:R-:W-:Y:S02]  /*1050*/  MOV R6, UR7 ;  /* 0x0000000700067c02 */ /* 0x000fe40008000f00 */
[----:B------:R-:W-:Y:S01]  /*1060*/  VIMNMX R233, R5, UR4, PT ;  /* 0x0000000405e97c48 */ /* 0x000fe2000bfe0100 */
[----:B-1----:R-:W-:Y:S06]  /*1070*/  @!P1 BRA `(.L_x_15) ;  /* 0x0000027000909947 */ /* 0x002fec0003800000 */
.L_x_114:
[----:B------:R-:W-:Y:S01]  /*1080*/  IMAD.SHL.U32 R2, R2, 0x2, RZ ;  /* 0x0000000202027824 */ /* 0x000fe200078e00ff */
[----:B------:R-:W-:Y:S01]  /*1090*/  LEA R5, R6, R7, 0x6 ;  /* 0x0000000706057211 */ /* 0x000fe200078e30ff */
[----:B------:R-:W-:Y:S06]  /*10a0*/  @!P0 BRA `(.L_x_16) ;  /* 0x0000000000048947 */ /* 0x000fec0003800000 */
[----:B------:R-:W-:Y:S01]  /*10b0*/  BPT.TRAP 0x1 ;  /* 0x000000040000795c */ /* 0x000fe20000300000 */
.L_x_16:
[----:B------:R-:W-:Y:S01]  /*10c0*/  SHF.L.U32 R3, RZ, 0x1f, RZ ;  /* 0x0000001fff037819 */ /* 0x000fe200000006ff */
[----:B------:R-:W-:Y:S01]  /*10d0*/  UIADD3 UR15, UR60, 0x60090, URZ ;  /* 0x000600903c0f7890 */ /* 0x000fe2000fffe03f */
[----:B------:R-:W-:Y:S02]  /*10e0*/  ISETP.NE.AND P2, PT, RZ, UR10, PT ;  /* 0x0000000aff007c0c */ /* 0x000fe4000bf45270 */
[----:B------:R-:W2:Y:S02]  /*10f0*/  SYNCS.PHASECHK.TRANS64.TRYWAIT P1, [UR60+0x60000], R3 ;  /* 0x06000003ff0075a7 */ /* 0x000ea4000802017c */
[----:B--2---:R-:W-:Y:S09]  /*1100*/  @!P1 BRA `(.L_x_17) ;  /* 0x0000027000849947 */ /* 0x004ff20003800000 */
.L_x_115:
[----:B-1----:R-:W2:Y:S02]  /*1110*/  LDL R4, [R1+0x228] ;  /* 0x0002280001047983 */ /* 0x002ea40000100800 */
[----:B--2---:R-:W-:Y:S02]  /*1120*/  R2UR UR4, R4 ;  /* 0x00000000040472ca */ /* 0x004fe400000e0000 */
[----:B------:R-:W-:-:S04]  /*1130*/  SEL R4, RZ, 0x1, P2 ;  /* 0x00000001ff047807 */ /* 0x000fc80001000000 */
[----:B------:R-:W-:-:S07]  /*1140*/  SHF.L.U32 R4, R4, 0x1f, RZ ;  /* 0x0000001f04047819 */ /* 0x000fce00000006ff */
[----:B------:R-:W-:-:S06]  /*1150*/  ULEA UR4, UR4, UR15, 0x3 ;  /* 0x0000000f04047291 */ /* 0x000fcc000f8e183f */
[----:B------:R-:W-:-:S03]  /*1160*/  IMAD.U32 R6, RZ, RZ, UR4 ;  /* 0x00000004ff067e24 */ /* 0x000fc6000f8e00ff */
[----:B------:R-:W1:Y:S02]  /*1170*/  SYNCS.PHASECHK.TRANS64.TRYWAIT P1, [UR4+-0x8], R4 ;  /* 0xfffff804ff0075a7 */ /* 0x000e640008020144 */
[----:B------:R2:W-:Y:S02]  /*1180*/  STL [R1+0x240], R6 ;  /* 0x0002400601007387 */ /* 0x0005e40000100800 */
[----:B-12---:R-:W-:Y:S05]  /*1190*/  @!P1 BRA `(.L_x_18) ;  /* 0x0000027000789947 */ /* 0x006fea0003800000 */
.L_x_116:
[----:B------:R-:W-:Y:S01]  /*11a0*/  USHF.R.U32.HI UR4, URZ, 0x4, UR60 ;  /* 0x000000043f047899 */ /* 0x000fe2000801163c */
[----:B------:R-:W-:Y:S01]  /*11b0*/  WARPGROUP.ARRIVE ;  /* 0x00000000000079c5 */ /* 0x000fe20000000000 */
[----:B------:R-:W-:Y:S01]  /*11c0*/  UIADD3 UR5, UR60, 0x10000, URZ ;  /* 0x000100003c057890 */ /* 0x000fe2000fffe03f */
[CC--:B------:R-:W-:Y:S01]  /*11d0*/  ISETP.GT.AND P2, PT, R5.reuse, R2.reuse, PT ;  /* 0x000000020500720c */ /* 0x0c0fe20003f44270 */
[----:B------:R-:W-:Y:S01]  /*11e0*/  ULOP3.LUT UR4, UR4, 0x3fff, URZ, 0xc0, !UPT ;  /* 0x00003fff04047892 */ /* 0x000fe2000f8ec03f */
[C---:B------:R-:W-:Y:S01]  /*11f0*/  VIADD R10, R2.reuse, 0x11 ;  /* 0x00000011020a7836 */ /* 0x040fe20000000000 */
[----:B------:R-:W-:Y:S01]  /*1200*/  USHF.R.U32.HI UR5, URZ, 0x4, UR5 ;  /* 0x000000043f057899 */ /* 0x000fe20008011605 */
[C---:B-1----:R-:W-:Y:S01]  /*1210*/  IADD3 R4, R2.reuse, 0x8, RZ ;  /* 0x0000000802047810 */ /* 0x042fe20007ffe0ff */
[----:B------:R-:W-:Y:S01]  /*1220*/  ULOP3.LUT UR4, UR4, 0x10000, URZ, 0xfc, !UPT ;  /* 0x0001000004047892 */ /* 0x000fe2000f8efc3f */
[C---:B------:R-:W-:Y:S01]  /*1230*/  ISETP.GE.AND P1, PT, R5.reuse, R2, PT ;  /* 0x000000020500720c */ /* 0x040fe20003f26270 */
[----:B------:R-:W-:Y:S01]  /*1240*/  ULOP3.LUT UR5, UR5, 0x3fff, URZ, 0xc0, !UPT ;  /* 0x00003fff05057892 */ /* 0x000fe2000f8ec03f */
[C---:B------:R-:W-:Y:S01]  /*1250*/  ISETP.GE.AND P6, PT, R5.reuse, R10, PT ;  /* 0x0000000a0500720c */ /* 0x040fe20003fc6270 */
[----:B------:R-:W-:Y:S01]  /*1260*/  ULEA UR11, UR11, UR4, 0xb ;  /* 0x000000040b0b7291 */ /* 0x000fe2000f8e583f */
[C---:B------:R-:W-:Y:S01]  /*1270*/  ISETP.GE.AND P3, PT, R5.reuse, R4, PT ;  /* 0x000000040500720c */ /* 0x040fe20003f66270 */
[----:B------:R-:W-:Y:S01]  /*1280*/  ULOP3.LUT UR61, UR5, 0x10000, URZ, 0xfc, !UPT ;  /* 0x00010000053d7892 */ /* 0x000fe2000f8efc3f */
[C---:B------:R-:W-:Y:S01]  /*1290*/  IADD3 R8, R2.reuse, 0x10, RZ ;  /* 0x0000001002087810 */ /* 0x040fe20007ffe0ff */
[----:B------:R-:W-:Y:S01]  /*12a0*/  UMOV UR7, 0x40000040 ;  /* 0x4000004000077882 */ /* 0x000fe20000000000 */
[----:B------:R-:W-:Y:S01]  /*12b0*/  UMOV UR9, 0x40000040 ;  /* 0x4000004000097882 */ /* 0x000fe20000000000 */
[----:B------:R-:W-:Y:S01]  /*12c0*/  UMOV UR5, UR7 ;  /* 0x0000000700057c82 */ /* 0x000fe20008000000 */
[----:B------:R-:W-:Y:S01]  /*12d0*/  UMOV UR6, UR11 ;  /* 0x0000000b00067c82 */ /* 0x000fe20008000000 */
[----:B------:R-:W-:Y:S01]  /*12e0*/  IMAD.U32 R7, RZ, RZ, UR7 ;  /* 0x00000007ff077e24 */ /* 0x000fe2000f8e00ff */
[----:B------:R-:W-:Y:S01]  /*12f0*/  MOV R6, UR6 ;  /* 0x0000000600067c02 */ /* 0x000fe20008000f00 */
[----:B------:R-:W-:Y:S01]  /*1300*/  UMOV UR4, UR6 ;  /* 0x0000000600047c82 */ /* 0x000fe20008000000 */
[----:B------:R-:W-:Y:S01]  /*1310*/  UMOV UR6, UR61 ;  /* 0x0000003d00067c82 */ /* 0x000fe20008000000 */
[----:B------:R-:W-:Y:S01]  /*1320*/  UIADD3 UR12, UR11, 0x202, URZ ;  /* 0x000002020b0c7890 */ /* 0x000fe2000fffe03f */
[----:B------:R-:W-:Y:S01]  /*1330*/  QGMMA.64x128x32.F32.E4M3.E4M3 R24, gdesc[UR4], RZ, !UPT, gsb0 ;  /* 0x01e00000041879f3 */ /* 0x000fe2000c0008ff */
[----:B------:R-:W-:Y:S01]  /*1340*/  UIADD3 UR4, UR11, 0x2, URZ ;  /* 0x000000020b047890 */ /* 0x000fe2000fffe03f */
[----:B------:R1:W-:Y:S01]  /*1350*/  STL.64 [R1+0x218], R6 ;  /* 0x0002180601007387 */ /* 0x0003e20000100a00 */
[----:B------:R-:W-:Y:S01]  /*1360*/  UIADD3 UR6, UR61, 0x2, URZ ;  /* 0x000000023d067890 */ /* 0x000fe2000fffe03f */
[----:B------:R-:W-:Y:S01]  /*1370*/  IADD3 R4, R2, 0x18, RZ ;  /* 0x0000001802047810 */ /* 0x000fe20007ffe0ff */
[----:B------:R-:W-:Y:S01]  /*1380*/  UMOV UR5, UR9 ;  /* 0x0000000900057c82 */ /* 0x000fe20008000000 */
[----:B------:R-:W-:Y:S01]  /*1390*/  UMOV UR7, 0x40000040 ;  /* 0x4000004000077882 */ /* 0x000fe20000000000 */
[----:B------:R-:W-:Y:S01]  /*13a0*/  UMOV UR13, 0x40000040 ;  /* 0x40000040000d7882 */ /* 0x000fe20000000000 */
[----:B------:R-:W-:Y:S01]  /*13b0*/  UMOV UR8, UR4 ;  /* 0x0000000400087c82 */ /* 0x000fe20008000000 */
[----:B------:R-:W-:Y:S01]  /*13c0*/  UIADD3 UR16, UR11, 0x204, URZ ;  /* 0x000002040b107890 */ /* 0x000fe2000fffe03f */
[----:B------:R-:W-:Y:S01]  /*13d0*/  ISETP.GE.AND P5, PT, R5, R8, PT ;  /* 0x000000080500720c */ /* 0x000fe20003fa6270 */
[----:B------:R-:W-:Y:S01]  /*13e0*/  UMOV UR4, UR8 ;  /* 0x0000000800047c82 */ /* 0x000fe20008000000 */
[----:B------:R-:W-:Y:S01]  /*13f0*/  UMOV UR17, 0x40000040 ;  /* 0x4000004000117882 */ /* 0x000fe20000000000 */
[----:B------:R-:W-:Y:S01]  /*1400*/  UIADD3 UR20, UR11, 0x206, URZ ;  /* 0x000002060b147890 */ /* 0x000fe2000fffe03f */
[----:B-1----:R-:W-:Y:S01]  /*1410*/  MOV R6, UR8 ;  /* 0x0000000800067c02 */ /* 0x002fe20008000f00 */
[----:B------:R-:W-:Y:S01]  /*1420*/  IMAD.U32 R7, RZ, RZ, UR9 ;  /* 0x00000009ff077e24 */ /* 0x000fe2000f8e00ff */
[----:B------:R-:W-:Y:S01]  /*1430*/  UMOV UR9, 0x40000040 ;  /* 0x4000004000097882 */ /* 0x000fe20000000000 */
[----:B------:R-:W-:Y:S01]  /*1440*/  UMOV UR21, 0x40000040 ;  /* 0x4000004000157882 */ /* 0x000fe20000000000 */
[----:B------:R-:W-:Y:S01]  /*1450*/  UIADD3 UR24, UR11, 0x400, URZ ;  /* 0x000004000b187890 */ /* 0x000fe2000fffe03f */
[----:B------:R-:W-:Y:S01]  /*1460*/  IMAD.MOV.U32 R151, RZ, RZ, RZ ;  /* 0x000000ffff977224 */ /* 0x000fe200078e00ff */
[----:B------:R1:W-:Y:S01]  /*1470*/  STL.64 [R1+0x210], R6 ;  /* 0x0002100601007387 */ /* 0x0003e20000100a00 */
[----:B------:R-:W-:Y:S01]  /*1480*/  UMOV UR25, 0x40000040 ;  /* 0x4000004000197882 */ /* 0x000fe20000000000 */
[----:B------:R-:W-:Y:S01]  /*1490*/  UIADD3 UR28, UR11, 0x402, URZ ;  /* 0x000004020b1c7890 */ /* 0x000fe2000fffe03f */
[----:B------:R-:W-:Y:S01]  /*14a0*/  SHF.L.U32 R219, R0, 0x2, RZ ;  /* 0x0000000200db7819 */ /* 0x000fe200000006ff */
[----:B------:R-:W-:Y:S01]  /*14b0*/  UMOV UR29, 0x40000040 ;  /* 0x40000040001d7882 */ /* 0x000fe20000000000 */
[----:B------:R-:W-:Y:S01]  /*14c0*/  UIADD3 UR32, UR11, 0x404, URZ ;  /* 0x000004040b207890 */ /* 0x000fe2000fffe03f */
[----:B------:R-:W-:Y:S01]  /*14d0*/  MOV R237, 0x3276 ;  /* 0x0000327600ed7802 */ /* 0x000fe20000000f00 */
[----:B------:R-:W-:Y:S01]  /*14e0*/  UMOV UR33, 0x40000040 ;  /* 0x4000004000217882 */ /* 0x000fe20000000000 */
[----:B------:R-:W-:Y:S01]  /*14f0*/  UIADD3 UR36, UR11, 0x406, URZ ;  /* 0x000004060b247890 */ /* 0x000fe2000fffe03f */
[----:B------:R-:W-:Y:S01]  /*1500*/  LOP3.LUT R219, R219, 0xc, RZ, 0xc0, !PT ;  /* 0x0000000cdbdb7812 */ /* 0x000fe200078ec0ff */
[----:B------:R-:W-:Y:S01]  /*1510*/  UMOV UR37, 0x40000040 ;  /* 0x4000004000257882 */ /* 0x000fe20000000000 */
[----:B------:R-:W-:Y:S01]  /*1520*/  UIADD3 UR40, UR11, 0x600, URZ ;  /* 0x000006000b287890 */ /* 0x000fe2000fffe03f */
[----:B-1----:R-:W-:Y:S01]  /*1530*/  IMAD.U32 R7, RZ, RZ, UR9 ;  /* 0x00000009ff077e24 */ /* 0x002fe2000f8e00ff */
[----:B------:R-:W-:Y:S01]  /*1540*/  UMOV UR41, 0x40000040 ;  /* 0x4000004000297882 */ /* 0x000fe20000000000 */
[----:B------:R-:W-:Y:S01]  /*1550*/  UIADD3 UR44, UR11, 0x602, URZ ;  /* 0x000006020b2c7890 */ /* 0x000fe2000fffe03f */
[----:B------:R-:W-:Y:S01]  /*1560*/  UMOV UR45, 0x40000040 ;  /* 0x40000040002d7882 */ /* 0x000fe20000000000 */
[----:B------:R-:W-:Y:S01]  /*1570*/  UIADD3 UR48, UR11, 0x604, URZ ;  /* 0x000006040b307890 */ /* 0x000fe2000fffe03f */
[----:B------:R-:W-:Y:S01]  /*1580*/  UMOV UR49, 0x40000040 ;  /* 0x4000004000317882 */ /* 0x000fe20000000000 */
[----:B------:R-:W-:Y:S01]  /*1590*/  UIADD3 UR56, UR11, 0x606, URZ ;  /* 0x000006060b387890 */ /* 0x000fe2000fffe03f */
[----:B------:R-:W-:Y:S01]  /*15a0*/  UMOV UR57, 0x40000040 ;  /* 0x4000004000397882 */ /* 0x000fe20000000000 */
[----:B------:R-:W-:-:S04]  /*15b0*/  USHF.L.U32 UR10, UR10, 0x3, URZ ;  /* 0x000000030a0a7899 */ /* 0x000fc8000800063f */
[----:B------:R-:W-:Y:S01]  /*15c0*/  ULOP3.LUT UR10, UR10, 0x8, URZ, 0xc, !UPT ;  /* 0x000000080a0a7892 */ /* 0x000fe2000f8e0c3f */
[----:B------:R-:W-:Y:S02]  /*15d0*/  WARPGROUP.DEPBAR.LE gsb0, 0x0 ;  /* 0x00008000000079c5 */ /* 0x000fe40000010000 */
[----:B------:R-:W-:-:S06]  /*15e0*/  WARPGROUP.ARRIVE ;  /* 0x00000000000079c5 */ /* 0x000fcc0000000000 */
[----:B------:R-:W-:Y:S01]  /*15f0*/  QGMMA.64x128x32.F32.E4M3.E4M3 R24, gdesc[UR4], R24, gsb0 ;  /* 0x01e00000041879f3 */ /* 0x000fe20008000818 */
[----:B------:R-:W-:Y:S02]  /*1600*/  UIADD3 UR4, UR11, 0x4, URZ ;  /* 0x000000040b047890 */ /* 0x000fe4000fffe03f */
[----:B------:R-:W-:Y:S01]  /*1610*/  UIADD3 UR6, UR61, 0x4, URZ ;  /* 0x000000043d067890 */ /* 0x000fe2000fffe03f */
[----:B------:R-:W-:Y:S01]  /*1620*/  UMOV UR5, UR9 ;  /* 0x0000000900057c82 */ /* 0x000fe20008000000 */
[----:B------:R-:W-:Y:S01]  /*1630*/  UMOV UR7, 0x40000040 ;  /* 0x4000004000077882 */ /* 0x000fe20000000000 */
[----:B------:R-:W-:Y:S02]  /*1640*/  UMOV UR9, 0x40000040 ;  /* 0x4000004000097882 */ /* 0x000fe40000000000 */
[----:B------:R-:W-:Y:S02]  /*1650*/  UMOV UR8, UR4 ;  /* 0x0000000400087c82 */ /* 0x000fe40008000000 */
[----:B------:R-:W-:Y:S01]  /*1660*/  UMOV UR4, UR8 ;  /* 0x0000000800047c82 */ /* 0x000fe20008000000 */
[----:B------:R-:W-:-:S05]  /*1670*/  MOV R6, UR8 ;  /* 0x0000000800067c02 */ /* 0x000fca0008000f00 */
[----:B------:R1:W-:Y:S02]  /*1680*/  STL.64 [R1+0x208], R6 ;  /* 0x0002080601007387 */ /* 0x0003e40000100a00 */
[----:B-1----:R-:W-:Y:S01]  /*1690*/  IMAD.U32 R7, RZ, RZ, UR9 ;  /* 0x00000009ff077e24 */ /* 0x002fe2000f8e00ff */
        /* <DEDUP_REMOVED lines=10> */
[----:B------:R-:W-:Y:S01]  /*1740*/  MOV R6, UR8 ;  /* 0x0000000800067c02 */ /* 0x000fe20008000f00 */
[----:B------:R-:W-:-:S04]  /*1750*/  UIADD3 UR8, UR11, 0x200, URZ ;  /* 0x000002000b087890 */ /* 0x000fc8000fffe03f */
[----:B------:R1:W-:Y:S02]  /*1760*/  STL.64 [R1+0x200], R6 ;  /* 0x0002000601007387 */ /* 0x0003e40000100a00 */
[----:B-1----:R-:W-:-:S05]  /*1770*/  VIADD R6, R2, 0x9 ;  /* 0x0000000902067836 */ /* 0x002fca0000000000 */
[----:B------:R-:W-:Y:S01]  /*1780*/  ISETP.GE.AND P4, PT, R5, R6, PT ;  /* 0x000000060500720c */ /* 0x000fe20003f86270 */
[----:B------:R-:W-:Y:S01]  /*1790*/  VIADD R6, R2, 0x19 ;  /* 0x0000001902067836 */ /* 0x000fe20000000000 */
[----:B------:R-:W-:Y:S02]  /*17a0*/  WARPGROUP.DEPBAR.LE gsb0, 0x0 ;  /* 0x00008000000079c5 */ /* 0x000fe40000010000 */
[----:B------:R-:W-:-:S06]  /*17b0*/  WARPGROUP.ARRIVE ;  /* 0x00000000000079c5 */ /* 0x000fcc0000000000 */
[----:B------:R-:W-:Y:S01]  /*17c0*/  QGMMA.64x128x32.F32.E4M3.E4M3 R24, gdesc[UR4], R24, gsb0 ;  /* 0x01e00000041879f3 */ /* 0x000fe20008000818 */
[----:B------:R-:W-:Y:S01]  /*17d0*/  UIADD3 UR6, UR61, 0x400, URZ ;  /* 0x000004003d067890 */ /* 0x000fe2000fffe03f */
[----:B------:R-:W-:Y:S01]  /*17e0*/  UMOV UR4, UR8 ;  /* 0x0000000800047c82 */ /* 0x000fe20008000000 */
[----:B------:R-:W-:Y:S01]  /*17f0*/  UMOV UR5, UR9 ;  /* 0x0000000900057c82 */ /* 0x000fe20008000000 */
[----:B------:R-:W-:Y:S01]  /*1800*/  UMOV UR7, 0x40000040 ;  /* 0x4000004000077882 */ /* 0x000fe20000000000 */
        /* <DEDUP_REMOVED lines=80> */
[----:B------:R-:W-:Y:S01]  /*1d10*/  ULDC UR4, c[0x0][0x604] ;  /* 0x0001810000047ab9 */ /* 0x000fe20000000800 */
[----:B------:R-:W-:Y:S01]  /*1d20*/  ULDC UR5, c[0x0][0x604] ;  /* 0x0001810000057ab9 */ /* 0x000fe20000000800 */
[----:B------:R-:W-:Y:S02]  /*1d30*/  WARPGROUP.DEPBAR.LE gsb0, 0x0 ;  /* 0x00008000000079c5 */ /* 0x000fe40000010000 */
[----:B------:R-:W-:Y:S02]  /*1d40*/  FSEL R25, R25, -INF , P2 ;  /* 0xff80000019197808 */ /* 0x000fe40001000000 */
[----:B------:R-:W-:Y:S02]  /*1d50*/  FSEL R31, R31, -INF , P2 ;  /* 0xff8000001f1f7808 */ /* 0x000fe40001000000 */
[----:B------:R-:W-:Y:S01]  /*1d60*/  ISETP.GE.AND P2, PT, R5, R6, PT ;  /* 0x000000060500720c */ /* 0x000fe20003f46270 */
[----:B------:R-:W-:Y:S01]  /*1d70*/  VIADD R6, R2, 0x21 ;  /* 0x0000002102067836 */ /* 0x000fe20000000000 */
[----:B------:R-:W-:-:S02]  /*1d80*/  FSEL R29, R29, -INF , P4 ;  /* 0xff8000001d1d7808 */ /* 0x000fc40002000000 */
[----:B------:R-:W-:Y:S02]  /*1d90*/  FSEL R35, R35, -INF , P4 ;  /* 0xff80000023237808 */ /* 0x000fe40002000000 */
[----:B------:R-:W-:Y:S01]  /*1da0*/  ISETP.GE.AND P4, PT, R5, R6, PT ;  /* 0x000000060500720c */ /* 0x000fe20003f86270 */
[C---:B------:R-:W-:Y:S01]  /*1db0*/  VIADD R6, R2.reuse, 0x29 ;  /* 0x0000002902067836 */ /* 0x040fe20000000000 */
[----:B------:R-:W-:Y:S02]  /*1dc0*/  FSEL R33, R33, -INF , P6 ;  /* 0xff80000021217808 */ /* 0x000fe40003000000 */
[----:B------:R-:W-:Y:S02]  /*1dd0*/  FSEL R39, R39, -INF , P6 ;  /* 0xff80000027277808 */ /* 0x000fe40003000000 */
[----:B------:R-:W-:Y:S01]  /*1de0*/  ISETP.GE.AND P6, PT, R5, R6, PT ;  /* 0x000000060500720c */ /* 0x000fe20003fc6270 */
[----:B------:R-:W-:Y:S01]  /*1df0*/  VIADD R6, R2, 0x31 ;  /* 0x0000003102067836 */ /* 0x000fe20000000000 */
[----:B------:R-:W-:-:S02]  /*1e00*/  FSEL R37, R37, -INF , P2 ;  /* 0xff80000025257808 */ /* 0x000fc40001000000 */
[----:B------:R-:W-:Y:S02]  /*1e10*/  FSEL R43, R43, -INF , P2 ;  /* 0xff8000002b2b7808 */ /* 0x000fe40001000000 */
[----:B------:R-:W-:Y:S01]  /*1e20*/  ISETP.GE.AND P2, PT, R5, R6, PT ;  /* 0x000000060500720c */ /* 0x000fe20003f46270 */
[----:B------:R-:W-:Y:S01]  /*1e30*/  VIADD R6, R2, 0x39 ;  /* 0x0000003902067836 */ /* 0x000fe20000000000 */
[----:B------:R-:W-:Y:S02]  /*1e40*/  FSEL R24, R24, -INF , P1 ;  /* 0xff80000018187808 */ /* 0x000fe40000800000 */
[----:B------:R-:W-:Y:S02]  /*1e50*/  FSEL R41, R41, -INF , P4 ;  /* 0xff80000029297808 */ /* 0x000fe40002000000 */
[----:B------:R-:W-:Y:S02]  /*1e60*/  FSEL R47, R47, -INF , P4 ;  /* 0xff8000002f2f7808 */ /* 0x000fe40002000000 */
[----:B------:R-:W-:Y:S01]  /*1e70*/  ISETP.GE.AND P4, PT, R5, R6, PT ;  /* 0x000000060500720c */ /* 0x000fe20003f86270 */
[----:B------:R-:W-:Y:S01]  /*1e80*/  VIADD R6, R2, 0x41 ;  /* 0x0000004102067836 */ /* 0x000fe20000000000 */
[----:B------:R-:W-:-:S02]  /*1e90*/  FSEL R28, R28, -INF , P3 ;  /* 0xff8000001c1c7808 */ /* 0x000fc40001800000 */
[----:B------:R-:W-:Y:S02]  /*1ea0*/  FMNMX R7, R24, R25, !PT ;  /* 0x0000001918077209 */ /* 0x000fe40007800000 */
[----:B------:R-:W-:Y:S02]  /*1eb0*/  FSEL R45, R45, -INF , P6 ;  /* 0xff8000002d2d7808 */ /* 0x000fe40003000000 */
[----:B------:R-:W-:Y:S02]  /*1ec0*/  FSEL R51, R51, -INF , P6 ;  /* 0xff80000033337808 */ /* 0x000fe40003000000 */
[----:B------:R-:W-:Y:S02]  /*1ed0*/  ISETP.GE.AND P6, PT, R5, R6, PT ;  /* 0x000000060500720c */ /* 0x000fe40003fc6270 */
[----:B------:R-:W-:Y:S02]  /*1ee0*/  FMNMX R6, R28, R7, !PT ;  /* 0x000000071c067209 */ /* 0x000fe40007800000 */
[----:B------:R-:W-:-:S02]  /*1ef0*/  FSEL R30, R30, -INF , P1 ;  /* 0xff8000001e1e7808 */ /* 0x000fc40000800000 */
[----:B------:R-:W-:Y:S02]  /*1f00*/  ISETP.GE.AND P1, PT, R5, R4, PT ;  /* 0x000000040500720c */ /* 0x000fe40003f26270 */
[----:B------:R-:W-:Y:S02]  /*1f10*/  IADD3 R4, R2, 0x20, RZ ;  /* 0x0000002002047810 */ /* 0x000fe40007ffe0ff */
[----:B------:R-:W-:Y:S02]  /*1f20*/  FSEL R32, R32, -INF , P5 ;  /* 0xff80000020207808 */ /* 0x000fe40002800000 */
[----:B------:R-:W-:Y:S02]  /*1f30*/  FMNMX R7, R29, R6, !PT ;  /* 0x000000061d077209 */ /* 0x000fe40007800000 */
[----:B------:R-:W-:Y:S02]  /*1f40*/  FSEL R34, R34, -INF , P3 ;  /* 0xff80000022227808 */ /* 0x000fe40001800000 */
[----:B------:R-:W-:-:S02]  /*1f50*/  ISETP.GE.AND P3, PT, R5, R4, PT ;  /* 0x000000040500720c */ /* 0x000fc40003f66270 */
[----:B------:R-:W-:Y:S02]  /*1f60*/  FMNMX R6, R32, R7, !PT ;  /* 0x0000000720067209 */ /* 0x000fe40007800000 */
[----:B------:R-:W-:Y:S02]  /*1f70*/  IADD3 R4, R2, 0x28, RZ ;  /* 0x0000002802047810 */ /* 0x000fe40007ffe0ff */
[----:B------:R-:W-:Y:S02]  /*1f80*/  FSEL R38, R38, -INF , P5 ;  /* 0xff80000026267808 */ /* 0x000fe40002800000 */
[----:B------:R-:W-:Y:S02]  /*1f90*/  FSEL R36, R36, -INF , P1 ;  /* 0xff80000024247808 */ /* 0x000fe40000800000 */
[----:B------:R-:W-:Y:S02]  /*1fa0*/  FMNMX R7, R33, R6, !PT ;  /* 0x0000000621077209 */ /* 0x000fe40007800000 */
[----:B------:R-:W-:-:S02]  /*1fb0*/  ISETP.GE.AND P5, PT, R5, R4, PT ;  /* 0x000000040500720c */ /* 0x000fc40003fa6270 */
[----:B------:R-:W-:Y:S02]  /*1fc0*/  IADD3 R4, R2, 0x30, RZ ;  /* 0x0000003002047810 */ /* 0x000fe40007ffe0ff */
[----:B------:R-:W-:Y:S02]  /*1fd0*/  FMNMX R6, R36, R7, !PT ;  /* 0x0000000724067209 */ /* 0x000fe40007800000 */
[----:B------:R-:W-:Y:S02]  /*1fe0*/  FSEL R42, R42, -INF , P1 ;  /* 0xff8000002a2a7808 */ /* 0x000fe40000800000 */
[----:B------:R-:W-:Y:S02]  /*1ff0*/  ISETP.GE.AND P1, PT, R5, R4, PT ;  /* 0x000000040500720c */ /* 0x000fe40003f26270 */
[----:B------:R-:W-:Y:S02]  /*2000*/  IADD3 R4, R2, 0x38, RZ ;  /* 0x0000003802047810 */ /* 0x000fe40007ffe0ff */
[----:B------:R-:W-:-:S02]  /*2010*/  FSEL R40, R40, -INF , P3 ;  /* 0xff80000028287808 */ /* 0x000fc40001800000 */
[----:B------:R-:W-:Y:S02]  /*2020*/  FMNMX R7, R37, R6, !PT ;  /* 0x0000000625077209 */ /* 0x000fe40007800000 */
[----:B------:R-:W-:Y:S02]  /*2030*/  FSEL R46, R46, -INF , P3 ;  /* 0xff8000002e2e7808 */ /* 0x000fe40001800000 */
[----:B------:R-:W-:Y:S02]  /*2040*/  ISETP.GE.AND P3, PT, R5, R4, PT ;  /* 0x000000040500720c */ /* 0x000fe40003f66270 */
[----:B------:R-:W-:Y:S02]  /*2050*/  IADD3 R4, R2, 0x40, RZ ;  /* 0x0000004002047810 */ /* 0x000fe40007ffe0ff */
[----:B------:R-:W-:Y:S02]  /*2060*/  FMNMX R8, R40, R7, !PT ;  /* 0x0000000728087209 */ /* 0x000fe40007800000 */
[----:B------:R-:W-:-:S02]  /*2070*/  FSEL R44, R44, -INF , P5 ;  /* 0xff8000002c2c7808 */ /* 0x000fc40002800000 */
[----:B------:R-:W-:Y:S02]  /*2080*/  FSEL R50, R50, -INF , P5 ;  /* 0xff80000032327808 */ /* 0x000fe40002800000 */
[----:B------:R-:W-:Y:S02]  /*2090*/  ISETP.GE.AND P5, PT, R5, R4, PT ;  /* 0x000000040500720c */ /* 0x000fe40003fa6270 */
[----:B------:R-:W-:Y:S02]  /*20a0*/  FMNMX R7, R41, R8, !PT ;  /* 0x0000000829077209 */ /* 0x000fe40007800000 */
[----:B------:R-:W-:Y:S02]  /*20b0*/  IADD3 R4, R2, 0x48, RZ ;  /* 0x0000004802047810 */ /* 0x000fe40007ffe0ff */
[----:B------:R-:W-:Y:S02]  /*20c0*/  IADD3 R6, R5, 0x8, RZ ;  /* 0x0000000805067810 */ /* 0x000fe40007ffe0ff */
[----:B------:R-:W-:-:S02]  /*20d0*/  FSEL R48, R48, -INF , P1 ;  /* 0xff80000030307808 */ /* 0x000fc40000800000 */
[----:B------:R-:W-:Y:S02]  /*20e0*/  FSEL R54, R54, -INF , P1 ;  /* 0xff80000036367808 */ /* 0x000fe40000800000 */
[----:B------:R-:W-:Y:S02]  /*20f0*/  FMNMX R8, R44, R7, !PT ;  /* 0x000000072c087209 */ /* 0x000fe40007800000 */
[----:B------:R-:W-:Y:S01]  /*2100*/  ISETP.GE.AND P1, PT, R5, R4, PT ;  /* 0x000000040500720c */ /* 0x000fe20003f26270 */
[----:B------:R-:W-:Y:S01]  /*2110*/  VIADD R4, R2, 0x49 ;  /* 0x0000004902047836 */ /* 0x000fe20000000000 */
[----:B------:R-:W-:Y:S02]  /*2120*/  FSEL R57, R57, -INF , P6 ;  /* 0xff80000039397808 */ /* 0x000fe40003000000 */
[----:B------:R-:W-:Y:S02]  /*2130*/  FSEL R63, R63, -INF , P6 ;  /* 0xff8000003f3f7808 */ /* 0x000fe40003000000 */
[----:B------:R-:W-:-:S02]  /*2140*/  ISETP.GE.AND P6, PT, R6, R2, PT ;  /* 0x000000020600720c */ /* 0x000fc40003fc6270 */
[----:B------:R-:W-:Y:S02]  /*2150*/  FMNMX R7, R45, R8, !PT ;  /* 0x000000082d077209 */ /* 0x000fe40007800000 */
[----:B------:R-:W-:Y:S02]  /*2160*/  FSEL R49, R49, -INF , P2 ;  /* 0xff80000031317808 */ /* 0x000fe40001000000 */
[----:B------:R-:W-:Y:S02]  /*2170*/  FSEL R55, R55, -INF , P2 ;  /* 0xff80000037377808 */ /* 0x000fe40001000000 */
[----:B------:R-:W-:Y:S02]  /*2180*/  FSEL R26, R26, -INF , P6 ;  /* 0xff8000001a1a7808 */ /* 0x000fe40003000000 */
[----:B------:R-:W-:Y:S02]  /*2190*/  ISETP.GE.AND P2, PT, R5, R4, PT ;  /* 0x000000040500720c */ /* 0x000fe40003f46270 */
[----:B------:R-:W-:-:S02]  /*21a0*/  ISETP.GT.AND P6, PT, R6, R2, PT ;  /* 0x000000020600720c */ /* 0x000fc40003fc4270 */
[----:B------:R-:W-:Y:S02]  /*21b0*/  IADD3 R4, R2, 0x50, RZ ;  /* 0x0000005002047810 */ /* 0x000fe40007ffe0ff */
[----:B------:R-:W-:Y:S02]  /*21c0*/  FMNMX R10, R48, R7, !PT ;  /* 0x00000007300a7209 */ /* 0x000fe40007800000 */
[----:B------:R-:W-:Y:S02]  /*21d0*/  FSEL R52, R52, -INF , P3 ;  /* 0xff80000034347808 */ /* 0x000fe40001800000 */
[----:B------:R-:W-:Y:S02]  /*21e0*/  FSEL R58, R58, -INF , P3 ;  /* 0xff8000003a3a7808 */ /* 0x000fe40001800000 */
[----:B------:R-:W-:Y:S02]  /*21f0*/  FSEL R27, R27, -INF , P6 ;  /* 0xff8000001b1b7808 */ /* 0x000fe40003000000 */
[----:B------:R-:W-:Y:S01]  /*2200*/  ISETP.GE.AND P3, PT, R5, R4, PT ;  /* 0x000000040500720c */ /* 0x000fe20003f66270 */
[----:B------:R-:W-:Y:S01]  /*2210*/  VIADD R4, R2, 0x51 ;  /* 0x0000005102047836 */ /* 0x000fe20000000000 */
[----:B------:R-:W-:-:S02]  /*2220*/  FMNMX R9, R49, R10, !PT ;  /* 0x0000000a31097209 */ /* 0x000fc40007800000 */
[----:B------:R-:W-:Y:S02]  /*2230*/  IADD3 R8, R2, 0x61, RZ ;  /* 0x0000006102087810 */ /* 0x000fe40007ffe0ff */
[----:B------:R-:W-:Y:S02]  /*2240*/  FMNMX R7, R26, R27, !PT ;  /* 0x0000001b1a077209 */ /* 0x000fe40007800000 */
[----:B------:R-:W-:Y:S02]  /*2250*/  FSEL R53, R53, -INF , P4 ;  /* 0xff80000035357808 */ /* 0x000fe40002000000 */
[----:B------:R-:W-:Y:S02]  /*2260*/  FMNMX R10, R52, R9, !PT ;  /* 0x00000009340a7209 */ /* 0x000fe40007800000 */
[----:B------:R-:W-:Y:S02]  /*2270*/  FSEL R59, R59, -INF , P4 ;  /* 0xff8000003b3b7808 */ /* 0x000fe40002000000 */
[----:B------:R-:W-:-:S02]  /*2280*/  ISETP.GE.AND P4, PT, R5, R4, PT ;  /* 0x000000040500720c */ /* 0x000fc40003f86270 */
[----:B------:R-:W-:Y:S02]  /*2290*/  ISETP.GE.AND P6, PT, R5, R8, PT ;  /* 0x000000080500720c */ /* 0x000fe40003fc6270 */
[----:B------:R-:W-:Y:S02]  /*22a0*/  IADD3 R4, R2, 0x58, RZ ;  /* 0x0000005802047810 */ /* 0x000fe40007ffe0ff */
[----:B------:R-:W-:Y:S02]  /*22b0*/  FMNMX R8, R30, R7, !PT ;  /* 0x000000071e087209 */ /* 0x000fe40007800000 */
[----:B------:R-:W-:Y:S02]  /*22c0*/  FSEL R56, R56, -INF , P5 ;  /* 0xff80000038387808 */ /* 0x000fe40002800000 */
[----:B------:R-:W-:Y:S02]  /*22d0*/  FMNMX R9, R53, R10, !PT ;  /* 0x0000000a35097209 */ /* 0x000fe40007800000 */
[----:B------:R-:W-:-:S02]  /*22e0*/  FSEL R62, R62, -INF , P5 ;  /* 0xff8000003e3e7808 */ /* 0x000fc40002800000 */
[----:B------:R-:W-:Y:S01]  /*22f0*/  ISETP.GE.AND P5, PT, R5, R4, PT ;  /* 0x000000040500720c */ /* 0x000fe20003fa6270 */
[----:B------:R-:W-:Y:S01]  /*2300*/  VIADD R4, R2, 0x59 ;  /* 0x0000005902047836 */ /* 0x000fe20000000000 */
[----:B------:R-:W-:Y:S02]  /*2310*/  FMNMX R7, R31, R8, !PT ;  /* 0x000000081f077209 */ /* 0x000fe40007800000 */
[----:B------:R-:W-:Y:S02]  /*2320*/  FMNMX R10, R56, R9, !PT ;  /* 0x00000009380a7209 */ /* 0x000fe40007800000 */
[----:B------:R-:W-:Y:S02]  /*2330*/  FMNMX R8, R34, R7, !PT ;  /* 0x0000000722087209 */ /* 0x000fe40007800000 */
[----:B------:R-:W-:Y:S02]  /*2340*/  FSEL R60, R60, -INF , P1 ;  /* 0xff8000003c3c7808 */ /* 0x000fe40000800000 */
[----:B------:R-:W-:-:S02]  /*2350*/  FSEL R66, R66, -INF , P1 ;  /* 0xff80000042427808 */ /* 0x000fc40000800000 */
[----:B------:R-:W-:Y:S02]  /*2360*/  FMNMX R9, R57, R10, !PT ;  /* 0x0000000a39097209 */ /* 0x000fe40007800000 */
[----:B------:R-:W-:Y:S01]  /*2370*/  ISETP.GE.AND P1, PT, R5, R4, PT ;  /* 0x000000040500720c */ /* 0x000fe20003f26270 */
[----:B------:R-:W-:Y:S01]  /*2380*/  VIADD R4, R2, 0x60 ;  /* 0x0000006002047836 */ /* 0x000fe20000000000 */
[----:B------:R-:W-:Y:S02]  /*2390*/  FMNMX R7, R35, R8, !PT ;  /* 0x0000000823077209 */ /* 0x000fe40007800000 */
[----:B------:R-:W-:Y:S02]  /*23a0*/  FSEL R61, R61, -INF , P2 ;  /* 0xff8000003d3d7808 */ /* 0x000fe40001000000 */
[----:B------:R-:W-:Y:S02]  /*23b0*/  FMNMX R10, R60, R9, !PT ;  /* 0x000000093c0a7209 */ /* 0x000fe40007800000 */
[----:B------:R-:W-:-:S02]  /*23c0*/  FSEL R67, R67, -INF , P2 ;  /* 0xff80000043437808 */ /* 0x000fc40001000000 */
[----:B------:R-:W-:Y:S01]  /*23d0*/  ISETP.GE.AND P2, PT, R5, R4, PT ;  /* 0x000000040500720c */ /* 0x000fe20003f46270 */
[----:B------:R-:W-:Y:S01]  /*23e0*/  VIADD R4, R2, 0x68 ;  /* 0x0000006802047836 */ /* 0x000fe20000000000 */
[----:B------:R-:W-:Y:S02]  /*23f0*/  FMNMX R8, R38, R7, !PT ;  /* 0x0000000726087209 */ /* 0x000fe40007800000 */
[----:B------:R-:W-:Y:S02]  /*2400*/  FSEL R64, R64, -INF , P3 ;  /* 0xff80000040407808 */ /* 0x000fe40001800000 */
[----:B------:R-:W-:Y:S02]  /*2410*/  FMNMX R9, R61, R10, !PT ;  /* 0x0000000a3d097209 */ /* 0x000fe40007800000 */
[----:B------:R-:W-:Y:S02]  /*2420*/  FMNMX R7, R39, R8, !PT ;  /* 0x0000000827077209 */ /* 0x000fe40007800000 */
[----:B------:R-:W-:-:S02]  /*2430*/  FSEL R70, R70, -INF , P3 ;  /* 0xff80000046467808 */ /* 0x000fc40001800000 */
[----:B------:R-:W-:Y:S02]  /*2440*/  FSEL R65, R65, -INF , P4 ;  /* 0xff80000041417808 */ /* 0x000fe40002000000 */
[----:B------:R-:W-:Y:S02]  /*2450*/  FMNMX R10, R64, R9, !PT ;  /* 0x00000009400a7209 */ /* 0x000fe40007800000 */
[----:B------:R-:W-:Y:S02]  /*2460*/  ISETP.GE.AND P3, PT, R5, R4, PT ;  /* 0x000000040500720c */ /* 0x000fe40003f66270 */
[----:B------:R-:W-:Y:S02]  /*2470*/  IADD3 R4, R2, 0x69, RZ ;  /* 0x0000006902047810 */ /* 0x000fe40007ffe0ff */
[----:B------:R-:W-:Y:S02]  /*2480*/  FMNMX R8, R42, R7, !PT ;  /* 0x000000072a087209 */ /* 0x000fe40007800000 */
[----:B------:R-:W-:-:S02]  /*2490*/  FSEL R68, R68, -INF , P5 ;  /* 0xff80000044447808 */ /* 0x000fc40002800000 */
[----:B------:R-:W-:Y:S02]  /*24a0*/  FMNMX R9, R65, R10, !PT ;  /* 0x0000000a41097209 */ /* 0x000fe40007800000 */
[----:B------:R-:W-:Y:S02]  /*24b0*/  FSEL R71, R71, -INF , P4 ;  /* 0xff80000047477808 */ /* 0x000fe40002000000 */
[----:B------:R-:W-:Y:S01]  /*24c0*/  ISETP.GE.AND P4, PT, R5, R4, PT ;  /* 0x000000040500720c */ /* 0x000fe20003f86270 */
[----:B------:R-:W-:Y:S01]  /*24d0*/  VIADD R4, R2, 0x70 ;  /* 0x0000007002047836 */ /* 0x000fe20000000000 */
[----:B------:R-:W-:Y:S02]  /*24e0*/  FMNMX R7, R43, R8, !PT ;  /* 0x000000082b077209 */ /* 0x000fe40007800000 */
[----:B------:R-:W-:Y:S02]  /*24f0*/  FSEL R69, R69, -INF , P1 ;  /* 0xff80000045457808 */ /* 0x000fe40000800000 */
[----:B------:R-:W-:-:S02]  /*2500*/  FMNMX R10, R68, R9, !PT ;  /* 0x00000009440a7209 */ /* 0x000fc40007800000 */
[----:B------:R-:W-:Y:S02]  /*2510*/  FSEL R74, R74, -INF , P5 ;  /* 0xff8000004a4a7808 */ /* 0x000fe40002800000 */
[----:B------:R-:W-:Y:S02]  /*2520*/  FMNMX R8, R46, R7, !PT ;  /* 0x000000072e087209 */ /* 0x000fe40007800000 */
[----:B------:R-:W-:Y:S02]  /*2530*/  ISETP.GE.AND P5, PT, R5, R4, PT ;  /* 0x000000040500720c */ /* 0x000fe40003fa6270 */
[----:B------:R-:W-:Y:S02]  /*2540*/  FSEL R72, R72, -INF , P2 ;  /* 0xff80000048487808 */ /* 0x000fe40001000000 */
[----:B------:R-:W-:Y:S02]  /*2550*/  FMNMX R9, R69, R10, !PT ;  /* 0x0000000a45097209 */ /* 0x000fe40007800000 */
[----:B------:R-:W-:-:S02]  /*2560*/  IADD3 R4, R2, 0x78, RZ ;  /* 0x0000007802047810 */ /* 0x000fc40007ffe0ff */
[----:B------:R-:W-:Y:S02]  /*2570*/  FMNMX R7, R47, R8, !PT ;  /* 0x000000082f077209 */ /* 0x000fe40007800000 */
[----:B------:R-:W-:Y:S02]  /*2580*/  FSEL R75, R75, -INF , P1 ;  /* 0xff8000004b4b7808 */ /* 0x000fe40000800000 */
[----:B------:R-:W-:Y:S02]  /*2590*/  FSEL R73, R73, -INF , P6 ;  /* 0xff80000049497808 */ /* 0x000fe40003000000 */
[----:B------:R-:W-:Y:S02]  /*25a0*/  FMNMX R10, R72, R9, !PT ;  /* 0x00000009480a7209 */ /* 0x000fe40007800000 */
[----:B------:R-:W-:Y:S01]  /*25b0*/  ISETP.GE.AND P1, PT, R5, R4, PT ;  /* 0x000000040500720c */ /* 0x000fe20003f26270 */
[----:B------:R-:W-:Y:S01]  /*25c0*/  VIADD R4, R2, 0x79 ;  /* 0x0000007902047836 */ /* 0x000fe20000000000 */
[----:B------:R-:W-:-:S02]  /*25d0*/  FMNMX R8, R50, R7, !PT ;  /* 0x0000000732087209 */ /* 0x000fc40007800000 */
[----:B------:R-:W-:Y:S02]  /*25e0*/  FSEL R76, R76, -INF , P3 ;  /* 0xff8000004c4c7808 */ /* 0x000fe40001800000 */
[----:B------:R-:W-:Y:S02]  /*25f0*/  FMNMX R9, R73, R10, !PT ;  /* 0x0000000a49097209 */ /* 0x000fe40007800000 */
[----:B------:R-:W-:Y:S02]  /*2600*/  FSEL R84, R84, -INF , P1 ;  /* 0xff80000054547808 */ /* 0x000fe40000800000 */
[----:B------:R-:W-:Y:S02]  /*2610*/  ISETP.GE.AND P1, PT, R5, R4, PT ;  /* 0x000000040500720c */ /* 0x000fe40003f26270 */
[----:B------:R-:W-:Y:S02]  /*2620*/  FMNMX R7, R51, R8, !PT ;  /* 0x0000000833077209 */ /* 0x000fe40007800000 */
[----:B------:R-:W-:-:S02]  /*2630*/  IADD3 R4, R2, 0x71, RZ ;  /* 0x0000007102047810 */ /* 0x000fc40007ffe0ff */
[----:B------:R-:W-:Y:S02]  /*2640*/  FSEL R77, R77, -INF , P4 ;  /* 0xff8000004d4d7808 */ /* 0x000fe40002000000 */
[----:B------:R-:W-:Y:S02]  /*2650*/  FMNMX R10, R76, R9, !PT ;  /* 0x000000094c0a7209 */ /* 0x000fe40007800000 */
[----:B------:R-:W-:Y:S02]  /*2660*/  FSEL R85, R85, -INF , P1 ;  /* 0xff80000055557808 */ /* 0x000fe40000800000 */
[----:B------:R-:W-:Y:S02]  /*2670*/  FMNMX R8, R54, R7, !PT ;  /* 0x0000000736087209 */ /* 0x000fe40007800000 */
[----:B------:R-:W-:Y:S02]  /*2680*/  ISETP.GE.AND P1, PT, R5, R4, PT ;  /* 0x000000040500720c */ /* 0x000fe40003f26270 */
[----:B------:R-:W-:-:S02]  /*2690*/  FSEL R80, R80, -INF , P5 ;  /* 0xff80000050507808 */ /* 0x000fc40002800000 */
[----:B------:R-:W-:Y:S02]  /*26a0*/  FMNMX R9, R77, R10, !PT ;  /* 0x0000000a4d097209 */ /* 0x000fe40007800000 */
[----:B------:R-:W-:Y:S02]  /*26b0*/  FMNMX R7, R55, R8, !PT ;  /* 0x0000000837077209 */ /* 0x000fe40007800000 */
[----:B------:R-:W-:Y:S02]  /*26c0*/  FSEL R81, R81, -INF , P1 ;  /* 0xff80000051517808 */ /* 0x000fe40000800000 */
[----:B------:R-:W-:Y:S02]  /*26d0*/  FMNMX R8, R80, R9, !PT ;  /* 0x0000000950087209 */ /* 0x000fe40007800000 */
[----:B------:R-:W-:Y:S02]  /*26e0*/  FMNMX R4, R58, R7, !PT ;  /* 0x000000073a047209 */ /* 0x000fe40007800000 */
[----:B------:R-:W-:-:S02]  /*26f0*/  FMNMX R9, R81, R8, !PT ;  /* 0x0000000851097209 */ /* 0x000fc40007800000 */
[----:B------:R-:W-:Y:S02]  /*2700*/  FMNMX R7, R59, R4, !PT ;  /* 0x000000043b077209 */ /* 0x000fe40007800000 */
[----:B------:R-:W-:Y:S02]  /*2710*/  FMNMX R8, R84, R9, !PT ;  /* 0x0000000954087209 */ /* 0x000fe40007800000 */
[----:B------:R-:W-:Y:S02]  /*2720*/  FMNMX R4, R62, R7, !PT ;  /* 0x000000073e047209 */ /* 0x000fe40007800000 */
[----:B------:R-:W-:Y:S02]  /*2730*/  FMNMX R8, R85, R8, !PT ;  /* 0x0000000855087209 */ /* 0x000fe40007800000 */
[----:B------:R-:W-:Y:S02]  /*2740*/  FMNMX R7, R63, R4, !PT ;  /* 0x000000043f077209 */ /* 0x000fe40007800000 */
[----:B------:R-:W-:Y:S01]  /*2750*/  FSEL R78, R78, -INF , P2 ;  /* 0xff8000004e4e7808 */ /* 0x000fe20001000000 */
[----:B------:R-:W1:Y:S01]  /*2760*/  SHFL.BFLY PT, R9, R8, 0x1, 0x1f ;  /* 0x0c201f0008097f89 */ /* 0x000e6200000e0000 */
[----:B------:R-:W-:-:S02]  /*2770*/  FMNMX R4, R66, R7, !PT ;  /* 0x0000000742047209 */ /* 0x000fc40007800000 */
[----:B------:R-:W-:Y:S02]  /*2780*/  FSEL R79, R79, -INF , P6 ;  /* 0xff8000004f4f7808 */ /* 0x000fe40003000000 */
[----:B------:R-:W-:Y:S02]  /*2790*/  FMNMX R7, R67, R4, !PT ;  /* 0x0000000443077209 */ /* 0x000fe40007800000 */
[----:B------:R-:W-:Y:S02]  /*27a0*/  FSEL R82, R82, -INF , P3 ;  /* 0xff80000052527808 */ /* 0x000fe40001800000 */
[----:B------:R-:W-:Y:S02]  /*27b0*/  FMNMX R4, R70, R7, !PT ;  /* 0x0000000746047209 */ /* 0x000fe40007800000 */
[----:B------:R-:W-:Y:S02]  /*27c0*/  FSEL R83, R83, -INF , P4 ;  /* 0xff80000053537808 */ /* 0x000fe40002000000 */
[----:B------:R-:W-:-:S02]  /*27d0*/  FMNMX R7, R71, R4, !PT ;  /* 0x0000000447077209 */ /* 0x000fc40007800000 */
[----:B------:R-:W-:Y:S02]  /*27e0*/  FSEL R86, R86, -INF , P5 ;  /* 0xff80000056567808 */ /* 0x000fe40002800000 */
[----:B------:R-:W-:Y:S02]  /*27f0*/  FMNMX R4, R74, R7, !PT ;  /* 0x000000074a047209 */ /* 0x000fe40007800000 */
[----:B------:R-:W-:Y:S02]  /*2800*/  FSEL R87, R87, -INF , P1 ;  /* 0xff80000057577808 */ /* 0x000fe40000800000 */
[----:B------:R-:W-:Y:S02]  /*2810*/  FMNMX R7, R75, R4, !PT ;  /* 0x000000044b077209 */ /* 0x000fe40007800000 */
[----:B-1----:R-:W-:Y:S02]  /*2820*/  FMNMX R9, R8, R9, !PT ;  /* 0x0000000908097209 */ /* 0x002fe40007800000 */
[----:B------:R-:W-:-:S03]  /*2830*/  FMNMX R4, R78, R7, !PT ;  /* 0x000000074e047209 */ /* 0x000fc60007800000 */
[----:B------:R-:W1:Y:S01]  /*2840*/  SHFL.BFLY PT, R216, R9, 0x2, 0x1f ;  /* 0x0c401f0009d87f89 */ /* 0x000e6200000e0000 */
[----:B------:R-:W-:-:S04]  /*2850*/  FMNMX R7, R79, R4, !PT ;  /* 0x000000044f077209 */ /* 0x000fc80007800000 */
[----:B------:R-:W-:-:S04]  /*2860*/  FMNMX R4, R82, R7, !PT ;  /* 0x0000000752047209 */ /* 0x000fc80007800000 */
[----:B------:R-:W-:-:S04]  /*2870*/  FMNMX R7, R83, R4, !PT ;  /* 0x0000000453077209 */ /* 0x000fc80007800000 */
[----:B------:R-:W-:-:S04]  /*2880*/  FMNMX R4, R86, R7, !PT ;  /* 0x0000000756047209 */ /* 0x000fc80007800000 */
[----:B------:R-:W-:-:S05]  /*2890*/  FMNMX R4, R87, R4, !PT ;  /* 0x0000000457047209 */ /* 0x000fca0007800000 */
[----:B------:R-:W2:Y:S01]  /*28a0*/  SHFL.BFLY PT, R7, R4, 0x1, 0x1f ;  /* 0x0c201f0004077f89 */ /* 0x000ea200000e0000 */
[----:B-1----:R-:W-:-:S04]  /*28b0*/  FMNMX R216, R9, R216, !PT ;  /* 0x000000d809d87209 */ /* 0x002fc80007800000 */
[----:B------:R-:W-:-:S04]  /*28c0*/  FSETP.NEU.AND P1, PT, R216, -INF , PT ;  /* 0xff800000d800780b */ /* 0x000fc80003f2d000 */
[----:B------:R-:W-:-:S05]  /*28d0*/  FSEL R8, R216, RZ, P1 ;  /* 0x000000ffd8087208 */ /* 0x000fca0000800000 */
[----:B------:R-:W-:Y:S01]  /*28e0*/  FMUL R11, R8, UR4 ;  /* 0x00000004080b7c20 */ /* 0x000fe20008400000 */
[----:B------:R-:W-:-:S03]  /*28f0*/  ULDC UR4, c[0x0][0x604] ;  /* 0x0001810000047ab9 */ /* 0x000fc60000000800 */
[--C-:B------:R-:W-:Y:S01]  /*2900*/  FFMA R24, R24, UR4, -R11.reuse ;  /* 0x0000000418187c23 */ /* 0x100fe2000800080b */
[----:B------:R-:W-:Y:S02]  /*2910*/  ULDC UR4, c[0x0][0x604] ;  /* 0x0001810000047ab9 */ /* 0x000fe40000000800 */
[--C-:B------:R-:W-:Y:S01]  /*2920*/  FFMA R25, R25, UR4, -R11.reuse ;  /* 0x0000000419197c23 */ /* 0x100fe2000800080b */
[----:B------:R-:W-:Y:S01]  /*2930*/  ULDC UR4, c[0x0][0x604] ;  /* 0x0001810000047ab9 */ /* 0x000fe20000000800 */
[----:B--2---:R-:W-:Y:S01]  /*2940*/  FMNMX R7, R4, R7, !PT ;  /* 0x0000000704077209 */ /* 0x004fe20007800000 */
[--C-:B------:R-:W-:Y:S01]  /*2950*/  FFMA R28, R28, UR4, -R11.reuse ;  /* 0x000000041c1c7c23 */ /* 0x100fe2000800080b */
[----:B------:R-:W-:Y:S01]  /*2960*/  ULDC UR4, c[0x0][0x604] ;  /* 0x0001810000047ab9 */ /* 0x000fe20000000800 */
[----:B------:R-:W-:Y:S01]  /*2970*/  FSETP.GEU.AND P4, PT, R25, -126, PT ;  /* 0xc2fc00001900780b */ /* 0x000fe20003f8e000 */
[--C-:B------:R-:W-:Y:S01]  /*2980*/  FFMA R29, R29, UR4, -R11.reuse ;  /* 0x000000041d1d7c23 */ /* 0x100fe2000800080b */
[----:B------:R-:W1:Y:S01]  /*2990*/  SHFL.BFLY PT, R4, R7, 0x2, 0x1f ;  /* 0x0c401f0007047f89 */ /* 0x000e6200000e0000 */
[----:B------:R-:W-:Y:S01]  /*29a0*/  FSETP.GEU.AND P5, PT, R28, -126, PT ;  /* 0xc2fc00001c00780b */ /* 0x000fe20003fae000 */
[----:B------:R-:W-:Y:S01]  /*29b0*/  ULDC UR4, c[0x0][0x604] ;  /* 0x0001810000047ab9 */ /* 0x000fe20000000800 */
[----:B------:R-:W-:Y:S01]  /*29c0*/  FSETP.GEU.AND P3, PT, R24, -126, PT ;  /* 0xc2fc00001800780b */ /* 0x000fe20003f6e000 */
[----:B------:R-:W-:Y:S01]  /*29d0*/  FFMA R32, R32, UR4, -R11 ;  /* 0x0000000420207c23 */ /* 0x000fe2000800080b */
[----:B------:R-:W-:Y:S01]  /*29e0*/  FSETP.GEU.AND P6, PT, R29, -126, PT ;  /* 0xc2fc00001d00780b */ /* 0x000fe20003fce000 */
[----:B------:R-:W-:-:S02]  /*29f0*/  ULDC UR4, c[0x0][0x604] ;  /* 0x0001810000047ab9 */ /* 0x000fc40000000800 */
[--C-:B------:R-:W-:Y:S01]  /*2a00*/  FFMA R33, R33, UR4, -R11.reuse ;  /* 0x0000000421217c23 */ /* 0x100fe2000800080b */
[----:B------:R-:W-:Y:S01]  /*2a10*/  ULDC UR4, c[0x0][0x604] ;  /* 0x0001810000047ab9 */ /* 0x000fe20000000800 */
[----:B------:R-:W-:Y:S01]  /*2a20*/  FSETP.GEU.AND P1, PT, R32, -126, PT ;  /* 0xc2fc00002000780b */ /* 0x000fe20003f2e000 */
[----:B------:R-:W-:Y:S01]  /*2a30*/  @!P4 FMUL R25, R25, 0.5 ;  /* 0x3f0000001919c820 */ /* 0x000fe20000400000 */
[----:B------:R-:W-:Y:S01]  /*2a40*/  FFMA R36, R36, UR4, -R11 ;  /* 0x0000000424247c23 */ /* 0x000fe2000800080b */
[----:B------:R-:W-:Y:S01]  /*2a50*/  ULDC UR4, c[0x0][0x604] ;  /* 0x0001810000047ab9 */ /* 0x000fe20000000800 */
[----:B------:R-:W-:Y:S02]  /*2a60*/  @!P5 FMUL R28, R28, 0.5 ;  /* 0x3f0000001c1cd820 */ /* 0x000fe40000400000 */
[----:B------:R-:W-:Y:S01]  /*2a70*/  @!P3 FMUL R24, R24, 0.5 ;  /* 0x3f0000001818b820 */ /* 0x000fe20000400000 */
[----:B------:R-:W2:Y:S01]  /*2a80*/  MUFU.EX2 R25, R25 ;  /* 0x0000001900197308 */ /* 0x000ea20000000800 */
[----:B------:R-:W-:-:S05]  /*2a90*/  @!P6 FMUL R29, R29, 0.5 ;  /* 0x3f0000001d1de820 */ /* 0x000fca0000400000 */
[----:B------:R-:W-:Y:S01]  /*2aa0*/  @!P1 FMUL R32, R32, 0.5 ;  /* 0x3f00000020209820 */ /* 0x000fe20000400000 */
[----:B-1----:R-:W-:Y:S01]  /*2ab0*/  FMNMX R9, R7, R4, !PT ;  /* 0x0000000407097209 */ /* 0x002fe20007800000 */
[----:B------:R-:W1:Y:S01]  /*2ac0*/  MUFU.EX2 R17, R29 ;  /* 0x0000001d00117308 */ /* 0x000e620000000800 */
[--C-:B------:R-:W-:Y:S01]  /*2ad0*/  FFMA R4, R37, UR4, -R11.reuse ;  /* 0x0000000425047c23 */ /* 0x100fe2000800080b */
[----:B------:R-:W-:Y:S01]  /*2ae0*/  ULDC UR4, c[0x0][0x604] ;  /* 0x0001810000047ab9 */ /* 0x000fe20000000800 */
[----:B------:R-:W-:Y:S01]  /*2af0*/  FSETP.NEU.AND P2, PT, R9, -INF , PT ;  /* 0xff8000000900780b */ /* 0x000fe20003f4d000 */
[--C-:B------:R-:W-:Y:S01]  /*2b00*/  FFMA R40, R40, UR4, -R11.reuse ;  /* 0x0000000428287c23 */ /* 0x100fe2000800080b */
[----:B------:R-:W-:Y:S02]  /*2b10*/  ULDC UR4, c[0x0][0x604] ;  /* 0x0001810000047ab9 */ /* 0x000fe40000000800 */
[--C-:B------:R-:W-:Y:S01]  /*2b20*/  FFMA R7, R41, UR4, -R11.reuse ;  /* 0x0000000429077c23 */ /* 0x100fe2000800080b */
[----:B------:R-:W3:Y:S01]  /*2b30*/  MUFU.EX2 R15, R28 ;  /* 0x0000001c000f7308 */ /* 0x000ee20000000800 */
[----:B------:R-:W-:Y:S01]  /*2b40*/  FSEL R90, R9, RZ, P2 ;  /* 0x000000ff095a7208 */ /* 0x000fe20001000000 */
[----:B--2---:R-:W-:Y:S01]  /*2b50*/  @!P4 FMUL R25, R25, R25 ;  /* 0x000000191919c220 */ /* 0x004fe20000400000 */
[----:B------:R-:W-:Y:S01]  /*2b60*/  FSETP.GEU.AND P2, PT, R33, -126, PT ;  /* 0xc2fc00002100780b */ /* 0x000fe20003f4e000 */
[----:B------:R-:W-:Y:S01]  /*2b70*/  ULDC UR4, c[0x0][0x604] ;  /* 0x0001810000047ab9 */ /* 0x000fe20000000800 */
[----:B------:R-:W-:Y:S01]  /*2b80*/  FSETP.GEU.AND P4, PT, R4, -126, PT ;  /* 0xc2fc00000400780b */ /* 0x000fe20003f8e000 */
[--C-:B------:R-:W-:Y:S01]  /*2b90*/  FFMA R44, R44, UR4, -R11.reuse ;  /* 0x000000042c2c7c23 */ /* 0x100fe2000800080b */
[----:B------:R-:W-:Y:S01]  /*2ba0*/  ULDC UR4, c[0x0][0x604] ;  /* 0x0001810000047ab9 */ /* 0x000fe20000000800 */
[----:B------:R-:W2:Y:S01]  /*2bb0*/  MUFU.EX2 R13, R24 ;  /* 0x00000018000d7308 */ /* 0x000ea20000000800 */
[----:B-1----:R-:W-:Y:S01]  /*2bc0*/  @!P6 FMUL R17, R17, R17 ;  /* 0x000000111111e220 */ /* 0x002fe20000400000 */
[----:B------:R-:W-:Y:S01]  /*2bd0*/  FSETP.GEU.AND P6, PT, R7, -126, PT ;  /* 0xc2fc00000700780b */ /* 0x000fe20003fce000 */
[--C-:B------:R-:W-:Y:S01]  /*2be0*/  FFMA R8, R45, UR4, -R11.reuse ;  /* 0x000000042d087c23 */ /* 0x100fe2000800080b */
[----:B------:R-:W-:Y:S01]  /*2bf0*/  ULDC UR4, c[0x0][0x604] ;  /* 0x0001810000047ab9 */ /* 0x000fe20000000800 */
[----:B------:R-:W-:Y:S01]  /*2c00*/  F2FP.SATFINITE.E4M3.F32.PACK_AB_MERGE_C R91, R151, R25, RZ ;  /* 0x00000019975b723e */ /* 0x000fe200048070ff */
[--C-:B------:R-:W-:Y:S01]  /*2c10*/  FFMA R23, R48, UR4, -R11.reuse ;  /* 0x0000000430177c23 */ /* 0x100fe2000800080b */
[----:B------:R-:W-:Y:S01]  /*2c20*/  ULDC UR4, c[0x0][0x604] ;  /* 0x0001810000047ab9 */ /* 0x000fe20000000800 */
[----:B------:R-:W-:Y:S01]  /*2c30*/  @!P2 FMUL R33, R33, 0.5 ;  /* 0x3f0000002121a820 */ /* 0x000fe20000400000 */
[----:B---3--:R-:W-:Y:S01]  /*2c40*/  @!P5 FMUL R15, R15, R15 ;  /* 0x0000000f0f0fd220 */ /* 0x008fe20000400000 */
[----:B------:R-:W-:Y:S01]  /*2c50*/  FSETP.GEU.AND P5, PT, R40, -126, PT ;  /* 0xc2fc00002800780b */ /* 0x000fe20003fae000 */
[----:B------:R-:W-:Y:S01]  /*2c60*/  @!P4 FMUL R4, R4, 0.5 ;  /* 0x3f0000000404c820 */ /* 0x000fe20000400000 */
[----:B------:R-:W1:Y:S01]  /*2c70*/  MUFU.EX2 R19, R32 ;  /* 0x0000002000137308 */ /* 0x000e620000000800 */
[--C-:B------:R-:W-:Y:S01]  /*2c80*/  FFMA R21, R49, UR4, -R11.reuse ;  /* 0x0000000431157c23 */ /* 0x100fe2000800080b */
[----:B------:R-:W-:Y:S01]  /*2c90*/  ULDC UR4, c[0x0][0x604] ;  /* 0x0001810000047ab9 */ /* 0x000fe20000000800 */
[----:B------:R-:W-:Y:S01]  /*2ca0*/  @!P6 FMUL R7, R7, 0.5 ;  /* 0x3f0000000707e820 */ /* 0x000fe20000400000 */
[--C-:B------:R-:W-:Y:S01]  /*2cb0*/  FFMA R52, R52, UR4, -R11.reuse ;  /* 0x0000000434347c23 */ /* 0x100fe2000800080b */
[----:B--2---:R-:W-:Y:S01]  /*2cc0*/  @!P3 FMUL R13, R13, R13 ;  /* 0x0000000d0d0db220 */ /* 0x004fe20000400000 */
[----:B------:R-:W-:Y:S01]  /*2cd0*/  FSETP.GEU.AND P3, PT, R36, -126, PT ;  /* 0xc2fc00002400780b */ /* 0x000fe20003f6e000 */
[----:B------:R-:W-:Y:S01]  /*2ce0*/  ULDC UR4, c[0x0][0x604] ;  /* 0x0001810000047ab9 */ /* 0x000fe20000000800 */
[----:B------:R2:W3:Y:S01]  /*2cf0*/  MUFU.EX2 R41, R4 ;  /* 0x0000000400297308 */ /* 0x0004e20000000800 */
[----:B------:R-:W-:Y:S01]  /*2d00*/  FFMA R10, R53, UR4, -R11 ;  /* 0x00000004350a7c23 */ /* 0x000fe2000800080b */
[----:B------:R-:W-:Y:S01]  /*2d10*/  ULDC UR4, c[0x0][0x604] ;  /* 0x0001810000047ab9 */ /* 0x000fe20000000800 */
[----:B------:R-:W-:Y:S01]  /*2d20*/  @!P5 FMUL R40, R40, 0.5 ;  /* 0x3f0000002828d820 */ /* 0x000fe20000400000 */
[----:B------:R-:W-:-:S02]  /*2d30*/  F2FP.SATFINITE.E4M3.F32.PACK_AB_MERGE_C R92, R151, R15, RZ ;  /* 0x0000000f975c723e */ /* 0x000fc400048070ff */
[----:B------:R-:W-:Y:S02]  /*2d40*/  F2FP.SATFINITE.E4M3.F32.PACK_AB_MERGE_C R93, R151, R17, RZ ;  /* 0x00000011975d723e */ /* 0x000fe400048070ff */
[----:B------:R-:W4:Y:S01]  /*2d50*/  MUFU.EX2 R33, R33 ;  /* 0x0000002100217308 */ /* 0x000f220000000800 */
[----:B-1----:R-:W-:Y:S01]  /*2d60*/  @!P1 FMUL R19, R19, R19 ;  /* 0x0000001313139220 */ /* 0x002fe20000400000 */
[----:B------:R-:W-:Y:S01]  /*2d70*/  FSETP.GEU.AND P1, PT, R44, -126, PT ;  /* 0xc2fc00002c00780b */ /* 0x000fe20003f2e000 */
[----:B------:R-:W-:Y:S01]  /*2d80*/  @!P3 FMUL R36, R36, 0.5 ;  /* 0x3f0000002424b820 */ /* 0x000fe20000400000 */
[--C-:B--2---:R-:W-:Y:S01]  /*2d90*/  FFMA R4, R56, UR4, -R11.reuse ;  /* 0x0000000438047c23 */ /* 0x104fe2000800080b */
[----:B------:R-:W-:Y:S01]  /*2da0*/  ULDC UR4, c[0x0][0x604] ;  /* 0x0001810000047ab9 */ /* 0x000fe20000000800 */
[----:B------:R-:W-:Y:S01]  /*2db0*/  F2FP.SATFINITE.E4M3.F32.PACK_AB_MERGE_C R94, R151, R19, RZ ;  /* 0x00000013975e723e */ /* 0x000fe200048070ff */
[--C-:B------:R-:W-:Y:S01]  /*2dc0*/  FFMA R12, R57, UR4, -R11.reuse ;  /* 0x00000004390c7c23 */ /* 0x100fe2000800080b */
[----:B------:R-:W1:Y:S01]  /*2dd0*/  MUFU.EX2 R45, R7 ;  /* 0x00000007002d7308 */ /* 0x000e620000000800 */
[----:B---3--:R-:W-:Y:S01]  /*2de0*/  @!P4 FMUL R41, R41, R41 ;  /* 0x000000292929c220 */ /* 0x008fe20000400000 */
[----:B------:R-:W-:Y:S01]  /*2df0*/  FSETP.GEU.AND P4, PT, R21, -126, PT ;  /* 0xc2fc00001500780b */ /* 0x000fe20003f8e000 */
[----:B------:R-:W-:Y:S01]  /*2e00*/  ULDC UR4, c[0x0][0x604] ;  /* 0x0001810000047ab9 */ /* 0x000fe20000000800 */
[----:B------:R-:W-:Y:S01]  /*2e10*/  LOP3.LUT R92, R92, 0xff, RZ, 0xc0, !PT ;  /* 0x000000ff5c5c7812 */ /* 0x000fe200078ec0ff */
[--C-:B------:R-:W-:Y:S01]  /*2e20*/  FFMA R14, R60, UR4, -R11.reuse ;  /* 0x000000043c0e7c23 */ /* 0x100fe2000800080b */
[----:B------:R-:W-:Y:S01]  /*2e30*/  ULDC UR4, c[0x0][0x604] ;  /* 0x0001810000047ab9 */ /* 0x000fe20000000800 */
[----:B------:R-:W-:Y:S01]  /*2e40*/  @!P1 FMUL R44, R44, 0.5 ;  /* 0x3f0000002c2c9820 */ /* 0x000fe20000400000 */
[----:B------:R-:W2:Y:S01]  /*2e50*/  MUFU.EX2 R88, R40 ;  /* 0x0000002800587308 */ /* 0x000ea20000000800 */
[----:B----4-:R-:W-:Y:S01]  /*2e60*/  @!P2 FMUL R33, R33, R33 ;  /* 0x000000212121a220 */ /* 0x010fe20000400000 */
[----:B------:R-:W-:Y:S01]  /*2e70*/  FSETP.GEU.AND P2, PT, R8, -126, PT ;  /* 0xc2fc00000800780b */ /* 0x000fe20003f4e000 */
[--C-:B------:R-:W-:Y:S01]  /*2e80*/  FFMA R16, R61, UR4, -R11.reuse ;  /* 0x000000043d107c23 */ /* 0x100fe2000800080b */
[----:B------:R-:W-:Y:S01]  /*2e90*/  ULDC UR4, c[0x0][0x604] ;  /* 0x0001810000047ab9 */ /* 0x000fe20000000800 */
[----:B------:R-:W-:Y:S01]  /*2ea0*/  F2FP.SATFINITE.E4M3.F32.PACK_AB_MERGE_C R97, R151, R41, RZ ;  /* 0x000000299761723e */ /* 0x000fe200048070ff */
[--C-:B------:R-:W-:Y:S01]  /*2eb0*/  FFMA R18, R64, UR4, -R11.reuse ;  /* 0x0000000440127c23 */ /* 0x100fe2000800080b */
[----:B------:R-:W-:Y:S01]  /*2ec0*/  @!P4 FMUL R21, R21, 0.5 ;  /* 0x3f0000001515c820 */ /* 0x000fe20000400000 */
[----:B------:R-:W3:Y:S01]  /*2ed0*/  MUFU.EX2 R37, R36 ;  /* 0x0000002400257308 */ /* 0x000ee20000000800 */
[----:B-1----:R-:W-:Y:S01]  /*2ee0*/  @!P6 FMUL R45, R45, R45 ;  /* 0x0000002d2d2de220 */ /* 0x002fe20000400000 */
[----:B------:R-:W-:Y:S01]  /*2ef0*/  FSETP.GEU.AND P6, PT, R10, -126, PT ;  /* 0xc2fc00000a00780b */ /* 0x000fe20003fce000 */
[----:B------:R-:W-:Y:S01]  /*2f00*/  ULDC UR4, c[0x0][0x604] ;  /* 0x0001810000047ab9 */ /* 0x000fe20000000800 */
[----:B------:R-:W-:Y:S01]  /*2f10*/  F2FP.SATFINITE.E4M3.F32.PACK_AB_MERGE_C R95, R151, R33, RZ ;  /* 0x00000021975f723e */ /* 0x000fe200048070ff */
[--C-:B------:R-:W-:Y:S01]  /*2f20*/  FFMA R20, R65, UR4, -R11.reuse ;  /* 0x0000000441147c23 */ /* 0x100fe2000800080b */
[----:B------:R-:W-:Y:S01]  /*2f30*/  ULDC UR4, c[0x0][0x604] ;  /* 0x0001810000047ab9 */ /* 0x000fe20000000800 */
[----:B------:R-:W-:Y:S01]  /*2f40*/  @!P2 FMUL R8, R8, 0.5 ;  /* 0x3f0000000808a820 */ /* 0x000fe20000400000 */
[----:B------:R-:W1:Y:S01]  /*2f50*/  MUFU.EX2 R89, R44 ;  /* 0x0000002c00597308 */ /* 0x000e620000000800 */
[----:B--2---:R-:W-:Y:S01]  /*2f60*/  @!P5 FMUL R88, R88, R88 ;  /* 0x000000585858d220 */ /* 0x004fe20000400000 */
[----:B------:R-:W-:Y:S01]  /*2f70*/  FSETP.GEU.AND P5, PT, R52, -126, PT ;  /* 0xc2fc00003400780b */ /* 0x000fe20003fae000 */
[--C-:B------:R-:W-:Y:S01]  /*2f80*/  FFMA R22, R68, UR4, -R11.reuse ;  /* 0x0000000444167c23 */ /* 0x100fe2000800080b */
[----:B------:R-:W-:Y:S01]  /*2f90*/  ULDC UR4, c[0x0][0x604] ;  /* 0x0001810000047ab9 */ /* 0x000fe20000000800 */
[----:B------:R-:W-:Y:S01]  /*2fa0*/  F2FP.SATFINITE.E4M3.F32.PACK_AB_MERGE_C R99, R151, R45, RZ ;  /* 0x0000002d9763723e */ /* 0x000fe200048070ff */
[--C-:B------:R-:W-:Y:S01]  /*2fb0*/  FFMA R24, R69, UR4, -R11.reuse ;  /* 0x0000000445187c23 */ /* 0x100fe2000800080b */
[----:B------:R-:W-:Y:S01]  /*2fc0*/  @!P6 FMUL R10, R10, 0.5 ;  /* 0x3f0000000a0ae820 */ /* 0x000fe20000400000 */
[----:B------:R-:W2:Y:S01]  /*2fd0*/  MUFU.EX2 R49, R8 ;  /* 0x0000000800317308 */ /* 0x000ea20000000800 */
[----:B---3--:R-:W-:Y:S01]  /*2fe0*/  @!P3 FMUL R37, R37, R37 ;  /* 0x000000252525b220 */ /* 0x008fe20000400000 */
[----:B------:R-:W-:Y:S01]  /*2ff0*/  FSETP.GEU.AND P3, PT, R23, -126, PT ;  /* 0xc2fc00001700780b */ /* 0x000fe20003f6e000 */
[----:B------:R-:W-:Y:S01]  /*3000*/  ULDC UR4, c[0x0][0x604] ;  /* 0x0001810000047ab9 */ /* 0x000fe20000000800 */
[----:B------:R-:W-:Y:S01]  /*3010*/  F2FP.SATFINITE.E4M3.F32.PACK_AB_MERGE_C R98, R151, R88, RZ ;  /* 0x000000589762723e */ /* 0x000fe200048070ff */
[--C-:B------:R-:W-:Y:S01]  /*3020*/  FFMA R28, R72, UR4, -R11.reuse ;  /* 0x00000004481c7c23 */ /* 0x100fe2000800080b */
[----:B------:R-:W-:Y:S01]  /*3030*/  ULDC UR4, c[0x0][0x604] ;  /* 0x0001810000047ab9 */ /* 0x000fe20000000800 */
[----:B------:R-:W-:Y:S01]  /*3040*/  @!P5 FMUL R52, R52, 0.5 ;  /* 0x3f0000003434d820 */ /* 0x000fe20000400000 */
[----:B------:R-:W3:Y:S01]  /*3050*/  MUFU.EX2 R21, R21 ;  /* 0x0000001500157308 */ /* 0x000ee20000000800 */
[----:B-1----:R-:W-:Y:S01]  /*3060*/  @!P1 FMUL R89, R89, R89 ;  /* 0x0000005959599220 */ /* 0x002fe20000400000 */
[----:B------:R-:W-:Y:S01]  /*3070*/  FSETP.GEU.AND P1, PT, R4, -126, PT ;  /* 0xc2fc00000400780b */ /* 0x000fe20003f2e000 */
[--C-:B------:R-:W-:Y:S01]  /*3080*/  FFMA R32, R73, UR4, -R11.reuse ;  /* 0x0000000449207c23 */ /* 0x100fe2000800080b */
[----:B------:R-:W-:Y:S01]  /*3090*/  ULDC UR4, c[0x0][0x604] ;  /* 0x0001810000047ab9 */ /* 0x000fe20000000800 */
[----:B------:R-:W-:Y:S01]  /*30a0*/  F2FP.SATFINITE.E4M3.F32.PACK_AB_MERGE_C R96, R151, R37, RZ ;  /* 0x000000259760723e */ /* 0x000fe200048070ff */
[--C-:B------:R-:W-:Y:S01]  /*30b0*/  FFMA R36, R76, UR4, -R11.reuse ;  /* 0x000000044c247c23 */ /* 0x100fe2000800080b */
[----:B------:R-:W-:Y:S01]  /*30c0*/  @!P3 FMUL R23, R23, 0.5 ;  /* 0x3f0000001717b820 */ /* 0x000fe20000400000 */
[----:B------:R-:W1:Y:S01]  /*30d0*/  MUFU.EX2 R8, R52 ;  /* 0x0000003400087308 */ /* 0x000e620000000800 */
[----:B--2---:R-:W-:Y:S01]  /*30e0*/  @!P2 FMUL R49, R49, R49 ;  /* 0x000000313131a220 */ /* 0x004fe20000400000 */
[----:B------:R-:W-:Y:S01]  /*30f0*/  FSETP.GEU.AND P2, PT, R12, -126, PT ;  /* 0xc2fc00000c00780b */ /* 0x000fe20003f4e000 */
[----:B------:R-:W-:Y:S01]  /*3100*/  ULDC UR4, c[0x0][0x604] ;  /* 0x0001810000047ab9 */ /* 0x000fe20000000800 */
[----:B------:R-:W-:Y:S01]  /*3110*/  LOP3.LUT R96, R96, 0xff, RZ, 0xc0, !PT ;  /* 0x000000ff60607812 */ /* 0x000fe200078ec0ff */
[--C-:B------:R-:W-:Y:S01]  /*3120*/  FFMA R40, R77, UR4, -R11.reuse ;  /* 0x000000044d287c23 */ /* 0x100fe2000800080b */
[----:B------:R-:W-:Y:S01]  /*3130*/  ULDC UR4, c[0x0][0x604] ;  /* 0x0001810000047ab9 */ /* 0x000fe20000000800 */
[----:B------:R-:W-:Y:S01]  /*3140*/  @!P1 FMUL R4, R4, 0.5 ;  /* 0x3f00000004049820 */ /* 0x000fe20000400000 */
[----:B------:R-:W2:Y:S01]  /*3150*/  MUFU.EX2 R10, R10 ;  /* 0x0000000a000a7308 */ /* 0x000ea20000000800 */
[----:B---3--:R-:W-:Y:S01]  /*3160*/  @!P4 FMUL R21, R21, R21 ;  /* 0x000000151515c220 */ /* 0x008fe20000400000 */
[----:B------:R-:W-:Y:S01]  /*3170*/  FSETP.GEU.AND P4, PT, R16, -126, PT ;  /* 0xc2fc00001000780b */ /* 0x000fe20003f8e000 */
[--C-:B------:R-:W-:Y:S01]  /*3180*/  FFMA R44, R80, UR4, -R11.reuse ;  /* 0x00000004502c7c23 */ /* 0x100fe2000800080b */
[----:B------:R-:W-:Y:S01]  /*3190*/  ULDC UR4, c[0x0][0x604] ;  /* 0x0001810000047ab9 */ /* 0x000fe20000000800 */
[----:B------:R-:W-:Y:S01]  /*31a0*/  LOP3.LUT R97, R97, 0xffff, RZ, 0xc0, !PT ;  /* 0x0000ffff61617812 */ /* 0x000fe200078ec0ff */
        /* <DEDUP_REMOVED lines=13> */
[----:B------:R-:W-:Y:S01]  /*3280*/  FFMA R11, R85, UR4, -R11 ;  /* 0x00000004550b7c23 */ /* 0x000fe2000800080b */
[----:B------:R-:W-:Y:S01]  /*3290*/  ULDC UR4, c[0x0][0x604] ;  /* 0x0001810000047ab9 */ /* 0x000fe20000000800 */
[----:B------:R-:W-:Y:S01]  /*32a0*/  F2FP.SATFINITE.E4M3.F32.PACK_AB_MERGE_C R85, R151, R13, RZ ;  /* 0x0000000d9755723e */ /* 0x000fe200048070ff */
[----:B------:R-:W-:Y:S01]  /*32b0*/  FMUL R90, R90, UR4 ;  /* 0x000000045a5a7c20 */ /* 0x000fe20008400000 */
[----:B------:R-:W-:Y:S01]  /*32c0*/  @!P5 FMUL R18, R18, 0.5 ;  /* 0x3f0000001212d820 */ /* 0x000fe20000400000 */
[----:B------:R-:W2:Y:S01]  /*32d0*/  MUFU.EX2 R16, R16 ;  /* 0x0000001000107308 */ /* 0x000ea20000000800 */
[----:B---3--:R-:W-:Y:S01]  /*32e0*/  @!P3 FMUL R23, R23, R23 ;  /* 0x000000171717b220 */ /* 0x008fe20000400000 */
[----:B------:R-:W-:Y:S01]  /*32f0*/  FSETP.GEU.AND P3, PT, R14, -126, PT ;  /* 0xc2fc00000e00780b */ /* 0x000fe20003f6e000 */
[----:B------:R-:W-:Y:S01]  /*3300*/  ULDC UR4, c[0x0][0x604] ;  /* 0x0001810000047ab9 */ /* 0x000fe20000000800 */
[--C-:B------:R-:W-:Y:S01]  /*3310*/  FFMA R7, R26, UR5, -R90.reuse ;  /* 0x000000051a077c23 */ /* 0x100fe2000800085a */
        /* <DEDUP_REMOVED lines=8> */
[----:B------:R-:W-:Y:S01]  /*33a0*/  ULDC UR5, c[0x0][0x604] ;  /* 0x0001810000057ab9 */ /* 0x000fe20000000800 */
[--C-:B------:R-:W-:Y:S01]  /*33b0*/  FFMA R31, R31, UR4, -R90.reuse ;  /* 0x000000041f1f7c23 */ /* 0x100fe2000800085a */
[----:B------:R-:W-:Y:S01]  /*33c0*/  @!P3 FMUL R14, R14, 0.5 ;  /* 0x3f0000000e0eb820 */ /* 0x000fe20000400000 */
[----:B------:R-:W1:Y:S01]  /*33d0*/  MUFU.EX2 R20, R20 ;  /* 0x0000001400147308 */ /* 0x000e620000000800 */
[----:B--2---:R-:W-:Y:S01]  /*33e0*/  @!P4 FMUL R16, R16, R16 ;  /* 0x000000101010c220 */ /* 0x004fe20000400000 */
[----:B------:R-:W-:Y:S01]  /*33f0*/  FSETP.GEU.AND P4, PT, R32, -126, PT ;  /* 0xc2fc00002000780b */ /* 0x000fe20003f8e000 */
[----:B------:R-:W-:Y:S01]  /*3400*/  ULDC UR4, c[0x0][0x604] ;  /* 0x0001810000047ab9 */ /* 0x000fe20000000800 */
[--C-:B------:R-:W-:Y:S01]  /*3410*/  FFMA R75, R75, UR5, -R90.reuse ;  /* 0x000000054b4b7c23 */ /* 0x100fe2000800085a */
[----:B------:R-:W-:Y:S01]  /*3420*/  ULDC UR5, c[0x0][0x604] ;  /* 0x0001810000057ab9 */ /* 0x000fe20000000800 */
[C---:B------:R-:W-:Y:S01]  /*3430*/  F2FP.SATFINITE.E4M3.F32.PACK_AB_MERGE_C R100, R151.reuse, R23, RZ ;  /* 0x000000179764723e */ /* 0x040fe200048070ff */
[----:B------:R-:W-:Y:S01]  /*3440*/  @!P1 FMUL R22, R22, 0.5 ;  /* 0x3f00000016169820 */ /* 0x000fe20000400000 */
[----:B------:R-:W2:Y:S01]  /*3450*/  MUFU.EX2 R12, R12 ;  /* 0x0000000c000c7308 */ /* 0x000ea20000000800 */
[----:B---3--:R-:W-:Y:S01]  /*3460*/  @!P5 FMUL R18, R18, R18 ;  /* 0x000000121212d220 */ /* 0x008fe20000400000 */
[----:B------:R-:W-:Y:S01]  /*3470*/  FSETP.GEU.AND P5, PT, R36, -126, PT ;  /* 0xc2fc00002400780b */ /* 0x000fe20003fae000 */
[----:B------:R-:W-:Y:S01]  /*3480*/  FFMA R86, R86, UR5, -R90 ;  /* 0x0000000556567c23 */ /* 0x000fe2000800085a */
[----:B------:R-:W-:-:S02]  /*3490*/  F2FP.SATFINITE.E4M3.F32.PACK_AB_MERGE_C R103, R151, R8, RZ ;  /* 0x000000089767723e */ /* 0x000fc400048070ff */
[----:B------:R-:W-:Y:S01]  /*34a0*/  LOP3.LUT R85, R85, 0xff, RZ, 0xc0, !PT ;  /* 0x000000ff55557812 */ /* 0x000fe200078ec0ff */
[----:B------:R-:W-:Y:S01]  /*34b0*/  @!P4 FMUL R32, R32, 0.5 ;  /* 0x3f0000002020c820 */ /* 0x000fe20000400000 */
[----:B------:R-:W3:Y:S01]  /*34c0*/  MUFU.EX2 R14, R14 ;  /* 0x0000000e000e7308 */ /* 0x000ee20000000800 */
[----:B-1----:R-:W-:Y:S01]  /*34d0*/  @!P6 FMUL R20, R20, R20 ;  /* 0x000000141414e220 */ /* 0x002fe20000400000 */
[----:B------:R-:W-:Y:S02]  /*34e0*/  FSETP.GEU.AND P6, PT, R40, -126, PT ;  /* 0xc2fc00002800780b */ /* 0x000fe40003fce000 */
[C---:B------:R-:W-:Y:S02]  /*34f0*/  F2FP.SATFINITE.E4M3.F32.PACK_AB_MERGE_C R104, R151.reuse, R10, RZ ;  /* 0x0000000a9768723e */ /* 0x040fe400048070ff */
[----:B------:R-:W-:Y:S01]  /*3500*/  F2FP.SATFINITE.E4M3.F32.PACK_AB_MERGE_C R109, R151, R20, RZ ;  /* 0x00000014976d723e */ /* 0x000fe200048070ff */
[----:B------:R-:W-:Y:S01]  /*3510*/  @!P5 FMUL R36, R36, 0.5 ;  /* 0x3f0000002424d820 */ /* 0x000fe20000400000 */
[----:B------:R-:W1:Y:S01]  /*3520*/  MUFU.EX2 R22, R22 ;  /* 0x0000001600167308 */ /* 0x000e620000000800 */
[----:B--2---:R-:W-:Y:S01]  /*3530*/  @!P2 FMUL R12, R12, R12 ;  /* 0x0000000c0c0ca220 */ /* 0x004fe20000400000 */
[----:B------:R-:W-:-:S02]  /*3540*/  FSETP.GEU.AND P2, PT, R24, -126, PT ;  /* 0xc2fc00001800780b */ /* 0x000fc40003f4e000 */
[C---:B------:R-:W-:Y:S02]  /*3550*/  F2FP.SATFINITE.E4M3.F32.PACK_AB_MERGE_C R108, R151.reuse, R16, RZ ;  /* 0x00000010976c723e */ /* 0x040fe400048070ff */
[----:B------:R-:W-:Y:S01]  /*3560*/  F2FP.SATFINITE.E4M3.F32.PACK_AB_MERGE_C R106, R151, R12, RZ ;  /* 0x0000000c976a723e */ /* 0x000fe200048070ff */
[----:B------:R-:W-:Y:S01]  /*3570*/  @!P6 FMUL R40, R40, 0.5 ;  /* 0x3f0000002828e820 */ /* 0x000fe20000400000 */
[----:B------:R-:W2:Y:S01]  /*3580*/  MUFU.EX2 R32, R32 ;  /* 0x0000002000207308 */ /* 0x000ea20000000800 */
[----:B---3--:R-:W-:Y:S01]  /*3590*/  @!P3 FMUL R14, R14, R14 ;  /* 0x0000000e0e0eb220 */ /* 0x008fe20000400000 */
[----:B------:R-:W-:Y:S02]  /*35a0*/  FSETP.GEU.AND P3, PT, R28, -126, PT ;  /* 0xc2fc00001c00780b */ /* 0x000fe40003f6e000 */
[----:B------:R-:W-:Y:S02]  /*35b0*/  LOP3.LUT R103, R103, 0xff, RZ, 0xc0, !PT ;  /* 0x000000ff67677812 */ /* 0x000fe400078ec0ff */
[----:B------:R-:W-:Y:S01]  /*35c0*/  LOP3.LUT R104, R104, 0xffff, RZ, 0xc0, !PT ;  /* 0x0000ffff68687812 */ /* 0x000fe200078ec0ff */
[----:B------:R-:W-:Y:S01]  /*35d0*/  @!P2 FMUL R24, R24, 0.5 ;  /* 0x3f0000001818a820 */ /* 0x000fe20000400000 */
[----:B------:R-:W3:Y:S01]  /*35e0*/  MUFU.EX2 R36, R36 ;  /* 0x0000002400247308 */ /* 0x000ee20000000800 */
[----:B-1----:R-:W-:Y:S01]  /*35f0*/  @!P1 FMUL R22, R22, R22 ;  /* 0x0000001616169220 */ /* 0x002fe20000400000 */
[----:B------:R-:W-:-:S02]  /*3600*/  FSETP.GEU.AND P1, PT, R44, -126, PT ;  /* 0xc2fc00002c00780b */ /* 0x000fc40003f2e000 */
[----:B------:R-:W-:Y:S02]  /*3610*/  LOP3.LUT R108, R108, 0xffff, RZ, 0xc0, !PT ;  /* 0x0000ffff6c6c7812 */ /* 0x000fe400078ec0ff */
[----:B------:R-:W-:Y:S01]  /*3620*/  PRMT R103, R104, 0x7604, R103 ;  /* 0x0000760468677816 */ /* 0x000fe20000000067 */
[----:B------:R-:W-:Y:S01]  /*3630*/  @!P3 FMUL R28, R28, 0.5 ;  /* 0x3f0000001c1cb820 */ /* 0x000fe20000400000 */
[----:B------:R-:W1:Y:S01]  /*3640*/  MUFU.EX2 R40, R40 ;  /* 0x0000002800287308 */ /* 0x000e620000000800 */
[----:B--2---:R-:W-:Y:S01]  /*3650*/  @!P4 FMUL R32, R32, R32 ;  /* 0x000000202020c220 */ /* 0x004fe20000400000 */
[----:B------:R-:W-:Y:S02]  /*3660*/  FSETP.GEU.AND P4, PT, R11, -126, PT ;  /* 0xc2fc00000b00780b */ /* 0x000fe40003f8e000 */
[----:B------:R-:W-:Y:S02]  /*3670*/  PRMT R96, R97, 0x7604, R96 ;  /* 0x0000760461607816 */ /* 0x000fe40000000060 */
[----:B------:R-:W-:Y:S01]  /*3680*/  F2FP.SATFINITE.E4M3.F32.PACK_AB_MERGE_C R111, R151, R32, RZ ;  /* 0x00000020976f723e */ /* 0x000fe200048070ff */
[----:B------:R-:W-:Y:S01]  /*3690*/  @!P1 FMUL R44, R44, 0.5 ;  /* 0x3f0000002c2c9820 */ /* 0x000fe20000400000 */
[----:B------:R-:W2:Y:S01]  /*36a0*/  MUFU.EX2 R24, R24 ;  /* 0x0000001800187308 */ /* 0x000ea20000000800 */
[----:B---3--:R-:W-:Y:S01]  /*36b0*/  @!P5 FMUL R36, R36, R36 ;  /* 0x000000242424d220 */ /* 0x008fe20000400000 */
[----:B------:R-:W-:-:S02]  /*36c0*/  FSETP.GEU.AND P5, PT, R7, -126, PT ;  /* 0xc2fc00000700780b */ /* 0x000fc40003fae000 */
[----:B------:R-:W-:Y:S02]  /*36d0*/  LOP3.LUT R93, R93, 0xffff, RZ, 0xc0, !PT ;  /* 0x0000ffff5d5d7812 */ /* 0x000fe400078ec0ff */
[----:B------:R-:W-:Y:S01]  /*36e0*/  LOP3.LUT R94, R94, 0xff, RZ, 0xc0, !PT ;  /* 0x000000ff5e5e7812 */ /* 0x000fe200078ec0ff */
[----:B------:R-:W-:Y:S01]  /*36f0*/  @!P4 FMUL R11, R11, 0.5 ;  /* 0x3f0000000b0bc820 */ /* 0x000fe20000400000 */
[----:B------:R-:W3:Y:S01]  /*3700*/  MUFU.EX2 R28, R28 ;  /* 0x0000001c001c7308 */ /* 0x000ee20000000800 */
[----:B-1----:R-:W-:Y:S01]  /*3710*/  @!P6 FMUL R40, R40, R40 ;  /* 0x000000282828e220 */ /* 0x002fe20000400000 */
[----:B------:R-:W-:Y:S02]  /*3720*/  FSETP.GEU.AND P6, PT, R27, -126, PT ;  /* 0xc2fc00001b00780b */ /* 0x000fe40003fce000 */
[----:B------:R-:W-:Y:S02]  /*3730*/  LOP3.LUT R95, R95, 0xffff, RZ, 0xc0, !PT ;  /* 0x0000ffff5f5f7812 */ /* 0x000fe400078ec0ff */
[----:B------:R-:W-:Y:S01]  /*3740*/  LOP3.LUT R98, R98, 0xff, RZ, 0xc0, !PT ;  /* 0x000000ff62627812 */ /* 0x000fe200078ec0ff */
[----:B------:R-:W-:Y:S01]  /*3750*/  @!P5 FMUL R7, R7, 0.5 ;  /* 0x3f0000000707d820 */ /* 0x000fe20000400000 */
[----:B------:R-:W1:Y:S01]  /*3760*/  MUFU.EX2 R44, R44 ;  /* 0x0000002c002c7308 */ /* 0x000e620000000800 */
[----:B--2---:R-:W-:Y:S01]  /*3770*/  @!P2 FMUL R24, R24, R24 ;  /* 0x000000181818a220 */ /* 0x004fe20000400000 */
[----:B------:R-:W-:-:S02]  /*3780*/  FSETP.GEU.AND P2, PT, R48, -126, PT ;  /* 0xc2fc00003000780b */ /* 0x000fc40003f4e000 */
[----:B------:R-:W-:Y:S02]  /*3790*/  LOP3.LUT R99, R99, 0xffff, RZ, 0xc0, !PT ;  /* 0x0000ffff63637812 */ /* 0x000fe400078ec0ff */
[----:B------:R-:W-:Y:S01]  /*37a0*/  F2FP.SATFINITE.E4M3.F32.PACK_AB_MERGE_C R110, R151, R24, RZ ;  /* 0x00000018976e723e */ /* 0x000fe200048070ff */
[----:B------:R-:W-:Y:S01]  /*37b0*/  @!P6 FMUL R27, R27, 0.5 ;  /* 0x3f0000001b1be820 */ /* 0x000fe20000400000 */
[----:B------:R2:W4:Y:S01]  /*37c0*/  MUFU.EX2 R29, R11 ;  /* 0x0000000b001d7308 */ /* 0x0005220000000800 */
[----:B---3--:R-:W-:Y:S01]  /*37d0*/  @!P3 FMUL R28, R28, R28 ;  /* 0x0000001c1c1cb220 */ /* 0x008fe20000400000 */
[----:B------:R-:W-:Y:S02]  /*37e0*/  FSETP.GEU.AND P3, PT, R84, -126, PT ;  /* 0xc2fc00005400780b */ /* 0x000fe40003f6e000 */
[----:B------:R-:W-:Y:S02]  /*37f0*/  LOP3.LUT R110, R110, 0xffff, RZ, 0xc0, !PT ;  /* 0x0000ffff6e6e7812 */ /* 0x000fe400078ec0ff */
[----:B------:R-:W-:Y:S01]  /*3800*/  LOP3.LUT R100, R100, 0xff, RZ, 0xc0, !PT ;  /* 0x000000ff64647812 */ /* 0x000fe200078ec0ff */
[----:B------:R-:W-:Y:S01]  /*3810*/  @!P2 FMUL R48, R48, 0.5 ;  /* 0x3f0000003030a820 */ /* 0x000fe20000400000 */
[----:B------:R3:W5:Y:S01]  /*3820*/  MUFU.EX2 R30, R7 ;  /* 0x00000007001e7308 */ /* 0x0007620000000800 */
[--C-:B--2---:R-:W-:Y:S01]  /*3830*/  FFMA R11, R34, UR4, -R90.reuse ;  /* 0x00000004220b7c23 */ /* 0x104fe2000800085a */
[----:B------:R-:W-:Y:S01]  /*3840*/  ULDC UR4, c[0x0][0x604] ;  /* 0x0001810000047ab9 */ /* 0x000fe20000000800 */
[----:B-1----:R-:W-:Y:S01]  /*3850*/  @!P1 FMUL R44, R44, R44 ;  /* 0x0000002c2c2c9220 */ /* 0x002fe20000400000 */
[--C-:B------:R-:W-:Y:S01]  /*3860*/  FFMA R35, R35, UR4, -R90.reuse ;  /* 0x0000000423237c23 */ /* 0x100fe2000800085a */
[----:B------:R-:W-:Y:S01]  /*3870*/  ULDC UR4, c[0x0][0x604] ;  /* 0x0001810000047ab9 */ /* 0x000fe20000000800 */
[----:B------:R-:W-:Y:S01]  /*3880*/  FSETP.GEU.AND P1, PT, R53, -126, PT ;  /* 0xc2fc00003500780b */ /* 0x000fe20003f2e000 */
[----:B------:R-:W-:Y:S01]  /*3890*/  @!P3 FMUL R84, R84, 0.5 ;  /* 0x3f0000005454b820 */ /* 0x000fe20000400000 */
[----:B------:R1:W2:Y:S01]  /*38a0*/  MUFU.EX2 R52, R27 ;  /* 0x0000001b00347308 */ /* 0x0002a20000000800 */
[--C-:B---3--:R-:W-:Y:S01]  /*38b0*/  FFMA R7, R38, UR4, -R90.reuse ;  /* 0x0000000426077c23 */ /* 0x108fe2000800085a */
[----:B------:R-:W-:Y:S01]  /*38c0*/  ULDC UR4, c[0x0][0x604] ;  /* 0x0001810000047ab9 */ /* 0x000fe20000000800 */
[----:B----4-:R-:W-:Y:S01]  /*38d0*/  @!P4 FMUL R29, R29, R29 ;  /* 0x0000001d1d1dc220 */ /* 0x010fe20000400000 */
[--C-:B------:R-:W-:Y:S01]  /*38e0*/  FFMA R39, R39, UR4, -R90.reuse ;  /* 0x0000000427277c23 */ /* 0x100fe2000800085a */
[----:B------:R-:W-:Y:S01]  /*38f0*/  FSETP.GEU.AND P4, PT, R35, -126, PT ;  /* 0xc2fc00002300780b */ /* 0x000fe20003f8e000 */
[----:B------:R-:W-:Y:S01]  /*3900*/  ULDC UR4, c[0x0][0x604] ;  /* 0x0001810000047ab9 */ /* 0x000fe20000000800 */
[----:B------:R-:W-:Y:S01]  /*3910*/  LOP3.LUT R101, R101, 0xffff, RZ, 0xc0, !PT ;  /* 0x0000ffff65657812 */ /* 0x000fe200078ec0ff */
[----:B------:R-:W3:Y:S01]  /*3920*/  MUFU.EX2 R26, R84 ;  /* 0x00000054001a7308 */ /* 0x000ee20000000800 */
[----:B-----5:R-:W-:Y:S01]  /*3930*/  @!P5 FMUL R30, R30, R30 ;  /* 0x0000001e1e1ed220 */ /* 0x020fe20000400000 */
[----:B------:R-:W-:Y:S01]  /*3940*/  FSETP.GEU.AND P5, PT, R7, -126, PT ;  /* 0xc2fc00000700780b */ /* 0x000fe20003fae000 */
[----:B------:R-:W-:Y:S01]  /*3950*/  @!P1 FMUL R53, R53, 0.5 ;  /* 0x3f00000035359820 */ /* 0x000fe20000400000 */
[----:B-1----:R-:W-:Y:S01]  /*3960*/  FFMA R27, R42, UR4, -R90 ;  /* 0x000000042a1b7c23 */ /* 0x002fe2000800085a */
[----:B------:R-:W-:Y:S01]  /*3970*/  ULDC UR4, c[0x0][0x604] ;  /* 0x0001810000047ab9 */ /* 0x000fe20000000800 */
[----:B------:R-:W-:Y:S01]  /*3980*/  PRMT R92, R93, 0x7604, R92 ;  /* 0x000076045d5c7816 */ /* 0x000fe2000000005c */
[----:B------:R-:W-:Y:S01]  /*3990*/  FFMA R43, R43, UR4, -R90 ;  /* 0x000000042b2b7c23 */ /* 0x000fe2000800085a */
[----:B------:R-:W1:Y:S01]  /*39a0*/  MUFU.EX2 R48, R48 ;  /* 0x0000003000307308 */ /* 0x000e620000000800 */
[----:B--2---:R-:W-:Y:S01]  /*39b0*/  @!P6 FMUL R52, R52, R52 ;  /* 0x000000343434e220 */ /* 0x004fe20000400000 */
[----:B------:R-:W-:Y:S01]  /*39c0*/  FSETP.GEU.AND P6, PT, R39, -126, PT ;  /* 0xc2fc00002700780b */ /* 0x000fe20003fce000 */
[----:B------:R-:W-:Y:S01]  /*39d0*/  @!P4 FMUL R35, R35, 0.5 ;  /* 0x3f0000002323c820 */ /* 0x000fe20000400000 */
[----:B------:R-:W-:Y:S01]  /*39e0*/  ULDC UR4, c[0x0][0x604] ;  /* 0x0001810000047ab9 */ /* 0x000fe20000000800 */
[----:B------:R-:W-:-:S02]  /*39f0*/  PRMT R94, R95, 0x7604, R94 ;  /* 0x000076045f5e7816 */ /* 0x000fc4000000005e */
[----:B------:R-:W-:Y:S01]  /*3a00*/  @!P5 FMUL R7, R7, 0.5 ;  /* 0x3f0000000707d820 */ /* 0x000fe20000400000 */
[----:B------:R2:W4:Y:S01]  /*3a10*/  MUFU.EX2 R34, R53 ;  /* 0x0000003500227308 */ /* 0x0005220000000800 */
[----:B---3--:R-:W-:Y:S01]  /*3a20*/  @!P3 FMUL R26, R26, R26 ;  /* 0x0000001a1a1ab220 */ /* 0x008fe20000400000 */
[----:B------:R-:W-:Y:S02]  /*3a30*/  FSETP.GEU.AND P3, PT, R11, -126, PT ;  /* 0xc2fc00000b00780b */ /* 0x000fe40003f6e000 */
[----:B------:R-:W-:Y:S02]  /*3a40*/  PRMT R98, R99, 0x7604, R98 ;  /* 0x0000760463627816 */ /* 0x000fe40000000062 */
[----:B------:R-:W-:Y:S01]  /*3a50*/  PRMT R100, R101, 0x7604, R100 ;  /* 0x0000760465647816 */ /* 0x000fe20000000064 */
[----:B------:R-:W-:Y:S01]  /*3a60*/  @!P6 FMUL R39, R39, 0.5 ;  /* 0x3f0000002727e820 */ /* 0x000fe20000400000 */
[----:B------:R-:W3:Y:S01]  /*3a70*/  MUFU.EX2 R60, R35 ;  /* 0x00000023003c7308 */ /* 0x000ee20000000800 */
[----:B-1----:R-:W-:Y:S01]  /*3a80*/  @!P2 FMUL R48, R48, R48 ;  /* 0x000000303030a220 */ /* 0x002fe20000400000 */
[----:B------:R-:W-:Y:S01]  /*3a90*/  FSETP.GEU.AND P2, PT, R31, -126, PT ;  /* 0xc2fc00001f00780b */ /* 0x000fe20003f4e000 */
[----:B--2---:R-:W-:-:S04]  /*3aa0*/  FADD R53, R33, R20 ;  /* 0x0000001421357221 */ /* 0x004fc80000000000 */
[----:B------:R-:W-:Y:S01]  /*3ab0*/  @!P3 FMUL R11, R11, 0.5 ;  /* 0x3f0000000b0bb820 */ /* 0x000fe20000400000 */
[----:B------:R-:W1:Y:S01]  /*3ac0*/  MUFU.EX2 R42, R7 ;  /* 0x00000007002a7308 */ /* 0x000e620000000800 */
[----:B----4-:R-:W-:Y:S01]  /*3ad0*/  @!P1 FMUL R34, R34, R34 ;  /* 0x0000002222229220 */ /* 0x010fe20000400000 */
[----:B------:R-:W-:-:S05]  /*3ae0*/  FSETP.GEU.AND P1, PT, R27, -126, PT ;  /* 0xc2fc00001b00780b */ /* 0x000fca0003f2e000 */
[----:B------:R-:W-:Y:S01]  /*3af0*/  @!P2 FMUL R31, R31, 0.5 ;  /* 0x3f0000001f1fa820 */ /* 0x000fe20000400000 */
[----:B------:R2:W4:Y:S01]  /*3b00*/  MUFU.EX2 R64, R39 ;  /* 0x0000002700407308 */ /* 0x0005220000000800 */
[----:B---3--:R-:W-:-:S06]  /*3b10*/  @!P4 FMUL R60, R60, R60 ;  /* 0x0000003c3c3cc220 */ /* 0x008fcc0000400000 */
[----:B------:R-:W-:Y:S01]  /*3b20*/  @!P1 FMUL R27, R27, 0.5 ;  /* 0x3f0000001b1b9820 */ /* 0x000fe20000400000 */
[----:B------:R3:W5:Y:S01]  /*3b30*/  MUFU.EX2 R38, R11 ;  /* 0x0000000b00267308 */ /* 0x0007620000000800 */
[----:B-1----:R-:W-:Y:S01]  /*3b40*/  @!P5 FMUL R42, R42, R42 ;  /* 0x0000002a2a2ad220 */ /* 0x002fe20000400000 */
[----:B--2---:R-:W-:-:S04]  /*3b50*/  FADD R39, R13, R4 ;  /* 0x000000040d277221 */ /* 0x004fc80000000000 */
[----:B------:R-:W-:Y:S02]  /*3b60*/  F2FP.SATFINITE.E4M3.F32.PACK_AB_MERGE_C R33, R151, R42, RZ ;  /* 0x0000002a9721723e */ /* 0x000fe400048070ff */
[----:B------:R-:W1:Y:S01]  /*3b70*/  MUFU.EX2 R56, R31 ;  /* 0x0000001f00387308 */ /* 0x000e620000000800 */
[--C-:B---3--:R-:W-:Y:S01]  /*3b80*/  FFMA R11, R46, UR4, -R90.reuse ;  /* 0x000000042e0b7c23 */ /* 0x108fe2000800085a */
[----:B------:R-:W-:Y:S01]  /*3b90*/  ULDC UR4, c[0x0][0x604] ;  /* 0x0001810000047ab9 */ /* 0x000fe20000000800 */
[----:B----4-:R-:W-:Y:S01]  /*3ba0*/  @!P6 FMUL R64, R64, R64 ;  /* 0x000000404040e220 */ /* 0x010fe20000400000 */
[--C-:B------:R-:W-:Y:S01]  /*3bb0*/  FFMA R47, R47, UR4, -R90.reuse ;  /* 0x000000042f2f7c23 */ /* 0x100fe2000800085a */
[----:B------:R-:W-:Y:S01]  /*3bc0*/  ULDC UR4, c[0x0][0x604] ;  /* 0x0001810000047ab9 */ /* 0x000fe20000000800 */
[----:B------:R-:W-:Y:S02]  /*3bd0*/  IMAD.U32 R33, R33, 0x10000, RZ ;  /* 0x0001000021217824 */ /* 0x000fe400078e00ff */
[--C-:B------:R-:W-:Y:S01]  /*3be0*/  FFMA R7, R50, UR4, -R90.reuse ;  /* 0x0000000432077c23 */ /* 0x100fe2000800085a */
[----:B------:R-:W-:Y:S01]  /*3bf0*/  ULDC UR4, c[0x0][0x604] ;  /* 0x0001810000047ab9 */ /* 0x000fe20000000800 */
[----:B------:R-:W-:Y:S01]  /*3c00*/  FSETP.GEU.AND P4, PT, R47, -126, PT ;  /* 0xc2fc00002f00780b */ /* 0x000fe20003f8e000 */
[----:B------:R-:W-:Y:S01]  /*3c10*/  FFMA R51, R51, UR4, -R90 ;  /* 0x0000000433337c23 */ /* 0x000fe2000800085a */
[----:B-----5:R-:W-:Y:S01]  /*3c20*/  @!P3 FMUL R38, R38, R38 ;  /* 0x000000262626b220 */ /* 0x020fe20000400000 */
[----:B------:R-:W-:Y:S01]  /*3c30*/  FSETP.GEU.AND P5, PT, R7, -126, PT ;  /* 0xc2fc00000700780b */ /* 0x000fe20003fae000 */
[----:B------:R-:W-:Y:S01]  /*3c40*/  ULDC UR4, c[0x0][0x604] ;  /* 0x0001810000047ab9 */ /* 0x000fe20000000800 */
[----:B------:R-:W-:Y:S01]  /*3c50*/  FSETP.GEU.AND P3, PT, R11, -126, PT ;  /* 0xc2fc00000b00780b */ /* 0x000fe20003f6e000 */
[----:B------:R2:W3:Y:S01]  /*3c60*/  MUFU.EX2 R46, R27 ;  /* 0x0000001b002e7308 */ /* 0x0004e20000000800 */
[----:B------:R-:W-:Y:S01]  /*3c70*/  FSETP.GEU.AND P6, PT, R51, -126, PT ;  /* 0xc2fc00003300780b */ /* 0x000fe20003fce000 */
[----:B-1----:R-:W-:Y:S01]  /*3c80*/  @!P2 FMUL R56, R56, R56 ;  /* 0x000000383838a220 */ /* 0x002fe20000400000 */
[----:B------:R-:W-:-:S02]  /*3c90*/  FSETP.GEU.AND P2, PT, R43, -126, PT ;  /* 0xc2fc00002b00780b */ /* 0x000fc40003f4e000 */
[----:B------:R-:W-:Y:S02]  /*3ca0*/  LOP3.LUT R33, R96, 0xff0000, R33, 0xf8, !PT ;  /* 0x00ff000060217812 */ /* 0x000fe400078ef821 */
[----:B------:R-:W-:Y:S01]  /*3cb0*/  @!P4 FMUL R47, R47, 0.5 ;  /* 0x3f0000002f2fc820 */ /* 0x000fe20000400000 */
[--C-:B--2---:R-:W-:Y:S02]  /*3cc0*/  FFMA R27, R54, UR4, -R90.reuse ;  /* 0x00000004361b7c23 */ /* 0x104fe4000800085a */
[----:B------:R-:W-:Y:S01]  /*3cd0*/  @!P5 FMUL R7, R7, 0.5 ;  /* 0x3f0000000707d820 */ /* 0x000fe20000400000 */
[----:B------:R1:W2:Y:S01]  /*3ce0*/  MUFU.EX2 R72, R47 ;  /* 0x0000002f00487308 */ /* 0x0002a20000000800 */
[----:B------:R-:W-:Y:S01]  /*3cf0*/  @!P3 FMUL R11, R11, 0.5 ;  /* 0x3f0000000b0bb820 */ /* 0x000fe20000400000 */
[----:B------:R-:W-:Y:S01]  /*3d00*/  ULDC UR4, c[0x0][0x604] ;  /* 0x0001810000047ab9 */ /* 0x000fe20000000800 */
[----:B------:R-:W-:Y:S01]  /*3d10*/  @!P6 FMUL R51, R51, 0.5 ;  /* 0x3f0000003333e820 */ /* 0x000fe20000400000 */
[----:B------:R-:W-:Y:S01]  /*3d20*/  FFMA R55, R55, UR4, -R90 ;  /* 0x0000000437377c23 */ /* 0x000fe2000800085a */
[----:B------:R-:W-:Y:S01]  /*3d30*/  @!P2 FMUL R43, R43, 0.5 ;  /* 0x3f0000002b2ba820 */ /* 0x000fe20000400000 */
[----:B------:R-:W-:Y:S01]  /*3d40*/  ULDC UR4, c[0x0][0x604] ;  /* 0x0001810000047ab9 */ /* 0x000fe20000000800 */
[----:B---3--:R-:W-:Y:S01]  /*3d50*/  @!P1 FMUL R46, R46, R46 ;  /* 0x0000002e2e2e9220 */ /* 0x008fe20000400000 */
[----:B------:R3:W4:Y:S01]  /*3d60*/  MUFU.EX2 R54, R7 ;  /* 0x0000000700367308 */ /* 0x0007220000000800 */
[----:B------:R-:W-:Y:S01]  /*3d70*/  FSETP.GEU.AND P1, PT, R27, -126, PT ;  /* 0xc2fc00001b00780b */ /* 0x000fe20003f2e000 */
[----:B-1----:R-:W-:Y:S01]  /*3d80*/  FADD R47, R15, R14 ;  /* 0x0000000e0f2f7221 */ /* 0x002fe20000000000 */
[----:B------:R-:W-:-:S02]  /*3d90*/  F2FP.SATFINITE.E4M3.F32.PACK_AB_MERGE_C R15, R151, R60, RZ ;  /* 0x0000003c970f723e */ /* 0x000fc400048070ff */
[----:B------:R-:W-:Y:S02]  /*3da0*/  F2FP.SATFINITE.E4M3.F32.PACK_AB_MERGE_C R31, R151, R46, RZ ;  /* 0x0000002e971f723e */ /* 0x000fe400048070ff */
[----:B------:R-:W-:Y:S01]  /*3db0*/  LOP3.LUT R15, R15, 0xffff, RZ, 0xc0, !PT ;  /* 0x0000ffff0f0f7812 */ /* 0x000fe200078ec0ff */
[----:B------:R1:W5:Y:S01]  /*3dc0*/  MUFU.EX2 R76, R51 ;  /* 0x00000033004c7308 */ /* 0x0003620000000800 */
[----:B--2---:R-:W-:Y:S01]  /*3dd0*/  @!P4 FMUL R72, R72, R72 ;  /* 0x000000484848c220 */ /* 0x004fe20000400000 */
[----:B---3--:R-:W-:Y:S01]  /*3de0*/  LOP3.LUT R7, R0, 0x3, RZ, 0xc0, !PT ;  /* 0x0000000300077812 */ /* 0x008fe200078ec0ff */
[----:B------:R-:W-:Y:S01]  /*3df0*/  IMAD.MOV.U32 R0, RZ, RZ, 0x3021 ;  /* 0x00003021ff007424 */ /* 0x000fe200078e00ff */
[----:B------:R-:W-:Y:S02]  /*3e00*/  SHF.L.U32 R31, R31, 0x10, RZ ;  /* 0x000000101f1f7819 */ /* 0x000fe400000006ff */
[----:B------:R-:W-:Y:S01]  /*3e10*/  @!P1 FMUL R27, R27, 0.5 ;  /* 0x3f0000001b1b9820 */ /* 0x000fe20000400000 */
[----:B------:R-:W-:Y:S01]  /*3e20*/  VIADD R7, R7, 0xffffffff ;  /* 0xffffffff07077836 */ /* 0x000fe20000000000 */
[----:B------:R2:W3:Y:S01]  /*3e30*/  MUFU.EX2 R50, R11 ;  /* 0x0000000b00327308 */ /* 0x0004e20000000800 */
[----:B----4-:R-:W-:Y:S01]  /*3e40*/  @!P5 FMUL R54, R54, R54 ;  /* 0x000000363636d220 */ /* 0x010fe20000400000 */
[----:B-1----:R-:W-:Y:S01]  /*3e50*/  FADD R51, R17, R16 ;  /* 0x0000001011337221 */ /* 0x002fe20000000000 */
[----:B------:R-:W-:-:S02]  /*3e60*/  F2FP.SATFINITE.E4M3.F32.PACK_AB_MERGE_C R17, R151, R72, RZ ;  /* 0x000000489711723e */ /* 0x000fc400048070ff */
[----:B------:R-:W-:Y:S02]  /*3e70*/  LOP3.LUT R31, R98, 0xff0000, R31, 0xf8, !PT ;  /* 0x00ff0000621f7812 */ /* 0x000fe400078ef81f */
[----:B------:R-:W-:Y:S01]  /*3e80*/  F2FP.SATFINITE.E4M3.F32.PACK_AB_MERGE_C R102, R151, R54, RZ ;  /* 0x000000369766723e */ /* 0x000fe200048070ff */
[----:B------:R-:W1:Y:S01]  /*3e90*/  MUFU.EX2 R68, R43 ;  /* 0x0000002b00447308 */ /* 0x000e620000000800 */
[--C-:B--2---:R-:W-:Y:S01]  /*3ea0*/  FFMA R11, R58, UR4, -R90.reuse ;  /* 0x000000043a0b7c23 */ /* 0x104fe2000800085a */
[----:B------:R-:W-:Y:S01]  /*3eb0*/  ULDC UR4, c[0x0][0x604] ;  /* 0x0001810000047ab9 */ /* 0x000fe20000000800 */
[----:B-----5:R-:W-:Y:S01]  /*3ec0*/  @!P6 FMUL R76, R76, R76 ;  /* 0x0000004c4c4ce220 */ /* 0x020fe20000400000 */
[--C-:B------:R-:W-:Y:S01]  /*3ed0*/  FFMA R59, R59, UR4, -R90.reuse ;  /* 0x000000043b3b7c23 */ /* 0x100fe2000800085a */
[----:B------:R-:W-:Y:S01]  /*3ee0*/  ULDC UR4, c[0x0][0x604] ;  /* 0x0001810000047ab9 */ /* 0x000fe20000000800 */
[----:B------:R-:W-:Y:S01]  /*3ef0*/  LOP3.LUT R17, R17, 0xffff, RZ, 0xc0, !PT ;  /* 0x0000ffff11117812 */ /* 0x000fe200078ec0ff */
[--C-:B------:R-:W-:Y:S01]  /*3f00*/  FFMA R62, R62, UR4, -R90.reuse ;  /* 0x000000043e3e7c23 */ /* 0x100fe2000800085a */
[----:B------:R-:W-:Y:S01]  /*3f10*/  ULDC UR4, c[0x0][0x604] ;  /* 0x0001810000047ab9 */ /* 0x000fe20000000800 */
[----:B------:R-:W-:Y:S01]  /*3f20*/  FSETP.GEU.AND P4, PT, R59, -126, PT ;  /* 0xc2fc00003b00780b */ /* 0x000fe20003f8e000 */
[--C-:B------:R-:W-:Y:S01]  /*3f30*/  FFMA R63, R63, UR4, -R90.reuse ;  /* 0x000000043f3f7c23 */ /* 0x100fe2000800085a */
[----:B---3--:R-:W-:Y:S01]  /*3f40*/  @!P3 FMUL R50, R50, R50 ;  /* 0x000000323232b220 */ /* 0x008fe20000400000 */
[----:B------:R-:W-:Y:S01]  /*3f50*/  FSETP.GEU.AND P5, PT, R62, -126, PT ;  /* 0xc2fc00003e00780b */ /* 0x000fe20003fae000 */
[----:B------:R-:W2:Y:S01]  /*3f60*/  MUFU.EX2 R58, R27 ;  /* 0x0000001b003a7308 */ /* 0x000ea20000000800 */
[----:B------:R-:W-:Y:S01]  /*3f70*/  FSETP.GEU.AND P3, PT, R11, -126, PT ;  /* 0xc2fc00000b00780b */ /* 0x000fe20003f6e000 */
[----:B------:R-:W-:Y:S01]  /*3f80*/  ULDC UR4, c[0x0][0x604] ;  /* 0x0001810000047ab9 */ /* 0x000fe20000000800 */
[----:B------:R-:W-:Y:S01]  /*3f90*/  FSETP.GEU.AND P6, PT, R63, -126, PT ;  /* 0xc2fc00003f00780b */ /* 0x000fe20003fce000 */
[----:B-1----:R-:W-:Y:S01]  /*3fa0*/  @!P2 FMUL R68, R68, R68 ;  /* 0x000000444444a220 */ /* 0x002fe20000400000 */
[----:B------:R-:W-:Y:S01]  /*3fb0*/  FSETP.GEU.AND P2, PT, R55, -126, PT ;  /* 0xc2fc00003700780b */ /* 0x000fe20003f4e000 */
[----:B------:R-:W-:Y:S01]  /*3fc0*/  FFMA R66, R66, UR4, -R90 ;  /* 0x0000000442427c23 */ /* 0x000fe2000800085a */
[----:B------:R-:W-:Y:S01]  /*3fd0*/  ULDC UR4, c[0x0][0x604] ;  /* 0x0001810000047ab9 */ /* 0x000fe20000000800 */
[----:B------:R-:W-:Y:S01]  /*3fe0*/  FADD R43, R25, R12 ;  /* 0x0000000c192b7221 */ /* 0x000fe20000000000 */
[----:B------:R-:W-:Y:S01]  /*3ff0*/  @!P4 FMUL R59, R59, 0.5 ;  /* 0x3f0000003b3bc820 */ /* 0x000fe20000400000 */
[--C-:B------:R-:W-:Y:S01]  /*4000*/  FFMA R67, R67, UR4, -R90.reuse ;  /* 0x0000000443437c23 */ /* 0x100fe2000800085a */
[----:B------:R-:W-:Y:S01]  /*4010*/  ULDC UR4, c[0x0][0x604] ;  /* 0x0001810000047ab9 */ /* 0x000fe20000000800 */
[----:B------:R-:W-:Y:S01]  /*4020*/  @!P5 FMUL R62, R62, 0.5 ;  /* 0x3f0000003e3ed820 */ /* 0x000fe20000400000 */
[--C-:B------:R-:W-:Y:S01]  /*4030*/  FFMA R70, R70, UR4, -R90.reuse ;  /* 0x0000000446467c23 */ /* 0x100fe2000800085a */
[----:B------:R-:W-:Y:S01]  /*4040*/  @!P3 FMUL R11, R11, 0.5 ;  /* 0x3f0000000b0bb820 */ /* 0x000fe20000400000 */
[----:B------:R-:W1:Y:S01]  /*4050*/  MUFU.EX2 R59, R59 ;  /* 0x0000003b003b7308 */ /* 0x000e620000000800 */
[----:B------:R-:W-:Y:S01]  /*4060*/  @!P6 FMUL R63, R63, 0.5 ;  /* 0x3f0000003f3fe820 */ /* 0x000fe20000400000 */
[----:B------:R-:W-:Y:S01]  /*4070*/  ULDC UR4, c[0x0][0x604] ;  /* 0x0001810000047ab9 */ /* 0x000fe20000000800 */
[----:B------:R-:W-:Y:S01]  /*4080*/  @!P2 FMUL R55, R55, 0.5 ;  /* 0x3f0000003737a820 */ /* 0x000fe20000400000 */
[--C-:B------:R-:W-:Y:S01]  /*4090*/  FFMA R71, R71, UR4, -R90.reuse ;  /* 0x0000000447477c23 */ /* 0x100fe2000800085a */
[----:B------:R-:W-:Y:S01]  /*40a0*/  ULDC UR4, c[0x0][0x604] ;  /* 0x0001810000047ab9 */ /* 0x000fe20000000800 */
[----:B--2---:R-:W-:Y:S01]  /*40b0*/  @!P1 FMUL R58, R58, R58 ;  /* 0x0000003a3a3a9220 */ /* 0x004fe20000400000 */
[--C-:B------:R-:W-:Y:S01]  /*40c0*/  FFMA R74, R74, UR4, -R90.reuse ;  /* 0x000000044a4a7c23 */ /* 0x100fe2000800085a */
[----:B------:R-:W2:Y:S01]  /*40d0*/  MUFU.EX2 R62, R62 ;  /* 0x0000003e003e7308 */ /* 0x000ea20000000800 */
[----:B------:R-:W-:Y:S01]  /*40e0*/  FSETP.GEU.AND P1, PT, R66, -126, PT ;  /* 0xc2fc00004200780b */ /* 0x000fe20003f2e000 */
[----:B------:R-:W-:Y:S01]  /*40f0*/  ULDC UR4, c[0x0][0x604] ;  /* 0x0001810000047ab9 */ /* 0x000fe20000000800 */
[C---:B------:R-:W-:Y:S01]  /*4100*/  F2FP.SATFINITE.E4M3.F32.PACK_AB_MERGE_C R25, R151.reuse, R30, RZ ;  /* 0x0000001e9719723e */ /* 0x040fe200048070ff */
[--C-:B------:R-:W-:Y:S01]  /*4110*/  FFMA R78, R78, UR4, -R90.reuse ;  /* 0x000000044e4e7c23 */ /* 0x100fe2000800085a */
[----:B------:R-:W-:Y:S01]  /*4120*/  ULDC UR4, c[0x0][0x604] ;  /* 0x0001810000047ab9 */ /* 0x000fe20000000800 */
[----:B------:R-:W-:Y:S01]  /*4130*/  F2FP.SATFINITE.E4M3.F32.PACK_AB_MERGE_C R27, R151, R34, RZ ;  /* 0x00000022971b723e */ /* 0x000fe200048070ff */
[--C-:B------:R-:W-:Y:S01]  /*4140*/  FFMA R79, R79, UR4, -R90.reuse ;  /* 0x000000044f4f7c23 */ /* 0x100fe2000800085a */
[----:B------:R-:W3:Y:S01]  /*4150*/  MUFU.EX2 R63, R63 ;  /* 0x0000003f003f7308 */ /* 0x000ee20000000800 */
[----:B-1----:R-:W-:Y:S01]  /*4160*/  @!P4 FMUL R59, R59, R59 ;  /* 0x0000003b3b3bc220 */ /* 0x002fe20000400000 */
[----:B------:R-:W-:Y:S01]  /*4170*/  FSETP.GEU.AND P4, PT, R71, -126, PT ;  /* 0xc2fc00004700780b */ /* 0x000fe20003f8e000 */
[----:B------:R-:W-:Y:S01]  /*4180*/  ULDC UR4, c[0x0][0x604] ;  /* 0x0001810000047ab9 */ /* 0x000fe20000000800 */
[----:B------:R-:W-:Y:S01]  /*4190*/  F2FP.SATFINITE.E4M3.F32.PACK_AB_MERGE_C R13, R151, R68, RZ ;  /* 0x00000044970d723e */ /* 0x000fe200048070ff */
[--C-:B------:R-:W-:Y:S01]  /*41a0*/  FFMA R82, R82, UR4, -R90.reuse ;  /* 0x0000000452527c23 */ /* 0x100fe2000800085a */
[----:B------:R-:W-:Y:S01]  /*41b0*/  @!P1 FMUL R66, R66, 0.5 ;  /* 0x3f00000042429820 */ /* 0x000fe20000400000 */
[----:B------:R-:W-:Y:S01]  /*41c0*/  ULDC UR4, c[0x0][0x604] ;  /* 0x0001810000047ab9 */ /* 0x000fe20000000800 */
[----:B------:R-:W1:Y:S01]  /*41d0*/  MUFU.EX2 R80, R55 ;  /* 0x0000003700507308 */ /* 0x000e620000000800 */
[----:B--2---:R-:W-:Y:S01]  /*41e0*/  @!P5 FMUL R62, R62, R62 ;  /* 0x0000003e3e3ed220 */ /* 0x004fe20000400000 */
[----:B------:R-:W-:Y:S01]  /*41f0*/  FSETP.GEU.AND P5, PT, R74, -126, PT ;  /* 0xc2fc00004a00780b */ /* 0x000fe20003fae000 */
[----:B------:R-:W-:Y:S01]  /*4200*/  FFMA R83, R83, UR4, -R90 ;  /* 0x0000000453537c23 */ /* 0x000fe2000800085a */
[----:B------:R-:W-:Y:S01]  /*4210*/  ULDC UR4, c[0x0][0x604] ;  /* 0x0001810000047ab9 */ /* 0x000fe20000000800 */
[----:B------:R-:W-:Y:S01]  /*4220*/  FADD R61, R34, R62 ;  /* 0x0000003e223d7221 */ /* 0x000fe20000000000 */
[----:B------:R-:W-:Y:S01]  /*4230*/  FFMA R87, R87, UR4, -R90 ;  /* 0x0000000457577c23 */ /* 0x000fe2000800085a */
[----:B------:R-:W-:Y:S01]  /*4240*/  @!P4 FMUL R71, R71, 0.5 ;  /* 0x3f0000004747c820 */ /* 0x000fe20000400000 */
[----:B------:R2:W4:Y:S01]  /*4250*/  MUFU.EX2 R35, R11 ;  /* 0x0000000b00237308 */ /* 0x0005220000000800 */
[----:B---3--:R-:W-:Y:S01]  /*4260*/  @!P6 FMUL R63, R63, R63 ;  /* 0x0000003f3f3fe220 */ /* 0x008fe20000400000 */
[----:B------:R-:W-:Y:S01]  /*4270*/  FSETP.GEU.AND P6, PT, R75, -126, PT ;  /* 0xc2fc00004b00780b */ /* 0x000fe20003fce000 */
[----:B------:R-:W-:Y:S01]  /*4280*/  FADD R57, R52, R59 ;  /* 0x0000003b34397221 */ /* 0x000fe20000000000 */
[C---:B------:R-:W-:Y:S01]  /*4290*/  F2FP.SATFINITE.E4M3.F32.PACK_AB_MERGE_C R34, R151.reuse, R50, RZ ;  /* 0x000000329722723e */ /* 0x040fe200048070ff */
[----:B------:R-:W-:Y:S01]  /*42a0*/  FADD R65, R56, R63 ;  /* 0x0000003f38417221 */ /* 0x000fe20000000000 */
[----:B------:R-:W-:Y:S01]  /*42b0*/  F2FP.SATFINITE.E4M3.F32.PACK_AB_MERGE_C R105, R151, R58, RZ ;  /* 0x0000003a9769723e */ /* 0x000fe200048070ff */
[----:B------:R-:W-:Y:S01]  /*42c0*/  @!P5 FMUL R74, R74, 0.5 ;  /* 0x3f0000004a4ad820 */ /* 0x000fe20000400000 */
[----:B------:R-:W3:Y:S01]  /*42d0*/  MUFU.EX2 R66, R66 ;  /* 0x0000004200427308 */ /* 0x000ee20000000800 */
[----:B-1----:R-:W-:Y:S01]  /*42e0*/  @!P2 FMUL R80, R80, R80 ;  /* 0x000000505050a220 */ /* 0x002fe20000400000 */
[----:B------:R-:W-:Y:S01]  /*42f0*/  FSETP.GEU.AND P2, PT, R67, -126, PT ;  /* 0xc2fc00004300780b */ /* 0x000fe20003f4e000 */
[----:B------:R-:W-:Y:S01]  /*4300*/  IMAD.U32 R27, R27, 0x10000, RZ ;  /* 0x000100001b1b7824 */ /* 0x000fe200078e00ff */
[----:B--2---:R-:W-:-:S02]  /*4310*/  MOV R11, UR10 ;  /* 0x0000000a000b7c02 */ /* 0x004fc40008000f00 */
[----:B------:R-:W-:Y:S01]  /*4320*/  SHF.L.U32 R25, R25, 0x10, RZ ;  /* 0x0000001019197819 */ /* 0x000fe200000006ff */
[----:B------:R-:W-:Y:S01]  /*4330*/  @!P6 FMUL R75, R75, 0.5 ;  /* 0x3f0000004b4be820 */ /* 0x000fe20000400000 */
[----:B------:R-:W1:Y:S01]  /*4340*/  MUFU.EX2 R71, R71 ;  /* 0x0000004700477308 */ /* 0x000e620000000800 */
[----:B----4-:R-:W-:Y:S01]  /*4350*/  @!P3 FMUL R35, R35, R35 ;  /* 0x000000232323b220 */ /* 0x010fe20000400000 */
[----:B------:R-:W-:Y:S01]  /*4360*/  FSETP.GEU.AND P3, PT, R70, -126, PT ;  /* 0xc2fc00004600780b */ /* 0x000fe20003f6e000 */
[----:B------:R2:W-:Y:S01]  /*4370*/  SYNCS.ARRIVE.TRANS64.A1T0 RZ, [R11+UR15], RZ ;  /* 0x000000ff0bff79a7 */ /* 0x0005e2000810000f */
[C---:B------:R-:W-:Y:S01]  /*4380*/  F2FP.SATFINITE.E4M3.F32.PACK_AB_MERGE_C R62, R151.reuse, R62, RZ ;  /* 0x0000003e973e723e */ /* 0x040fe200048070ff */
[----:B------:R-:W-:Y:S01]  /*4390*/  FADD R55, R30, R35 ;  /* 0x000000231e377221 */ /* 0x000fe20000000000 */
[----:B------:R-:W-:Y:S01]  /*43a0*/  F2FP.SATFINITE.E4M3.F32.PACK_AB_MERGE_C R30, R151, R38, RZ ;  /* 0x00000026971e723e */ /* 0x000fe200048070ff */
[----:B------:R-:W-:Y:S01]  /*43b0*/  @!P2 FMUL R67, R67, 0.5 ;  /* 0x3f0000004343a820 */ /* 0x000fe20000400000 */
[----:B------:R-:W4:Y:S01]  /*43c0*/  MUFU.EX2 R74, R74 ;  /* 0x0000004a004a7308 */ /* 0x000f220000000800 */
[----:B---3--:R-:W-:Y:S01]  /*43d0*/  @!P1 FMUL R66, R66, R66 ;  /* 0x0000004242429220 */ /* 0x008fe20000400000 */
[----:B------:R-:W-:Y:S01]  /*43e0*/  FSETP.GEU.AND P1, PT, R78, -126, PT ;  /* 0xc2fc00004e00780b */ /* 0x000fe20003f2e000 */
[----:B------:R-:W-:Y:S01]  /*43f0*/  IMAD.U32 R62, R62, 0x10000, RZ ;  /* 0x000100003e3e7824 */ /* 0x000fe200078e00ff */
[----:B--2---:R-:W-:Y:S01]  /*4400*/  F2FP.SATFINITE.E4M3.F32.PACK_AB_MERGE_C R11, R151, R56, RZ ;  /* 0x00000038970b723e */ /* 0x004fe200048070ff */
[----:B------:R-:W-:Y:S01]  /*4410*/  FADD R69, R38, R66 ;  /* 0x0000004226457221 */ /* 0x000fe20000000000 */
[----:B------:R-:W-:Y:S01]  /*4420*/  FADD R38, R37, R22 ;  /* 0x0000001625267221 */ /* 0x000fe20000000000 */
[----:B------:R-:W-:Y:S01]  /*4430*/  @!P3 FMUL R70, R70, 0.5 ;  /* 0x3f0000004646b820 */ /* 0x000fe20000400000 */
[----:B------:R-:W2:Y:S01]  /*4440*/  MUFU.EX2 R75, R75 ;  /* 0x0000004b004b7308 */ /* 0x000ea20000000800 */
[----:B-1----:R-:W-:Y:S01]  /*4450*/  @!P4 FMUL R71, R71, R71 ;  /* 0x000000474747c220 */ /* 0x002fe20000400000 */
[----:B------:R-:W-:Y:S01]  /*4460*/  FSETP.GEU.AND P4, PT, R83, -126, PT ;  /* 0xc2fc00005300780b */ /* 0x000fe20003f8e000 */
[----:B------:R-:W-:Y:S01]  /*4470*/  FADD R37, R41, R24 ;  /* 0x0000001829257221 */ /* 0x000fe20000000000 */
[----:B------:R-:W-:Y:S01]  /*4480*/  FADD R41, R23, R44 ;  /* 0x0000002c17297221 */ /* 0x000fe20000000000 */
[----:B------:R-:W-:Y:S01]  /*4490*/  F2FP.SATFINITE.E4M3.F32.PACK_AB_MERGE_C R23, R151, R80, RZ ;  /* 0x000000509717723e */ /* 0x000fe200048070ff */
[----:B------:R-:W-:Y:S01]  /*44a0*/  FADD R56, R45, R32 ;  /* 0x000000202d387221 */ /* 0x000fe20000000000 */
[----:B------:R-:W-:Y:S01]  /*44b0*/  @!P1 FMUL R78, R78, 0.5 ;  /* 0x3f0000004e4e9820 */ /* 0x000fe20000400000 */
[----:B------:R-:W1:Y:S01]  /*44c0*/  MUFU.EX2 R67, R67 ;  /* 0x0000004300437308 */ /* 0x000e620000000800 */
[----:B----4-:R-:W-:Y:S01]  /*44d0*/  @!P5 FMUL R74, R74, R74 ;  /* 0x0000004a4a4ad220 */ /* 0x010fe20000400000 */
[----:B------:R-:W-:Y:S01]  /*44e0*/  FSETP.GEU.AND P5, PT, R86, -126, PT ;  /* 0xc2fc00005600780b */ /* 0x000fe20003fae000 */
[----:B------:R-:W-:Y:S01]  /*44f0*/  FADD R45, R8, R26 ;  /* 0x0000001a082d7221 */ /* 0x000fe20000000000 */
[C---:B------:R-:W-:Y:S01]  /*4500*/  F2FP.SATFINITE.E4M3.F32.PACK_AB_MERGE_C R8, R151.reuse, R63, RZ ;  /* 0x0000003f9708723e */ /* 0x040fe200048070ff */
[----:B------:R-:W-:Y:S01]  /*4510*/  FADD R81, R64, R71 ;  /* 0x0000004740517221 */ /* 0x000fe20000000000 */
[----:B------:R-:W-:Y:S01]  /*4520*/  F2FP.SATFINITE.E4M3.F32.PACK_AB_MERGE_C R63, R151, R18, RZ ;  /* 0x00000012973f723e */ /* 0x000fe200048070ff */
[----:B------:R-:W-:Y:S01]  /*4530*/  @!P4 FMUL R83, R83, 0.5 ;  /* 0x3f0000005353c820 */ /* 0x000fe20000400000 */
[----:B------:R-:W3:Y:S01]  /*4540*/  MUFU.EX2 R70, R70 ;  /* 0x0000004600467308 */ /* 0x000ee20000000800 */
[----:B--2---:R-:W-:Y:S01]  /*4550*/  @!P6 FMUL R75, R75, R75 ;  /* 0x0000004b4b4be220 */ /* 0x004fe20000400000 */
[----:B------:R-:W-:Y:S01]  /*4560*/  FSETP.GEU.AND P6, PT, R87, -126, PT ;  /* 0xc2fc00005700780b */ /* 0x000fe20003fce000 */
[----:B------:R-:W-:Y:S01]  /*4570*/  FADD R20, R43, R56 ;  /* 0x000000382b147221 */ /* 0x000fe20000000000 */
[----:B------:R-:W-:Y:S01]  /*4580*/  F2FP.SATFINITE.E4M3.F32.PACK_AB_MERGE_C R66, R151, R66, RZ ;  /* 0x000000429742723e */ /* 0x000fe200048070ff */
[----:B------:R-:W-:Y:S01]  /*4590*/  FADD R84, R68, R75 ;  /* 0x0000004b44547221 */ /* 0x000fe20000000000 */
[----:B------:R-:W-:Y:S01]  /*45a0*/  LOP3.LUT R63, R63, 0xff, RZ, 0xc0, !PT ;  /* 0x000000ff3f3f7812 */ /* 0x000fe200078ec0ff */
[----:B------:R-:W-:Y:S01]  /*45b0*/  @!P5 FMUL R86, R86, 0.5 ;  /* 0x3f0000005656d820 */ /* 0x000fe20000400000 */
[----:B------:R-:W2:Y:S01]  /*45c0*/  MUFU.EX2 R78, R78 ;  /* 0x0000004e004e7308 */ /* 0x000ea20000000800 */
[----:B-1----:R-:W-:Y:S01]  /*45d0*/  @!P2 FMUL R67, R67, R67 ;  /* 0x000000434343a220 */ /* 0x002fe20000400000 */
[----:B------:R-:W-:Y:S01]  /*45e0*/  FSETP.GEU.AND P2, PT, R79, -126, PT ;  /* 0xc2fc00004f00780b */ /* 0x000fe20003f4e000 */
[----:B------:R-:W-:Y:S01]  /*45f0*/  FADD R45, R38, R45 ;  /* 0x0000002d262d7221 */ /* 0x000fe20000000000 */
[----:B------:R-:W-:Y:S01]  /*4600*/  LOP3.LUT R32, R109, 0xffff, RZ, 0xc0, !PT ;  /* 0x0000ffff6d207812 */ /* 0x000fe200078ec0ff */
[----:B------:R-:W-:Y:S01]  /*4610*/  FADD R73, R60, R67 ;  /* 0x000000433c497221 */ /* 0x000fe20000000000 */
[----:B------:R-:W-:Y:S01]  /*4620*/  FADD R60, R49, R40 ;  /* 0x00000028313c7221 */ /* 0x000fe20000000000 */
[----:B------:R-:W-:Y:S01]  /*4630*/  @!P6 FMUL R87, R87, 0.5 ;  /* 0x3f0000005757e820 */ /* 0x000fe20000400000 */
[----:B------:R-:W1:Y:S01]  /*4640*/  MUFU.EX2 R83, R83 ;  /* 0x0000005300537308 */ /* 0x000e620000000800 */
[----:B---3--:R-:W-:Y:S01]  /*4650*/  @!P3 FMUL R70, R70, R70 ;  /* 0x000000464646b220 */ /* 0x008fe20000400000 */
[----:B------:R-:W-:Y:S01]  /*4660*/  FSETP.GEU.AND P3, PT, R82, -126, PT ;  /* 0xc2fc00005200780b */ /* 0x000fe20003f6e000 */
[----:B------:R-:W-:Y:S01]  /*4670*/  IMAD.U32 R43, R34, 0x10000, RZ ;  /* 0x00010000222b7824 */ /* 0x000fe200078e00ff */
[----:B------:R-:W-:Y:S01]  /*4680*/  F2FP.SATFINITE.E4M3.F32.PACK_AB_MERGE_C R49, R151, R49, RZ ;  /* 0x000000319731723e */ /* 0x000fe200048070ff */
[----:B------:R-:W-:Y:S01]  /*4690*/  FADD R77, R42, R70 ;  /* 0x000000462a4d7221 */ /* 0x000fe20000000000 */
[----:B------:R-:W-:Y:S01]  /*46a0*/  FADD R42, R88, R28 ;  /* 0x0000001c582a7221 */ /* 0x000fe20000000000 */
[----:B------:R-:W-:Y:S01]  /*46b0*/  @!P2 FMUL R79, R79, 0.5 ;  /* 0x3f0000004f4fa820 */ /* 0x000fe20000400000 */
[----:B------:R-:W3:Y:S01]  /*46c0*/  MUFU.EX2 R86, R86 ;  /* 0x0000005600567308 */ /* 0x000ee20000000800 */
[----:B--2---:R-:W-:Y:S01]  /*46d0*/  @!P1 FMUL R78, R78, R78 ;  /* 0x0000004e4e4e9220 */ /* 0x004fe20000400000 */
[----:B------:R-:W-:Y:S01]  /*46e0*/  ISETP.GT.U32.AND P1, PT, R7, 0x1, PT ;  /* 0x000000010700780c */ /* 0x000fe20003f24070 */
[----:B------:R-:W-:Y:S01]  /*46f0*/  FADD R39, R39, R42 ;  /* 0x0000002a27277221 */ /* 0x000fe20000000000 */
[----:B------:R-:W-:Y:S01]  /*4700*/  F2FP.SATFINITE.E4M3.F32.PACK_AB_MERGE_C R7, R151, R52, RZ ;  /* 0x000000349707723e */ /* 0x000fe200048070ff */
[----:B------:R-:W-:Y:S01]  /*4710*/  FADD R68, R50, R78 ;  /* 0x0000004e32447221 */ /* 0x000fe20000000000 */
[----:B------:R-:W-:Y:S01]  /*4720*/  FADD R50, R21, R48 ;  /* 0x0000003015327221 */ /* 0x000fe20000000000 */
[----:B------:R-:W-:Y:S01]  /*4730*/  @!P3 FMUL R82, R82, 0.5 ;  /* 0x3f0000005252b820 */ /* 0x000fe20000400000 */
[----:B------:R-:W2:Y:S01]  /*4740*/  MUFU.EX2 R87, R87 ;  /* 0x0000005700577308 */ /* 0x000ea20000000800 */
[----:B-1----:R-:W-:Y:S01]  /*4750*/  @!P4 FMUL R83, R83, R83 ;  /* 0x000000535353c220 */ /* 0x002fe20000400000 */
[----:B------:R-:W-:Y:S01]  /*4760*/  F2FP.SATFINITE.E4M3.F32.PACK_AB_MERGE_C R21, R151, R76, RZ ;  /* 0x0000004c9715723e */ /* 0x000fe200048070ff */
[----:B------:R-:W-:Y:S01]  /*4770*/  FADD R52, R19, R18 ;  /* 0x0000001213347221 */ /* 0x000fe20000000000 */
[----:B------:R-:W-:Y:S01]  /*4780*/  F2FP.SATFINITE.E4M3.F32.PACK_AB_MERGE_C R19, R151, R64, RZ ;  /* 0x000000409713723e */ /* 0x000fe200048070ff */
[----:B------:R-:W-:Y:S01]  /*4790*/  FADD R90, R76, R83 ;  /* 0x000000534c5a7221 */ /* 0x000fe20000000000 */
[----:B------:R-:W-:Y:S01]  /*47a0*/  FADD R64, R46, R74 ;  /* 0x0000004a2e407221 */ /* 0x000fe20000000000 */
[----:B------:R-:W-:Y:S01]  /*47b0*/  FADD R46, R89, R36 ;  /* 0x00000024592e7221 */ /* 0x000fe20000000000 */
[----:B------:R-:W1:Y:S01]  /*47c0*/  MUFU.EX2 R79, R79 ;  /* 0x0000004f004f7308 */ /* 0x000e620000000800 */
[----:B---3--:R-:W-:Y:S01]  /*47d0*/  @!P5 FMUL R86, R86, R86 ;  /* 0x000000565656d220 */ /* 0x008fe20000400000 */
[C---:B------:R-:W-:Y:S01]  /*47e0*/  F2FP.SATFINITE.E4M3.F32.PACK_AB_MERGE_C R89, R151.reuse, R89, RZ ;  /* 0x000000599759723e */ /* 0x040fe200048070ff */
[----:B------:R-:W-:Y:S01]  /*47f0*/  FADD R52, R52, R41 ;  /* 0x0000002934347221 */ /* 0x000fe20000000000 */
[C---:B------:R-:W-:Y:S01]  /*4800*/  F2FP.SATFINITE.E4M3.F32.PACK_AB_MERGE_C R12, R151.reuse, R67, RZ ;  /* 0x00000043970c723e */ /* 0x040fe200048070ff */
[----:B------:R-:W-:Y:S01]  /*4810*/  FADD R76, R58, R86 ;  /* 0x000000563a4c7221 */ /* 0x000fe20000000000 */
[----:B------:R-:W-:Y:S01]  /*4820*/  F2FP.SATFINITE.E4M3.F32.PACK_AB_MERGE_C R16, R151, R71, RZ ;  /* 0x000000479710723e */ /* 0x000fe200048070ff */
[----:B------:R-:W-:Y:S01]  /*4830*/  FADD R46, R47, R46 ;  /* 0x0000002e2f2e7221 */ /* 0x000fe20000000000 */
[----:B------:R-:W3:Y:S01]  /*4840*/  MUFU.EX2 R82, R82 ;  /* 0x0000005200527308 */ /* 0x000ee20000000800 */
[----:B--2---:R-:W-:Y:S01]  /*4850*/  @!P6 FMUL R87, R87, R87 ;  /* 0x000000575757e220 */ /* 0x004fe20000400000 */
[----:B------:R-:W-:Y:S01]  /*4860*/  LOP3.LUT R41, R106, 0xffff, RZ, 0xc0, !PT ;  /* 0x0000ffff6a297812 */ /* 0x000fe200078ec0ff */
[----:B------:R-:W-:Y:S01]  /*4870*/  FADD R53, R53, R50 ;  /* 0x0000003235357221 */ /* 0x000fe20000000000 */
[C---:B------:R-:W-:Y:S01]  /*4880*/  F2FP.SATFINITE.E4M3.F32.PACK_AB_MERGE_C R67, R151.reuse, R22, RZ ;  /* 0x000000169743723e */ /* 0x040fe200048070ff */
[----:B------:R-:W-:Y:S01]  /*4890*/  FADD R58, R80, R87 ;  /* 0x00000057503a7221 */ /* 0x000fe20000000000 */
[----:B------:R-:W-:Y:S01]  /*48a0*/  F2FP.SATFINITE.E4M3.F32.PACK_AB_MERGE_C R80, R151, R4, RZ ;  /* 0x000000049750723e */ /* 0x000fe200048070ff */
[----:B------:R-:W-:Y:S01]  /*48b0*/  FADD R22, R55, R64 ;  /* 0x0000004037167221 */ /* 0x000fe20000000000 */
[----:B------:R-:W-:Y:S01]  /*48c0*/  F2FP.SATFINITE.E4M3.F32.PACK_AB_MERGE_C R4, R151, R59, RZ ;  /* 0x0000003b9704723e */ /* 0x000fe200048070ff */
[----:B-1----:R-:W-:Y:S01]  /*48d0*/  @!P2 FMUL R79, R79, R79 ;  /* 0x0000004f4f4fa220 */ /* 0x002fe20000400000 */
[C---:B------:R-:W-:Y:S01]  /*48e0*/  F2FP.SATFINITE.E4M3.F32.PACK_AB_MERGE_C R59, R151.reuse, R14, RZ ;  /* 0x0000000e973b723e */ /* 0x040fe200048070ff */
[----:B------:R-:W-:Y:S01]  /*48f0*/  FADD R20, R20, R53 ;  /* 0x0000003514147221 */ /* 0x000fe20000000000 */
[----:B------:R-:W-:Y:S01]  /*4900*/  LOP3.LUT R80, R80, 0xff, RZ, 0xc0, !PT ;  /* 0x000000ff50507812 */ /* 0x000fe200078ec0ff */
[----:B------:R-:W-:Y:S01]  /*4910*/  FADD R88, R72, R79 ;  /* 0x0000004f48587221 */ /* 0x000fe20000000000 */
[C---:B------:R-:W-:Y:S01]  /*4920*/  F2FP.SATFINITE.E4M3.F32.PACK_AB_MERGE_C R14, R151.reuse, R79, RZ ;  /* 0x0000004f970e723e */ /* 0x040fe200048070ff */
[----:B------:R-:W-:Y:S01]  /*4930*/  FADD R46, R46, R45 ;  /* 0x0000002d2e2e7221 */ /* 0x000fe20000000000 */
[----:B------:R-:W-:Y:S01]  /*4940*/  F2FP.SATFINITE.E4M3.F32.PACK_AB_MERGE_C R79, R151, R26, RZ ;  /* 0x0000001a974f723e */ /* 0x000fe200048070ff */
[----:B---3--:R-:W-:Y:S01]  /*4950*/  @!P3 FMUL R82, R82, R82 ;  /* 0x000000525252b220 */ /* 0x008fe20000400000 */
[----:B------:R-:W-:Y:S01]  /*4960*/  LOP3.LUT R26, R91, 0xffff, RZ, 0xc0, !PT ;  /* 0x0000ffff5b1a7812 */ /* 0x000fe200078ec0ff */
[----:B------:R-:W-:Y:S01]  /*4970*/  FADD R24, R57, R84 ;  /* 0x0000005439187221 */ /* 0x000fe20000000000 */
[C---:B------:R-:W-:Y:S01]  /*4980*/  F2FP.SATFINITE.E4M3.F32.PACK_AB_MERGE_C R71, R151.reuse, R28, RZ ;  /* 0x0000001c9747723e */ /* 0x040fe200048070ff */
[----:B------:R-:W-:Y:S01]  /*4990*/  FADD R72, R54, R82 ;  /* 0x0000005236487221 */ /* 0x000fe20000000000 */
[----:B------:R-:W-:Y:S01]  /*49a0*/  PRMT R26, R26, 0x7604, R85 ;  /* 0x000076041a1a7816 */ /* 0x000fe20000000055 */
[----:B------:R-:W-:Y:S01]  /*49b0*/  FADD R54, R10, R29 ;  /* 0x0000001d0a367221 */ /* 0x000fe20000000000 */
[----:B------:R-:W-:Y:S01]  /*49c0*/  F2FP.SATFINITE.E4M3.F32.PACK_AB_MERGE_C R10, R151, R75, RZ ;  /* 0x0000004b970a723e */ /* 0x000fe200048070ff */
        /* <DEDUP_REMOVED lines=11> */
[----:B------:R-:W-:Y:S01]  /*4a80*/  LOP3.LUT R25, R26, 0xff0000, R25, 0xf8, !PT ;  /* 0x00ff00001a197812 */ /* 0x000fe200078ef819 */
[----:B------:R-:W-:Y:S01]  /*4a90*/  IMAD.U32 R26, R105, 0x10000, RZ ;  /* 0x00010000691a7824 */ /* 0x000fe200078e00ff */
[----:B------:R-:W-:Y:S01]  /*4aa0*/  F2FP.SATFINITE.E4M3.F32.PACK_AB_MERGE_C R107, R151, R35, RZ ;  /* 0x00000023976b723e */ /* 0x000fe200048070ff */
[----:B------:R-:W-:Y:S01]  /*4ab0*/  FADD R35, R61, R68 ;  /* 0x000000443d237221 */ /* 0x000fe20000000000 */
[----:B------:R-:W-:Y:S01]  /*4ac0*/  F2FP.SATFINITE.E4M3.F32.PACK_AB_MERGE_C R83, R151, R29, RZ ;  /* 0x0000001d9753723e */ /* 0x000fe200048070ff */
[----:B------:R-:W-:Y:S01]  /*4ad0*/  FADD R29, R51, R60 ;  /* 0x0000003c331d7221 */ /* 0x000fe20000000000 */
[----:B------:R-:W-:Y:S01]  /*4ae0*/  LOP3.LUT R89, R89, 0xff, RZ, 0xc0, !PT ;  /* 0x000000ff59597812 */ /* 0x000fe200078ec0ff */
[----:B------:R-:W-:Y:S01]  /*4af0*/  FADD R39, R39, R52 ;  /* 0x0000003427277221 */ /* 0x000fe20000000000 */
[----:B------:R-:W-:Y:S01]  /*4b00*/  LOP3.LUT R28, R49, 0xffff, RZ, 0xc0, !PT ;  /* 0x0000ffff311c7812 */ /* 0x000fe200078ec0ff */
[----:B------:R-:W-:Y:S01]  /*4b10*/  FADD R29, R29, R54 ;  /* 0x000000361d1d7221 */ /* 0x000fe20000000000 */
[----:B------:R-:W-:Y:S01]  /*4b20*/  LOP3.LUT R59, R59, 0xff, RZ, 0xc0, !PT ;  /* 0x000000ff3b3b7812 */ /* 0x000fe200078ec0ff */
[----:B------:R-:W-:Y:S01]  /*4b30*/  FADD R22, R22, R69 ;  /* 0x0000004516167221 */ /* 0x000fe20000000000 */
[C---:B------:R-:W-:Y:S01]  /*4b40*/  F2FP.SATFINITE.E4M3.F32.PACK_AB_MERGE_C R70, R151.reuse, R70, RZ ;  /* 0x000000469746723e */ /* 0x040fe200048070ff */
[----:B------:R-:W-:Y:S01]  /*4b50*/  FADD R24, R24, R73 ;  /* 0x0000004918187221 */ /* 0x000fe20000000000 */
[----:B------:R-:W-:Y:S01]  /*4b60*/  F2FP.SATFINITE.E4M3.F32.PACK_AB_MERGE_C R74, R151, R74, RZ ;  /* 0x0000004a974a723e */ /* 0x000fe200048070ff */
[----:B------:R-:W-:Y:S01]  /*4b70*/  FADD R35, R35, R76 ;  /* 0x0000004c23237221 */ /* 0x000fe20000000000 */
[C---:B------:R-:W-:Y:S01]  /*4b80*/  F2FP.SATFINITE.E4M3.F32.PACK_AB_MERGE_C R78, R151.reuse, R78, RZ ;  /* 0x0000004e974e723e */ /* 0x040fe200048070ff */
[----:B------:R-:W-:Y:S01]  /*4b90*/  IMAD.U32 R70, R70, 0x10000, RZ ;  /* 0x0001000046467824 */ /* 0x000fe200078e00ff */
[----:B------:R-:W-:Y:S01]  /*4ba0*/  F2FP.SATFINITE.E4M3.F32.PACK_AB_MERGE_C R82, R151, R82, RZ ;  /* 0x000000529752723e */ /* 0x000fe200048070ff */
[----:B------:R-:W-:Y:S01]  /*4bb0*/  FADD R37, R37, R58 ;  /* 0x0000003a25257221 */ /* 0x000fe20000000000 */
[----:B------:R-:W-:Y:S01]  /*4bc0*/  F2FP.SATFINITE.E4M3.F32.PACK_AB_MERGE_C R86, R151, R86, RZ ;  /* 0x000000569756723e */ /* 0x000fe200048070ff */
[----:B------:R-:W-:Y:S01]  /*4bd0*/  IMAD.U32 R51, R78, 0x10000, RZ ;  /* 0x000100004e337824 */ /* 0x000fe200078e00ff */
[----:B------:R-:W-:Y:S01]  /*4be0*/  PRMT R32, R32, 0x7604, R63 ;  /* 0x0000760420207816 */ /* 0x000fe2000000003f */
[----:B------:R-:W-:Y:S01]  /*4bf0*/  FADD R39, R39, R46 ;  /* 0x0000002e27277221 */ /* 0x000fe20000000000 */
[----:B------:R-:W-:Y:S01]  /*4c00*/  SHF.L.U32 R47, R66, 0x10, RZ ;  /* 0x00000010422f7819 */ /* 0x000fe200000006ff */
[----:B------:R-:W-:Y:S01]  /*4c10*/  IMAD.U32 R55, R86, 0x10000, RZ ;  /* 0x0001000056377824 */ /* 0x000fe200078e00ff */
[----:B------:R-:W-:Y:S01]  /*4c20*/  LOP3.LUT R19, R19, 0xffff, RZ, 0xc0, !PT ;  /* 0x0000ffff13137812 */ /* 0x000fe200078ec0ff */
[----:B------:R-:W-:Y:S01]  /*4c30*/  FADD R20, R20, R29 ;  /* 0x0000001d14147221 */ /* 0x000fe20000000000 */
[----:B------:R-:W-:Y:S01]  /*4c40*/  F2FP.SATFINITE.E4M3.F32.PACK_AB_MERGE_C R151, R151, R87, RZ ;  /* 0x000000579797723e */ /* 0x000fe200048070ff */
[----:B------:R-:W-:Y:S01]  /*4c50*/  FADD R22, R22, R35 ;  /* 0x0000002316167221 */ /* 0x000fe20000000000 */
[----:B------:R-:W-:Y:S01]  /*4c60*/  PRMT R80, R41, 0x7604, R80 ;  /* 0x0000760429507816 */ /* 0x000fe20000000050 */
[----:B------:R-:W-:Y:S01]  /*4c70*/  FADD R37, R24, R37 ;  /* 0x0000002518257221 */ /* 0x000fe20000000000 */
[----:B------:R-:W-:Y:S01]  /*4c80*/  LOP3.LUT R7, R7, 0xffff, RZ, 0xc0, !PT ;  /* 0x0000ffff07077812 */ /* 0x000fe200078ec0ff */
[----:B------:R-:W-:Y:S01]  /*4c90*/  FADD R236, R39, R20 ;  /* 0x0000001427ec7221 */ /* 0x000fe20000000000 */
[----:B------:R-:W-:Y:S01]  /*4ca0*/  LOP3.LUT R8, R8, 0xffff, RZ, 0xc0, !PT ;  /* 0x0000ffff08087812 */ /* 0x000fe200078ec0ff */
[----:B------:R-:W-:Y:S01]  /*4cb0*/  FADD R235, R22, R37 ;  /* 0x0000002516eb7221 */ /* 0x000fe20000000000 */
[----:B------:R-:W-:-:S02]  /*4cc0*/  LOP3.LUT R67, R67, 0xff, RZ, 0xc0, !PT ;  /* 0x000000ff43437812 */ /* 0x000fc400078ec0ff */
[----:B------:R-:W-:Y:S01]  /*4cd0*/  LOP3.LUT R71, R71, 0xff, RZ, 0xc0, !PT ;  /* 0x000000ff47477812 */ /* 0x000fe200078ec0ff */
[----:B------:R-:W-:Y:S01]  /*4ce0*/  IMAD.SHL.U32 R8, R8, 0x1000000, RZ ;  /* 0x0100000008087824 */ /* 0x000fe200078e00ff */
[----:B------:R-:W-:Y:S02]  /*4cf0*/  LOP3.LUT R36, R111, 0xffff, RZ, 0xc0, !PT ;  /* 0x0000ffff6f247812 */ /* 0x000fe400078ec0ff */
[----:B------:R-:W-:Y:S02]  /*4d00*/  LOP3.LUT R75, R75, 0xff, RZ, 0xc0, !PT ;  /* 0x000000ff4b4b7812 */ /* 0x000fe400078ec0ff */
[----:B------:R-:W-:Y:S02]  /*4d10*/  LOP3.LUT R40, R40, 0xffff, RZ, 0xc0, !PT ;  /* 0x0000ffff28287812 */ /* 0x000fe400078ec0ff */
[----:B------:R-:W-:Y:S02]  /*4d20*/  LOP3.LUT R44, R44, 0xff, RZ, 0xc0, !PT ;  /* 0x000000ff2c2c7812 */ /* 0x000fe400078ec0ff */
[----:B------:R-:W-:-:S02]  /*4d30*/  LOP3.LUT R41, R48, 0xffff, RZ, 0xc0, !PT ;  /* 0x0000ffff30297812 */ /* 0x000fc400078ec0ff */
[----:B------:R-:W-:Y:S02]  /*4d40*/  PRMT R28, R28, 0x7604, R89 ;  /* 0x000076041c1c7816 */ /* 0x000fe40000000059 */
[----:B------:R-:W-:Y:S02]  /*4d50*/  PRMT R59, R108, 0x7604, R59 ;  /* 0x000076046c3b7816 */ /* 0x000fe4000000003b */
[----:B------:R-:W-:Y:S02]  /*4d60*/  LOP3.LUT R79, R79, 0xff, RZ, 0xc0, !PT ;  /* 0x000000ff4f4f7812 */ /* 0x000fe400078ec0ff */
[----:B------:R-:W-:Y:S02]  /*4d70*/  LOP3.LUT R38, R83, 0xffff, RZ, 0xc0, !PT ;  /* 0x0000ffff53267812 */ /* 0x000fe400078ec0ff */
[----:B------:R-:W-:Y:S02]  /*4d80*/  SHF.L.U32 R107, R107, 0x10, RZ ;  /* 0x000000106b6b7819 */ /* 0x000fe400000006ff */
[----:B------:R-:W-:-:S02]  /*4d90*/  LOP3.LUT R11, R11, 0xffff, RZ, 0xc0, !PT ;  /* 0x0000ffff0b0b7812 */ /* 0x000fc400078ec0ff */
[----:B------:R-:W-:Y:S02]  /*4da0*/  LOP3.LUT R4, R4, 0xffff, RZ, 0xc0, !PT ;  /* 0x0000ffff04047812 */ /* 0x000fe400078ec0ff */
[----:B------:R-:W-:Y:S02]  /*4db0*/  LOP3.LUT R103, R103, 0xff0000, R26, 0xf8, !PT ;  /* 0x00ff000067677812 */ /* 0x000fe400078ef81a */
[----:B------:R-:W-:Y:S01]  /*4dc0*/  LOP3.LUT R47, R32, 0xff0000, R47, 0xf8, !PT ;  /* 0x00ff0000202f7812 */ /* 0x000fe200078ef82f */
[----:B------:R-:W-:Y:S01]  /*4dd0*/  IMAD.SHL.U32 R32, R19, 0x1000000, RZ ;  /* 0x0100000013207824 */ /* 0x000fe200078e00ff */
[----:B------:R-:W-:Y:S02]  /*4de0*/  LOP3.LUT R16, R16, 0xffff, RZ, 0xc0, !PT ;  /* 0x0000ffff10107812 */ /* 0x000fe400078ec0ff */
[----:B------:R-:W-:Y:S02]  /*4df0*/  LOP3.LUT R14, R14, 0xffff, RZ, 0xc0, !PT ;  /* 0x0000ffff0e0e7812 */ /* 0x000fe400078ec0ff */
[----:B------:R-:W-:Y:S01]  /*4e00*/  SHF.L.U32 R26, R7, 0x18, RZ ;  /* 0x00000018071a7819 */ /* 0x000fe200000006ff */
[----:B------:R-:W-:Y:S01]  /*4e10*/  IMAD.SHL.U32 R16, R16, 0x1000000, RZ ;  /* 0x0100000010107824 */ /* 0x000fe200078e00ff */
[----:B------:R-:W-:-:S02]  /*4e20*/  LOP3.LUT R151, R151, 0xffff, RZ, 0xc0, !PT ;  /* 0x0000ffff97977812 */ /* 0x000fc400078ec0ff */
[----:B------:R-:W-:Y:S02]  /*4e30*/  PRMT R67, R110, 0x7604, R67 ;  /* 0x000076046e437816 */ /* 0x000fe40000000043 */
[----:B------:R-:W-:Y:S01]  /*4e40*/  PRMT R36, R36, 0x7604, R71 ;  /* 0x0000760424247816 */ /* 0x000fe20000000047 */
[----:B------:R-:W-:Y:S01]  /*4e50*/  IMAD.SHL.U32 R151, R151, 0x1000000, RZ ;  /* 0x0100000097977824 */ /* 0x000fe200078e00ff */
[----:B------:R-:W-:Y:S02]  /*4e60*/  PRMT R40, R40, 0x7604, R75 ;  /* 0x0000760428287816 */ /* 0x000fe4000000004b */
[----:B------:R-:W-:Y:S02]  /*4e70*/  PRMT R44, R41, 0x7604, R44 ;  /* 0x00007604292c7816 */ /* 0x000fe4000000002c */
[----:B------:R-:W-:Y:S02]  /*4e80*/  SHF.L.U32 R49, R74, 0x10, RZ ;  /* 0x000000104a317819 */ /* 0x000fe400000006ff */
[----:B------:R-:W-:-:S02]  /*4e90*/  LOP3.LUT R13, R13, 0xffff, RZ, 0xc0, !PT ;  /* 0x0000ffff0d0d7812 */ /* 0x000fc400078ec0ff */
[----:B------:R-:W-:Y:S02]  /*4ea0*/  LOP3.LUT R23, R23, 0xffff, RZ, 0xc0, !PT ;  /* 0x0000ffff17177812 */ /* 0x000fe400078ec0ff */
[----:B------:R-:W-:Y:S02]  /*4eb0*/  LOP3.LUT R10, R10, 0xffff, RZ, 0xc0, !PT ;  /* 0x0000ffff0a0a7812 */ /* 0x000fe400078ec0ff */
[----:B------:R-:W-:Y:S02]  /*4ec0*/  PRMT R38, R38, 0x7604, R79 ;  /* 0x0000760426267816 */ /* 0x000fe4000000004f */
[----:B------:R-:W-:Y:S02]  /*4ed0*/  SHF.L.U32 R41, R30, 0x10, RZ ;  /* 0x000000101e297819 */ /* 0x000fe400000006ff */
[----:B------:R-:W-:Y:S01]  /*4ee0*/  LOP3.LUT R43, R28, 0xff0000, R43, 0xf8, !PT ;  /* 0x00ff00001c2b7812 */ /* 0x000fe200078ef82b */
[----:B------:R-:W-:Y:S01]  /*4ef0*/  IMAD.SHL.U32 R28, R11, 0x1000000, RZ ;  /* 0x010000000b1c7824 */ /* 0x000fe200078e00ff */
[----:B------:R-:W-:Y:S01]  /*4f00*/  LOP3.LUT R80, R80, 0xff0000, R107, 0xf8, !PT ;  /* 0x00ff000050507812 */ /* 0x000fe200078ef86b */
[----:B------:R-:W-:Y:S01]  /*4f10*/  IMAD.SHL.U32 R11, R14, 0x1000000, RZ ;  /* 0x010000000e0b7824 */ /* 0x000fe200078e00ff */
[----:B------:R-:W-:-:S02]  /*4f20*/  LOP3.LUT R59, R59, 0xff0000, R62, 0xf8, !PT ;  /* 0x00ff00003b3b7812 */ /* 0x000fc400078ef83e */
[----:B------:R-:W-:Y:S02]  /*4f30*/  SHF.L.U32 R53, R82, 0x10, RZ ;  /* 0x0000001052357819 */ /* 0x000fe400000006ff */
[----:B------:R-:W-:Y:S02]  /*4f40*/  SHF.L.U32 R7, R4, 0x18, RZ ;  /* 0x0000001804077819 */ /* 0x000fe400000006ff */
[----:B------:R-:W-:Y:S02]  /*4f50*/  LOP3.LUT R18, R18, 0xffff, RZ, 0xc0, !PT ;  /* 0x0000ffff12127812 */ /* 0x000fe400078ec0ff */
[----:B------:R-:W-:Y:S02]  /*4f60*/  SHF.L.U32 R45, R102, 0x10, RZ ;  /* 0x00000010662d7819 */ /* 0x000fe400000006ff */
[----:B------:R-:W-:Y:S02]  /*4f70*/  LOP3.LUT R21, R21, 0xffff, RZ, 0xc0, !PT ;  /* 0x0000ffff15157812 */ /* 0x000fe400078ec0ff */
[----:B------:R-:W-:-:S02]  /*4f80*/  LOP3.LUT R25, R25, R26, RZ, 0xfc, !PT ;  /* 0x0000001a19197212 */ /* 0x000fc400078efcff */
[----:B------:R-:W-:Y:S02]  /*4f90*/  LOP3.LUT R12, R12, 0xffff, RZ, 0xc0, !PT ;  /* 0x0000ffff0c0c7812 */ /* 0x000fe400078ec0ff */
[----:B------:R-:W-:Y:S02]  /*4fa0*/  LOP3.LUT R67, R67, 0xff0000, R70, 0xf8, !PT ;  /* 0x00ff000043437812 */ /* 0x000fe400078ef846 */
[----:B------:R-:W-:Y:S01]  /*4fb0*/  LOP3.LUT R49, R36, 0xff0000, R49, 0xf8, !PT ;  /* 0x00ff000024317812 */ /* 0x000fe200078ef831 */
[----:B------:R-:W-:Y:S01]  /*4fc0*/  IMAD.SHL.U32 R36, R23, 0x1000000, RZ ;  /* 0x0100000017247824 */ /* 0x000fe200078e00ff */
[----:B------:R-:W-:Y:S02]  /*4fd0*/  LOP3.LUT R40, R40, 0xff0000, R51, 0xf8, !PT ;  /* 0x00ff000028287812 */ /* 0x000fe400078ef833 */
[----:B------:R-:W-:Y:S01]  /*4fe0*/  LOP3.LUT R33, R33, R32, RZ, 0xfc, !PT ;  /* 0x0000002021217212 */ /* 0x000fe200078efcff */
[----:B------:R-:W-:Y:S01]  /*4ff0*/  IMAD.SHL.U32 R32, R17, 0x1000000, RZ ;  /* 0x0100000011207824 */ /* 0x000fe200078e00ff */
[----:B------:R-:W-:-:S02]  /*5000*/  SHF.L.U32 R26, R13, 0x18, RZ ;  /* 0x000000180d1a7819 */ /* 0x000fc400000006ff */
[----:B------:R-:W-:Y:S02]  /*5010*/  SHF.L.U32 R10, R10, 0x18, RZ ;  /* 0x000000180a0a7819 */ /* 0x000fe400000006ff */
[----:B------:R-:W-:Y:S02]  /*5020*/  LOP3.LUT R27, R92, 0xff0000, R27, 0xf8, !PT ;  /* 0x00ff00005c1b7812 */ /* 0x000fe400078ef81b */
[----:B------:R-:W-:Y:S02]  /*5030*/  LOP3.LUT R41, R94, 0xff0000, R41, 0xf8, !PT ;  /* 0x00ff00005e297812 */ /* 0x000fe400078ef829 */
[----:B------:R-:W-:Y:S02]  /*5040*/  LOP3.LUT R44, R44, 0xff0000, R53, 0xf8, !PT ;  /* 0x00ff00002c2c7812 */ /* 0x000fe400078ef835 */
[----:B------:R-:W-:Y:S02]  /*5050*/  LOP3.LUT R38, R38, 0xff0000, R55, 0xf8, !PT ;  /* 0x00ff000026267812 */ /* 0x000fe400078ef837 */
[----:B------:R-:W-:-:S02]  /*5060*/  SHF.L.U32 R30, R15, 0x18, RZ ;  /* 0x000000180f1e7819 */ /* 0x000fc400000006ff */
[----:B------:R-:W-:Y:S02]  /*5070*/  LOP3.LUT R7, R80, R7, RZ, 0xfc, !PT ;  /* 0x0000000750077212 */ /* 0x000fe400078efcff */
[----:B------:R-:W-:Y:S02]  /*5080*/  LOP3.LUT R8, R59, R8, RZ, 0xfc, !PT ;  /* 0x000000083b087212 */ /* 0x000fe400078efcff */
[----:B------:R-:W-:Y:S02]  /*5090*/  SHF.L.U32 R13, R18, 0x18, RZ ;  /* 0x00000018120d7819 */ /* 0x000fe400000006ff */
[----:B------:R-:W-:Y:S02]  /*50a0*/  LOP3.LUT R45, R100, 0xff0000, R45, 0xf8, !PT ;  /* 0x00ff0000642d7812 */ /* 0x000fe400078ef82d */
[----:B------:R-:W-:Y:S02]  /*50b0*/  SHF.L.U32 R34, R21, 0x18, RZ ;  /* 0x0000001815227819 */ /* 0x000fe400000006ff */
[----:B------:R-:W-:-:S02]  /*50c0*/  MOV R4, 0x2130 ;  /* 0x0000213000047802 */ /* 0x000fc40000000f00 */
[----:B------:R-:W-:Y:S02]  /*50d0*/  SHF.L.U32 R12, R12, 0x18, RZ ;  /* 0x000000180c0c7819 */ /* 0x000fe400000006ff */
[----:B------:R-:W-:Y:S02]  /*50e0*/  LOP3.LUT R67, R67, R16, RZ, 0xfc, !PT ;  /* 0x0000001043437212 */ /* 0x000fe400078efcff */
[----:B------:R-:W-:Y:S02]  /*50f0*/  LOP3.LUT R10, R49, R10, RZ, 0xfc, !PT ;  /* 0x0000000a310a7212 */ /* 0x000fe400078efcff */
[----:B------:R-:W-:Y:S02]  /*5100*/  LOP3.LUT R11, R40, R11, RZ, 0xfc, !PT ;  /* 0x0000000b280b7212 */ /* 0x000fe400078efcff */
[----:B------:R-:W-:Y:S02]  /*5110*/  LOP3.LUT R28, R27, R28, RZ, 0xfc, !PT ;  /* 0x0000001c1b1c7212 */ /* 0x000fe400078efcff */
[----:B------:R-:W-:-:S02]  /*5120*/  LOP3.LUT R30, R41, R30, RZ, 0xfc, !PT ;  /* 0x0000001e291e7212 */ /* 0x000fc400078efcff */
[----:B------:R-:W-:Y:S02]  /*5130*/  LOP3.LUT R13, R44, R13, RZ, 0xfc, !PT ;  /* 0x0000000d2c0d7212 */ /* 0x000fe400078efcff */
[----:B------:R-:W-:Y:S02]  /*5140*/  LOP3.LUT R38, R38, R151, RZ, 0xfc, !PT ;  /* 0x0000009726267212 */ /* 0x000fe400078efcff */
[----:B------:R-:W-:Y:S02]  /*5150*/  SEL R23, R8, R7, P1 ;  /* 0x0000000708177207 */ /* 0x000fe40000800000 */
[----:B------:R-:W-:Y:S02]  /*5160*/  SEL R16, R7, R8, P1 ;  /* 0x0000000807107207 */ /* 0x000fe40000800000 */
[----:B------:R-:W-:Y:S02]  /*5170*/  LOP3.LUT R26, R31, R26, RZ, 0xfc, !PT ;  /* 0x0000001a1f1a7212 */ /* 0x000fe400078efcff */
[----:B------:R-:W-:-:S02]  /*5180*/  LOP3.LUT R43, R43, R32, RZ, 0xfc, !PT ;  /* 0x000000202b2b7212 */ /* 0x000fc400078efcff */
[----:B------:R-:W-:Y:S02]  /*5190*/  LOP3.LUT R34, R45, R34, RZ, 0xfc, !PT ;  /* 0x000000222d227212 */ /* 0x000fe400078efcff */
[----:B------:R-:W-:Y:S02]  /*51a0*/  LOP3.LUT R103, R103, R36, RZ, 0xfc, !PT ;  /* 0x0000002467677212 */ /* 0x000fe400078efcff */
[-C--:B------:R-:W-:Y:S02]  /*51b0*/  SHF.R.U32.HI R7, RZ, R219.reuse, R4 ;  /* 0x000000dbff077219 */ /* 0x080fe40000011604 */
[----:B------:R-:W-:Y:S02]  /*51c0*/  LOP3.LUT R12, R47, R12, RZ, 0xfc, !PT ;  /* 0x0000000c2f0c7212 */ /* 0x000fe400078efcff */
[----:B------:R-:W-:Y:S02]  /*51d0*/  SHF.R.U32.HI R8, RZ, R219, R0 ;  /* 0x000000dbff087219 */ /* 0x000fe40000011600 */
[----:B------:R-:W-:-:S02]  /*51e0*/  SEL R27, R11, R10, P1 ;  /* 0x0000000a0b1b7207 */ /* 0x000fc40000800000 */
[----:B------:R-:W-:Y:S02]  /*51f0*/  SEL R36, R10, R11, P1 ;  /* 0x0000000b0a247207 */ /* 0x000fe40000800000 */
[----:B------:R-:W-:Y:S02]  /*5200*/  SEL R15, R28, R25, P1 ;  /* 0x000000191c0f7207 */ /* 0x000fe40000800000 */
[----:B------:R-:W-:Y:S02]  /*5210*/  SEL R17, R33, R30, P1 ;  /* 0x0000001e21117207 */ /* 0x000fe40000800000 */
[----:B------:R-:W-:Y:S02]  /*5220*/  SEL R11, R38, R13, P1 ;  /* 0x0000000d260b7207 */ /* 0x000fe40000800000 */
[----:B------:R-:W-:Y:S02]  /*5230*/  SEL R28, R25, R28, P1 ;  /* 0x0000001c191c7207 */ /* 0x000fe40000800000 */
[----:B------:R-:W-:-:S02]  /*5240*/  SEL R30, R30, R33, P1 ;  /* 0x000000211e1e7207 */ /* 0x000fc40000800000 */
[----:B------:R-:W-:Y:S02]  /*5250*/  SEL R19, R43, R26, P1 ;  /* 0x0000001a2b137207 */ /* 0x000fe40000800000 */
[----:B------:R-:W-:Y:S02]  /*5260*/  SEL R21, R103, R34, P1 ;  /* 0x0000002267157207 */ /* 0x000fe40000800000 */
[----:B------:R-:W-:Y:S02]  /*5270*/  LOP3.LUT R7, R7, 0xf, RZ, 0xc0, !PT ;  /* 0x0000000f07077812 */ /* 0x000fe400078ec0ff */
[----:B------:R-:W-:Y:S01]  /*5280*/  SEL R38, R13, R38, P1 ;  /* 0x000000260d267207 */ /* 0x000fe20000800000 */
[----:B------:R-:W-:Y:S01]  /*5290*/  IMAD.MOV.U32 R13, RZ, RZ, 0x1054 ;  /* 0x00001054ff0d7424 */ /* 0x000fe200078e00ff */
[----:B------:R-:W-:Y:S01]  /*52a0*/  SEL R26, R26, R43, P1 ;  /* 0x0000002b1a1a7207 */ /* 0x000fe20000800000 */
[----:B------:R-:W-:Y:S01]  /*52b0*/  SHFL.IDX PT, R165, R28, R7, 0x1c1f ;  /* 0x001c1f071ca57589 */ /* 0x000fe200000e0000 */
[----:B------:R-:W-:-:S02]  /*52c0*/  SEL R34, R34, R103, P1 ;  /* 0x0000006722227207 */ /* 0x000fc40000800000 */
[----:B------:R-:W-:Y:S01]  /*52d0*/  SEL R25, R67, R12, P1 ;  /* 0x0000000c43197207 */ /* 0x000fe20000800000 */
[----:B------:R-:W-:Y:S01]  /*52e0*/  SHFL.IDX PT, R167, R30, R7, 0x1c1f ;  /* 0x001c1f071ea77589 */ /* 0x000fe200000e0000 */
[----:B------:R-:W-:Y:S02]  /*52f0*/  SEL R32, R12, R67, P1 ;  /* 0x000000430c207207 */ /* 0x000fe40000800000 */
[----:B------:R-:W-:Y:S01]  /*5300*/  LOP3.LUT R8, R8, 0xf, RZ, 0xc0, !PT ;  /* 0x0000000f08087812 */ /* 0x000fe200078ec0ff */
[----:B------:R-:W-:Y:S01]  /*5310*/  SHFL.IDX PT, R161, R26, R7, 0x1c1f ;  /* 0x001c1f071aa17589 */ /* 0x000fe200000e0000 */
[----:B------:R-:W-:Y:S02]  /*5320*/  SEL R112, R13, 0x5410, P1 ;  /* 0x000054100d707807 */ /* 0x000fe40000800000 */
[----:B------:R-:W-:Y:S01]  /*5330*/  SEL R237, R237, 0x7632, P1 ;  /* 0x00007632eded7807 */ /* 0x000fe20000800000 */
[----:B------:R-:W1:Y:S04]  /*5340*/  SHFL.IDX PT, R0, R15, R8, 0x1c1f ;  /* 0x001c1f080f007589 */ /* 0x000e6800000e0000 */
[----:B------:R-:W2:Y:S04]  /*5350*/  SHFL.IDX PT, R4, R17, R8, 0x1c1f ;  /* 0x001c1f0811047589 */ /* 0x000ea800000e0000 */
[----:B------:R-:W3:Y:S04]  /*5360*/  SHFL.IDX PT, R10, R19, R8, 0x1c1f ;  /* 0x001c1f08130a7589 */ /* 0x000ee800000e0000 */
[----:B------:R-:W-:Y:S04]  /*5370*/  SHFL.IDX PT, R12, R21, R8, 0x1c1f ;  /* 0x001c1f08150c7589 */ /* 0x000fe800000e0000 */
[----:B------:R-:W4:Y:S04]  /*5380*/  SHFL.IDX PT, R163, R34, R7, 0x1c1f ;  /* 0x001c1f0722a37589 */ /* 0x000f2800000e0000 */
[----:B------:R-:W-:Y:S04]  /*5390*/  SHFL.IDX PT, R14, R23, R8, 0x1c1f ;  /* 0x001c1f08170e7589 */ /* 0x000fe800000e0000 */
[----:B------:R-:W5:Y:S01]  /*53a0*/  SHFL.IDX PT, R157, R16, R7, 0x1c1f ;  /* 0x001c1f07109d7589 */ /* 0x000f6200000e0000 */
[----:B-1----:R-:W-:-:S02]  /*53b0*/  PRMT R164, R0, R112, R165 ;  /* 0x0000007000a47216 */ /* 0x002fc400000000a5 */
[-C--:B------:R-:W-:Y:S01]  /*53c0*/  PRMT R165, R0, R237.reuse, R165 ;  /* 0x000000ed00a57216 */ /* 0x080fe200000000a5 */
[----:B------:R-:W-:Y:S01]  /*53d0*/  SHFL.IDX PT, R18, R25, R8, 0x1c1f ;  /* 0x001c1f0819127589 */ /* 0x000fe200000e0000 */
[CCC-:B--2---:R-:W-:Y:S02]  /*53e0*/  PRMT R166, R4.reuse, R112.reuse, R167.reuse ;  /* 0x0000007004a67216 */ /* 0x1c4fe400000000a7 */
[-C--:B------:R-:W-:Y:S01]  /*53f0*/  PRMT R167, R4, R237.reuse, R167 ;  /* 0x000000ed04a77216 */ /* 0x080fe200000000a7 */
[----:B------:R-:W1:Y:S01]  /*5400*/  SHFL.IDX PT, R159, R32, R7, 0x1c1f ;  /* 0x001c1f07209f7589 */ /* 0x000e6200000e0000 */
[CCC-:B---3--:R-:W-:Y:S02]  /*5410*/  PRMT R160, R10.reuse, R112.reuse, R161.reuse ;  /* 0x000000700aa07216 */ /* 0x1c8fe400000000a1 */
[----:B------:R-:W-:Y:S01]  /*5420*/  PRMT R161, R10, R237, R161 ;  /* 0x000000ed0aa17216 */ /* 0x000fe200000000a1 */
[----:B------:R-:W-:Y:S04]  /*5430*/  SHFL.IDX PT, R28, R27, R8, 0x1c1f ;  /* 0x001c1f081b1c7589 */ /* 0x000fe800000e0000 */
[----:B------:R-:W2:Y:S01]  /*5440*/  SHFL.IDX PT, R153, R36, R7, 0x1c1f ;  /* 0x001c1f0724997589 */ /* 0x000ea200000e0000 */
[----:B----4-:R-:W-:-:S02]  /*5450*/  PRMT R162, R12, R112, R163 ;  /* 0x000000700ca27216 */ /* 0x010fc400000000a3 */
[-C--:B------:R-:W-:Y:S01]  /*5460*/  PRMT R163, R12, R237.reuse, R163 ;  /* 0x000000ed0ca37216 */ /* 0x080fe200000000a3 */
[----:B------:R-:W-:Y:S04]  /*5470*/  SHFL.IDX PT, R30, R11, R8, 0x1c1f ;  /* 0x001c1f080b1e7589 */ /* 0x000fe800000e0000 */
[----:B------:R-:W3:Y:S01]  /*5480*/  SHFL.IDX PT, R155, R38, R7, 0x1c1f ;  /* 0x001c1f07269b7589 */ /* 0x000ee200000e0000 */
[CCC-:B-----5:R-:W-:Y:S02]  /*5490*/  PRMT R156, R14.reuse, R112.reuse, R157.reuse ;  /* 0x000000700e9c7216 */ /* 0x1e0fe4000000009d */
[----:B------:R-:W-:Y:S01]  /*54a0*/  PRMT R157, R14, R237, R157 ;  /* 0x000000ed0e9d7216 */ /* 0x000fe2000000009d */
[----:B------:R4:W-:Y:S01]  /*54b0*/  STL [R1+0x220], R112 ;  /* 0x0002207001007387 */ /* 0x0009e20000100800 */
[----:B-1----:R-:W-:-:S02]  /*54c0*/  PRMT R158, R18, R112, R159 ;  /* 0x00000070129e7216 */ /* 0x002fc4000000009f */
[-C--:B------:R-:W-:Y:S02]  /*54d0*/  PRMT R159, R18, R237.reuse, R159 ;  /* 0x000000ed129f7216 */ /* 0x080fe4000000009f */
[CCC-:B--2---:R-:W-:Y:S02]  /*54e0*/  PRMT R152, R28.reuse, R112.reuse, R153.reuse ;  /* 0x000000701c987216 */ /* 0x1c4fe40000000099 */
[-C--:B------:R-:W-:Y:S02]  /*54f0*/  PRMT R153, R28, R237.reuse, R153 ;  /* 0x000000ed1c997216 */ /* 0x080fe40000000099 */
[C-C-:B---3--:R-:W-:Y:S02]  /*5500*/  PRMT R154, R30.reuse, R112, R155.reuse ;  /* 0x000000701e9a7216 */ /* 0x148fe4000000009b */
[----:B------:R-:W-:Y:S01]  /*5510*/  PRMT R155, R30, R237, R155 ;  /* 0x000000ed1e9b7216 */ /* 0x000fe2000000009b */
[----:B----4-:R-:W-:Y:S06]  /*5520*/  @!P0 BRA `(.L_x_19) ;  /* 0x0000000000048947 */ /* 0x010fec0003800000 */
[----:B------:R-:W-:Y:S01]  /*5530*/  BPT.TRAP 0x1 ;  /* 0x000000040000795c */ /* 0x000fe20000300000 */
.L_x_19:
[----:B------:R-:W1:Y:S02]  /*5540*/  SYNCS.PHASECHK.TRANS64.TRYWAIT P2, [UR60+0x60008], R3 ;  /* 0x06000803ff0075a7 */ /* 0x000e64000804017c */
[----:B-1----:R-:W-:Y:S05]  /*5550*/  @!P2 BRA `(.L_x_20) ;  /* 0x0000022c00a8a947 */ /* 0x002fea0003800000 */
.L_x_117:
[----:B------:R-:W-:Y:S01]  /*5560*/  UIADD3 UR4, UR61, 0x1000, URZ ;  /* 0x000010003d047890 */ /* 0x000fe2000fffe03f */
[----:B------:R-:W-:Y:S01]  /*5570*/  WARPGROUP.ARRIVE ;  /* 0x00000000000079c5 */ /* 0x000fe20000000000 */
[----:B------:R-:W-:Y:S01]  /*5580*/  UMOV UR7, 0x40000040 ;  /* 0x4000004000077882 */ /* 0x000fe20000000000 */
[----:B------:R-:W-:Y:S04]  /*5590*/  STL [R1+0x478], R152 ;  /* 0x0004789801007387 */ /* 0x000fe80000100800 */
[----:B------:R-:W-:Y:S01]  /*55a0*/  UMOV UR6, UR4 ;  /* 0x0000000400067c82 */ /* 0x000fe20008000000 */
[----:B------:R-:W-:Y:S01]  /*55b0*/  STL [R1+0x474], R153 ;  /* 0x0004749901007387 */ /* 0x000fe20000100800 */
[----:B------:R-:W-:Y:S01]  /*55c0*/  QGMMA.64x256x32.F32.E4M3.E4M3 R24, R164, gdesc[UR4], RZ, !UPT, gsb0 ;  /* 0x03e00004a4187df3 */ /* 0x000fe2000c0008ff */
[----:B------:R-:W-:-:S02]  /*55d0*/  UIADD3 UR4, UR61, 0x1800, URZ ;  /* 0x000018003d047890 */ /* 0x000fc4000fffe03f */
[----:B------:R-:W-:Y:S01]  /*55e0*/  STL [R1+0x470], R154 ;  /* 0x0004709a01007387 */ /* 0x000fe20000100800 */
[----:B------:R-:W-:-:S03]  /*55f0*/  UMOV UR7, 0x40000040 ;  /* 0x4000004000077882 */ /* 0x000fc60000000000 */
[----:B------:R-:W-:Y:S01]  /*5600*/  STL [R1+0x46c], R155 ;  /* 0x00046c9b01007387 */ /* 0x000fe20000100800 */
[----:B------:R-:W-:-:S03]  /*5610*/  UMOV UR6, UR4 ;  /* 0x0000000400067c82 */ /* 0x000fc60008000000 */
[----:B------:R2:W-:Y:S04]  /*5620*/  STL [R1+0x468], R235 ;  /* 0x000468eb01007387 */ /* 0x0005e80000100800 */
[----:B------:R3:W-:Y:S04]  /*5630*/  STL [R1+0x464], R233 ;  /* 0x000464e901007387 */ /* 0x0007e80000100800 */
[----:B------:R4:W-:Y:S04]  /*5640*/  STL [R1+0x460], R216 ;  /* 0x000460d801007387 */ /* 0x0009e80000100800 */
[----:B------:R1:W-:Y:S04]  /*5650*/  STL [R1+0x45c], R9 ;  /* 0x00045c0901007387 */ /* 0x0003e80000100800 */
[----:B------:R1:W-:Y:S04]  /*5660*/  STL [R1+0x458], R8 ;  /* 0x0004580801007387 */ /* 0x0003e80000100800 */
[----:B------:R1:W-:Y:S04]  /*5670*/  STL [R1+0x454], R7 ;  /* 0x0004540701007387 */ /* 0x0003e80000100800 */
[----:B------:R1:W-:Y:S04]  /*5680*/  STL [R1+0x450], R6 ;  /* 0x0004500601007387 */ /* 0x0003e80000100800 */
[----:B------:R1:W-:Y:S04]  /*5690*/  STL [R1+0x44c], R5 ;  /* 0x00044c0501007387 */ /* 0x0003e80000100800 */
[----:B------:R1:W-:Y:S01]  /*56a0*/  STL [R1+0x448], R2 ;  /* 0x0004480201007387 */ /* 0x0003e20000100800 */
[----:B------:R-:W-:-:S03]  /*56b0*/  WARPGROUP.DEPBAR.LE gsb0, 0x0 ;  /* 0x00008000000079c5 */ /* 0x000fc60000010000 */
[----:B------:R-:W-:Y:S01]  /*56c0*/  STL.64 [R1], R24 ;  /* 0x0000001801007387 */ /* 0x000fe20000100a00 */
[----:B--2---:R-:W-:Y:S01]  /*56d0*/  IMAD.MOV.U32 R235, RZ, RZ, R57 ;  /* 0x000000ffffeb7224 */ /* 0x004fe200078e0039 */
[----:B------:R-:W-:Y:S01]  /*56e0*/  MOV R234, R58 ;  /* 0x0000003a00ea7202 */ /* 0x000fe20000000f00 */
[----:B---3--:R-:W-:Y:S01]  /*56f0*/  IMAD.MOV.U32 R233, RZ, RZ, R59 ;  /* 0x000000ffffe97224 */ /* 0x008fe200078e003b */
[----:B------:R-:W-:Y:S01]  /*5700*/  STL.64 [R1+0x8], R26 ;  /* 0x0000081a01007387 */ /* 0x000fe20000100a00 */
[----:B------:R-:W-:Y:S01]  /*5710*/  MOV R232, R60 ;  /* 0x0000003c00e87202 */ /* 0x000fe20000000f00 */
[----:B------:R-:W-:Y:S01]  /*5720*/  IMAD.MOV.U32 R231, RZ, RZ, R61 ;  /* 0x000000ffffe77224 */ /* 0x000fe200078e003d */
[----:B------:R-:W-:Y:S01]  /*5730*/  MOV R230, R62 ;  /* 0x0000003e00e67202 */ /* 0x000fe20000000f00 */
[----:B------:R-:W-:Y:S01]  /*5740*/  STL.64 [R1+0x10], R28 ;  /* 0x0000101c01007387 */ /* 0x000fe20000100a00 */
[----:B------:R-:W-:Y:S01]  /*5750*/  IMAD.MOV.U32 R229, RZ, RZ, R63 ;  /* 0x000000ffffe57224 */ /* 0x000fe200078e003f */
[----:B------:R-:W-:Y:S01]  /*5760*/  MOV R228, R64 ;  /* 0x0000004000e47202 */ /* 0x000fe20000000f00 */
[----:B------:R-:W-:Y:S01]  /*5770*/  IMAD.MOV.U32 R227, RZ, RZ, R65 ;  /* 0x000000ffffe37224 */ /* 0x000fe200078e0041 */
        /* <DEDUP_REMOVED lines=14> */
[----:B----4-:R-:W-:Y:S01]  /*5860*/  MOV R216, R76 ;  /* 0x0000004c00d87202 */ /* 0x010fe20000000f00 */
        /* <DEDUP_REMOVED lines=75> */
[----:B-1----:R-:W-:Y:S01]  /*5d20*/  IMAD.MOV.U32 R9, RZ, RZ, R143 ;  /* 0x000000ffff097224 */ /* 0x002fe200078e008f */
[----:B------:R-:W-:Y:S01]  /*5d30*/  MOV R8, R144 ;  /* 0x0000009000087202 */ /* 0x000fe20000000f00 */
[----:B------:R-:W-:Y:S01]  /*5d40*/  IMAD.MOV.U32 R7, RZ, RZ, R145 ;  /* 0x000000ffff077224 */ /* 0x000fe200078e0091 */
[----:B------:R-:W-:Y:S01]  /*5d50*/  MOV R6, R146 ;  /* 0x0000009200067202 */ /* 0x000fe20000000f00 */
[----:B------:R-:W-:Y:S01]  /*5d60*/  IMAD.MOV.U32 R5, RZ, RZ, R147 ;  /* 0x000000ffff057224 */ /* 0x000fe200078e0093 */
[----:B------:R-:W-:Y:S01]  /*5d70*/  MOV R4, R148 ;  /* 0x0000009400047202 */ /* 0x000fe20000000f00 */
[----:B------:R-:W-:Y:S01]  /*5d80*/  IMAD.MOV.U32 R3, RZ, RZ, R149 ;  /* 0x000000ffff037224 */ /* 0x000fe200078e0095 */
[----:B------:R-:W-:Y:S01]  /*5d90*/  MOV R2, R150 ;  /* 0x0000009600027202 */ /* 0x000fe20000000f00 */
[----:B------:R1:W-:Y:S01]  /*5da0*/  STL [R1+0x80], R56 ;  /* 0x0000803801007387 */ /* 0x0003e20000100800 */
[----:B------:R-:W-:-:S03]  /*5db0*/  IMAD.MOV.U32 R0, RZ, RZ, R151 ;  /* 0x000000ffff007224 */ /* 0x000fc600078e0097 */
[----:B------:R-:W-:Y:S04]  /*5dc0*/  STL.64 [R1+0x868], R158 ;  /* 0x0008689e01007387 */ /* 0x000fe80000100a00 */
[----:B------:R-:W-:Y:S01]  /*5dd0*/  STL.64 [R1+0x860], R156 ;  /* 0x0008609c01007387 */ /* 0x000fe20000100a00 */
[----:B-1----:R-:W-:-:S06]  /*5de0*/  WARPGROUP.ARRIVE ;  /* 0x00000000000079c5 */ /* 0x002fcc0000000000 */
[----:B------:R-:W-:Y:S03]  /*5df0*/  QGMMA.64x256x32.F32.E4M3.E4M3 R24, R164, gdesc[UR4], RZ, !UPT, gsb0 ;  /* 0x03e00004a4187df3 */ /* 0x000fe6000c0008ff */
[----:B------:R-:W-:Y:S02]  /*5e00*/  WARPGROUP.DEPBAR.LE gsb0, 0x0 ;  /* 0x00008000000079c5 */ /* 0x000fe40000010000 */
[----:B------:R-:W-:Y:S04]  /*5e10*/  STL.64 [R1+0x858], R150 ;  /* 0x0008589601007387 */ /* 0x000fe80000100a00 */
        /* <DEDUP_REMOVED lines=58> */
[----:B------:R1:W-:Y:S04]  /*61c0*/  STL.64 [R1+0x680], R32 ;  /* 0x0006802001007387 */ /* 0x0003e80000100a00 */
[----:B-1----:R-:W2:Y:S04]  /*61d0*/  LDL.LU R32, [R1] ;  /* 0x0000000001207983 */ /* 0x002ea80000300800 */
[----:B------:R-:W2:Y:S04]  /*61e0*/  LDL.LU R33, [R1+0x4] ;  /* 0x0000040001217983 */ /* 0x000ea80000300800 */
        /* <DEDUP_REMOVED lines=30> */
[----:B------:R-:W2:Y:S01]  /*63d0*/  LDL.LU R64, [R1+0x80] ;  /* 0x0000800001407983 */ /* 0x000ea20000300800 */
        /* <DEDUP_REMOVED lines=95> */
[----:B------:R-:W-:Y:S01]  /*69d0*/  UIADD3 UR4, UR61, 0x1002, URZ ;  /* 0x000010023d047890 */ /* 0x000fe2000fffe03f */
[----:B------:R-:W-:-:S06]  /*69e0*/  UMOV UR7, 0x40000040 ;  /* 0x4000004000077882 */ /* 0x000fcc0000000000 */
[----:B------:R-:W-:Y:S01]  /*69f0*/  UMOV UR6, UR4 ;  /* 0x0000000400067c82 */ /* 0x000fe20008000000 */
[----:B--2---:R-:W-:-:S06]  /*6a00*/  WARPGROUP.ARRIVE ;  /* 0x00000000000079c5 */ /* 0x004fcc0000000000 */
[----:B------:R-:W-:Y:S03]  /*6a10*/  QGMMA.64x256x32.F32.E4M3.E4M3 R32, R160, gdesc[UR4], R32, gsb0 ;  /* 0x03e00004a0207df3 */ /* 0x000fe60008000820 */
[----:B------:R-:W-:Y:S02]  /*6a20*/  WARPGROUP.DEPBAR.LE gsb0, 0x0 ;  /* 0x00008000000079c5 */ /* 0x000fe40000010000 */
[----:B------:R-:W-:Y:S04]  /*6a30*/  STL.64 [R1], R32 ;  /* 0x0000002001007387 */ /* 0x000fe80000100a00 */
        /* <DEDUP_REMOVED lines=63> */
[----:B-1----:R-:W2:Y:S04]  /*6e30*/  LDL.LU.64 R158, [R1+0x868] ;  /* 0x00086800019e7983 */ /* 0x002ea80000300a00 */
[----:B------:R-:W2:Y:S04]  /*6e40*/  LDL.LU.64 R156, [R1+0x860] ;  /* 0x00086000019c7983 */ /* 0x000ea80000300a00 */
[----:B------:R-:W3:Y:S04]  /*6e50*/  LDL.LU.64 R150, [R1+0x858] ;  /* 0x0008580001967983 */ /* 0x000ee80000300a00 */
        /* <DEDUP_REMOVED lines=58> */
[----:B------:R-:W3:Y:S01]  /*7200*/  LDL.LU.64 R32, [R1+0x680] ;  /* 0x0006800001207983 */ /* 0x000ee20000300a00 */
[----:B------:R-:W-:Y:S01]  /*7210*/  UIADD3 UR4, UR61, 0x1802, URZ ;  /* 0x000018023d047890 */ /* 0x000fe2000fffe03f */
[----:B------:R-:W-:-:S06]  /*7220*/  UMOV UR7, 0x40000040 ;  /* 0x4000004000077882 */ /* 0x000fcc0000000000 */
[----:B------:R-:W-:Y:S01]  /*7230*/  UMOV UR6, UR4 ;  /* 0x0000000400067c82 */ /* 0x000fe20008000000 */
[----:B---3--:R-:W-:-:S06]  /*7240*/  WARPGROUP.ARRIVE ;  /* 0x00000000000079c5 */ /* 0x008fcc0000000000 */
[----:B------:R-:W-:Y:S03]  /*7250*/  QGMMA.64x256x32.F32.E4M3.E4M3 R24, R160, gdesc[UR4], R24, gsb0 ;  /* 0x03e00004a0187df3 */ /* 0x000fe60008000818 */
        /* <DEDUP_REMOVED lines=65> */
[----:B-1----:R-:W2:Y:S04]  /*7670*/  LDL.LU.64 R24, [R1] ;  /* 0x0000000001187983 */ /* 0x002ea80000300a00 */
[----:B------:R-:W2:Y:S04]  /*7680*/  LDL.LU.64 R26, [R1+0x8] ;  /* 0x00000800011a7983 */ /* 0x000ea80000300a00 */
        /* <DEDUP_REMOVED lines=61> */
[----:B------:R-:W2:Y:S01]  /*7a60*/  LDL.LU.64 R150, [R1+0x1f8] ;  /* 0x0001f80001967983 */ /* 0x000ea20000300a00 */
[----:B------:R-:W-:Y:S01]  /*7a70*/  UIADD3 UR4, UR61, 0x1004, URZ ;  /* 0x000010043d047890 */ /* 0x000fe2000fffe03f */
[----:B------:R-:W-:-:S06]  /*7a80*/  UMOV UR7, 0x40000040 ;  /* 0x4000004000077882 */ /* 0x000fcc0000000000 */
[----:B------:R-:W-:Y:S01]  /*7a90*/  UMOV UR6, UR4 ;  /* 0x0000000400067c82 */ /* 0x000fe20008000000 */
[----:B--2---:R-:W-:-:S06]  /*7aa0*/  WARPGROUP.ARRIVE ;  /* 0x00000000000079c5 */ /* 0x004fcc0000000000 */
[----:B------:R-:W-:Y:S03]  /*7ab0*/  QGMMA.64x256x32.F32.E4M3.E4M3 R24, R156, gdesc[UR4], R24, gsb0 ;  /* 0x03e000049c187df3 */ /* 0x000fe60008000818 */
[----:B------:R-:W-:Y:S02]  /*7ac0*/  WARPGROUP.DEPBAR.LE gsb0, 0x0 ;  /* 0x00008000000079c5 */ /* 0x000fe40000010000 */
[----:B------:R-:W-:Y:S01]  /*7ad0*/  STL.64 [R1], R24 ;  /* 0x0000001801007387 */ /* 0x000fe20000100a00 */
        /* <DEDUP_REMOVED lines=47> */
[----:B------:R1:W-:Y:S01]  /*7dd0*/  STL [R1+0x60], R48 ;  /* 0x0000603001007387 */ /* 0x0003e20000100800 */
[----:B------:R-:W-:Y:S01]  /*7de0*/  MOV R180, R114 ;  /* 0x0000007200b47202 */ /* 0x000fe20000000f00 */
[----:B------:R-:W-:Y:S01]  /*7df0*/  IMAD.MOV.U32 R179, RZ, RZ, R115 ;  /* 0x000000ffffb37224 */ /* 0x000fe200078e0073 */
[----:B------:R-:W-:Y:S01]  /*7e00*/  MOV R182, R112 ;  /* 0x0000007000b67202 */ /* 0x000fe20000000f00 */
[----:B------:R-:W2:Y:S01]  /*7e10*/  LDL.LU.64 R150, [R1+0x678] ;  /* 0x0006780001967983 */ /* 0x000ea20000300a00 */
[----:B------:R-:W-:Y:S01]  /*7e20*/  IMAD.MOV.U32 R181, RZ, RZ, R113 ;  /* 0x000000ffffb57224 */ /* 0x000fe200078e0071 */
[----:B------:R-:W-:Y:S01]  /*7e30*/  MOV R184, R110 ;  /* 0x0000006e00b87202 */ /* 0x000fe20000000f00 */
[----:B------:R-:W-:Y:S01]  /*7e40*/  IMAD.MOV.U32 R183, RZ, RZ, R111 ;  /* 0x000000ffffb77224 */ /* 0x000fe200078e006f */
[----:B------:R-:W2:Y:S01]  /*7e50*/  LDL.LU.64 R148, [R1+0x670] ;  /* 0x0006700001947983 */ /* 0x000ea20000300a00 */
        /* <DEDUP_REMOVED lines=80> */
[----:B------:R-:W-:-:S03]  /*8360*/  IMAD.MOV.U32 R152, RZ, RZ, R49 ;  /* 0x000000ffff987224 */ /* 0x000fc600078e0031 */
        /* <DEDUP_REMOVED lines=29> */
[----:B-1----:R-:W2:Y:S04]  /*8540*/  LDL.LU.64 R48, [R1+0x4e0] ;  /* 0x0004e00001307983 */ /* 0x002ea80000300a00 */
        /* <DEDUP_REMOVED lines=103> */
[----:B------:R-:W-:-:S03]  /*8bc0*/  MOV R49, R152 ;  /* 0x0000009800317202 */ /* 0x000fc60000000f00 */
[----:B------:R-:W2:Y:S01]  /*8bd0*/  LDL.LU R45, [R1+0x54] ;  /* 0x00005400012d7983 */ /* 0x000ea20000300800 */
[----:B------:R-:W-:-:S03]  /*8be0*/  IMAD.MOV.U32 R50, RZ, RZ, R153 ;  /* 0x000000ffff327224 */ /* 0x000fc600078e0099 */
[----:B------:R-:W2:Y:S01]  /*8bf0*/  LDL.LU R46, [R1+0x58] ;  /* 0x00005800012e7983 */ /* 0x000ea20000300800 */
[----:B------:R-:W-:-:S03]  /*8c00*/  MOV R51, R154 ;  /* 0x0000009a00337202 */ /* 0x000fc60000000f00 */
[----:B------:R-:W2:Y:S01]  /*8c10*/  LDL.LU R47, [R1+0x5c] ;  /* 0x00005c00012f7983 */ /* 0x000ea20000300800 */
[----:B------:R-:W-:-:S03]  /*8c20*/  IMAD.MOV.U32 R52, RZ, RZ, R155 ;  /* 0x000000ffff347224 */ /* 0x000fc600078e009b */
        /* <DEDUP_REMOVED lines=103> */
[----:B------:R-:W-:Y:S01]  /*92a0*/  UIADD3 UR4, UR61, 0x1006, URZ ;  /* 0x000010063d047890 */ /* 0x000fe2000fffe03f */
[----:B------:R-:W-:Y:S01]  /*92b0*/  IMAD.MOV.U32 R151, RZ, RZ, R0 ;  /* 0x000000ffff977224 */ /* 0x000fe200078e0000 */
[----:B------:R-:W-:Y:S01]  /*92c0*/  UMOV UR7, 0x40000040 ;  /* 0x4000004000077882 */ /* 0x000fe20000000000 */
[----:B------:R1:W5:Y:S04]  /*92d0*/  LDL.LU R235, [R1+0x468] ;  /* 0x0004680001eb7983 */ /* 0x0003680000300800 */
[----:B------:R-:W-:Y:S01]  /*92e0*/  UMOV UR6, UR4 ;  /* 0x0000000400067c82 */ /* 0x000fe20008000000 */
[----:B------:R1:W5:Y:S04]  /*92f0*/  LDL.LU R233, [R1+0x464] ;  /* 0x0004640001e97983 */ /* 0x0003680000300800 */
[----:B------:R1:W5:Y:S04]  /*9300*/  LDL.LU R216, [R1+0x460] ;  /* 0x0004600001d87983 */ /* 0x0003680000300800 */
[----:B------:R1:W5:Y:S04]  /*9310*/  LDL.LU R9, [R1+0x45c] ;  /* 0x00045c0001097983 */ /* 0x0003680000300800 */
[----:B------:R1:W5:Y:S04]  /*9320*/  LDL.LU R8, [R1+0x458] ;  /* 0x0004580001087983 */ /* 0x0003680000300800 */
[----:B------:R1:W5:Y:S04]  /*9330*/  LDL.LU R7, [R1+0x454] ;  /* 0x0004540001077983 */ /* 0x0003680000300800 */
[----:B------:R1:W5:Y:S04]  /*9340*/  LDL.LU R6, [R1+0x450] ;  /* 0x0004500001067983 */ /* 0x0003680000300800 */
[----:B------:R1:W5:Y:S04]  /*9350*/  LDL.LU R5, [R1+0x44c] ;  /* 0x00044c0001057983 */ /* 0x0003680000300800 */
[----:B------:R1:W5:Y:S01]  /*9360*/  LDL.LU R2, [R1+0x448] ;  /* 0x0004480001027983 */ /* 0x0003620000300800 */
        /* <DEDUP_REMOVED lines=67> */
[----:B--2---:R-:W2:Y:S04]  /*97a0*/  LDL.LU.64 R150, [R1+0x440] ;  /* 0x0004400001967983 */ /* 0x004ea80000300a00 */
        /* <DEDUP_REMOVED lines=66> */
[----:B------:R-:W3:Y:S02]  /*9bd0*/  S2R R219, SR_TID.X ;  /* 0x0000000000db7919 */ /* 0x000ee40000002100 */
[----:B---3--:R-:W-:-:S04]  /*9be0*/  SHF.L.U32 R219, R219, 0x2, RZ ;  /* 0x00000002dbdb7819 */ /* 0x008fc800000006ff */
[----:B------:R-:W-:Y:S01]  /*9bf0*/  LOP3.LUT R219, R219, 0xc, RZ, 0xc0, !PT ;  /* 0x0000000cdbdb7812 */ /* 0x000fe200078ec0ff */
[----:B--2---:R-:W-:-:S06]  /*9c00*/  WARPGROUP.ARRIVE ;  /* 0x00000000000079c5 */ /* 0x004fcc0000000000 */
[----:B------:R-:W-:Y:S03]  /*9c10*/  QGMMA.64x256x32.F32.E4M3.E4M3 R24, R152, gdesc[UR4], R24, gsb0 ;  /* 0x03e0000498187df3 */ /* 0x000fe60008000818 */
[----:B------:R-:W-:Y:S02]  /*9c20*/  WARPGROUP.DEPBAR.LE gsb0, 0x0 ;  /* 0x00008000000079c5 */ /* 0x000fe40000010000 */
[----:B-1----:R-:W-:Y:S05]  /*9c30*/  @!P0 BRA `(.L_x_21) ;  /* 0x0000000000048947 */ /* 0x002fea0003800000 */
[----:B------:R-:W-:Y:S01]  /*9c40*/  BPT.TRAP 0x1 ;  /* 0x000000040000795c */ /* 0x000fe20000300000 */
.L_x_21:
[----:B------:R-:W-:Y:S01]  /*9c50*/  UISETP.GT.U32.AND UP0, UPT, UR14, 0x1, UPT ;  /* 0x000000010e00788c */ /* 0x000fe2000bf04070 */
[----:B------:R-:W-:Y:S01]  /*9c60*/  MOV R0, RZ ;  /* 0x000000ff00007202 */ /* 0x000fe20000000f00 */
[----:B------:R-:W-:-:S04]  /*9c70*/  UIADD3 UR4, UR60, 0x60028, URZ ;  /* 0x000600283c047890 */ /* 0x000fc8000fffe03f */
[----:B------:R-:W-:Y:S01]  /*9c80*/  PLOP3.LUT P2, PT, PT, PT, UP0, 0x80, 0x0 ;  /* 0x000000000000781c */ /* 0x000fe20003f4f008 */
[----:B------:R-:W-:-:S09]  /*9c90*/  UPRMT UR4, URZ, 0x654, UR4 ;  /* 0x000006543f047896 */ /* 0x000fd20008000004 */
[----:B------:R-:W-:Y:S03]  /*9ca0*/  SYNCS.ARRIVE.TRANS64.RED.A1T0 RZ, [UR4], RZ ;  /* 0x000000ffffff79a7 */ /* 0x000fe60008100404 */
[----:B------:R-:W-:Y:S05]  /*9cb0*/  @P2 BRA `(.L_x_22) ;  /* 0x0000000000042947 */ /* 0x000fea0003800000 */
[----:B------:R-:W-:Y:S01]  /*9cc0*/  BPT.TRAP 0x1 ;  /* 0x000000040000795c */ /* 0x000fe20000300000 */
.L_x_22:
[C---:B-----5:R-:W-:Y:S01]  /*9cd0*/  ISETP.GE.AND P3, PT, R233.reuse, 0x3, PT ;  /* 0x00000003e900780c */ /* 0x060fe20003f66270 */
[----:B------:R-:W-:Y:S01]  /*9ce0*/  UMOV UR7, 0x1 ;  /* 0x0000000100077882 */ /* 0x000fe20000000000 */
[----:B------:R-:W-:Y:S01]  /*9cf0*/  UMOV UR4, 0x2 ;  /* 0x0000000200047882 */ /* 0x000fe20000000000 */
[----:B------:R-:W-:Y:S01]  /*9d00*/  VIADD R4, R2, 0x80 ;  /* 0x0000008002047836 */ /* 0x000fe20000000000 */
[----:B------:R-:W-:-:S09]  /*9d10*/  IADD3 R233, R233, -0x1, RZ ;  /* 0xffffffffe9e97810 */ /* 0x000fd20007ffe0ff */
[----:B------:R-:W-:Y:S05]  /*9d20*/  @!P3 BRA `(.L_x_23) ;  /* 0x000000b00028b947 */ /* 0x000fea0003800000 */
[----:B------:R-:W-:Y:S01]  /*9d30*/  IMAD.MOV.U32 R2, RZ, RZ, R216 ;  /* 0x000000ffff027224 */ /* 0x000fe200078e00d8 */
[----:B------:R-:W-:Y:S01]  /*9d40*/  MOV R12, R9 ;  /* 0x00000009000c7202 */ /* 0x000fe20000000f00 */
[----:B------:R-:W-:Y:S01]  /*9d50*/  IMAD.MOV.U32 R217, RZ, RZ, R233 ;  /* 0x000000ffffd97224 */ /* 0x000fe200078e00e9 */
[----:B------:R-:W-:Y:S01]  /*9d60*/  MOV R0, RZ ;  /* 0x000000ff00007202 */ /* 0x000fe20000000f00 */
[----:B------:R-:W-:Y:S01]  /*9d70*/  UMOV UR4, 0x2 ;  /* 0x0000000200047882 */ /* 0x000fe20000000000 */
[----:B------:R-:W-:Y:S01]  /*9d80*/  UMOV UR7, 0x1 ;  /* 0x0000000100077882 */ /* 0x000fe20000000000 */
[----:B------:R-:W-:-:S05]  /*9d90*/  ULDC UR5, c[0x0][0x604] ;  /* 0x0001810000057ab9 */ /* 0x000fca0000000800 */
.L_x_34:
[----:B------:R-:W-:-:S13]  /*9da0*/  PLOP3.LUT P4, PT, PT, PT, UP1, 0x80, 0x0 ;  /* 0x000000000000781c */ /* 0x000fda0003f8f018 */
[----:B------:R-:W-:Y:S05]  /*9db0*/  @!P4 BRA `(.L_x_24) ;  /* 0x000000000004c947 */ /* 0x000fea0003800000 */
[----:B------:R-:W-:Y:S01]  /*9dc0*/  BPT.TRAP 0x1 ;  /* 0x000000040000795c */ /* 0x000fe20000300000 */
.L_x_24:
[----:B------:R-:W-:Y:S01]  /*9dd0*/  ULEA UR6, UR4, UR60, 0x3 ;  /* 0x0000003c04067291 */ /* 0x000fe2000f8e183f */
[----:B------:R-:W-:-:S08]  /*9de0*/  SHF.L.U32 R3, R0, 0x1f, RZ ;  /* 0x0000001f00037819 */ /* 0x000fd000000006ff */
[----:B------:R-:W1:Y:S02]  /*9df0*/  SYNCS.PHASECHK.TRANS64.TRYWAIT P3, [UR6+0x60000], R3 ;  /* 0x06000003ff0075a7 */ /* 0x000e640008060146 */
[----:B-1----:R-:W-:Y:S05]  /*9e00*/  @!P3 BRA `(.L_x_25) ;  /* 0x000001e40094b947 */ /* 0x002fea0003800000 */
.L_x_118:
[----:B------:R-:W2:Y:S04]  /*9e10*/  LDL.64 R8, [R1+0x218] ;  /* 0x0002180001087983 */ /* 0x000ea80000100a00 */
[----:B------:R-:W3:Y:S04]  /*9e20*/  LDL.64 R18, [R1+0x210] ;  /* 0x0002100001127983 */ /* 0x000ee80000100a00 */
[----:B------:R-:W4:Y:S01]  /*9e30*/  LDL.64 R16, [R1+0x208] ;  /* 0x0002080001107983 */ /* 0x000f220000100a00 */
[----:B------:R-:W-:Y:S02]  /*9e40*/  MOV R11, UR45 ;  /* 0x0000002d000b7c02 */ /* 0x000fe40008000f00 */
[----:B------:R-:W-:Y:S01]  /*9e50*/  MOV R10, UR44 ;  /* 0x0000002c000a7c02 */ /* 0x000fe20008000f00 */
[----:B------:R-:W-:Y:S01]  /*9e60*/  ULEA UR6, UR4, UR61, 0xc ;  /* 0x0000003d04067291 */ /* 0x000fe2000f8e603f */
[----:B------:R-:W-:Y:S01]  /*9e70*/  WARPGROUP.ARRIVE ;  /* 0x00000000000079c5 */ /* 0x000fe20000000000 */
[----:B------:R-:W-:Y:S01]  /*9e80*/  UMOV UR47, 0x40000040 ;  /* 0x40000040002f7882 */ /* 0x000fe20000000000 */
[----:B------:R-:W5:Y:S01]  /*9e90*/  LDL.64 R14, [R1+0x200] ;  /* 0x00020000010e7983 */ /* 0x000f620000100a00 */
[----:B------:R-:W-:Y:S01]  /*9ea0*/  UIADD3 UR10, UR6, 0x2, URZ ;  /* 0x00000002060a7890 */ /* 0x000fe2000fffe03f */
[----:B-1----:R-:W-:Y:S01]  /*9eb0*/  MOV R7, UR57 ;  /* 0x0000003900077c02 */ /* 0x002fe20008000f00 */
[----:B------:R-:W-:Y:S01]  /*9ec0*/  UMOV UR51, 0x40000040 ;  /* 0x4000004000337882 */ /* 0x000fe20000000000 */
[----:B------:R-:W-:Y:S01]  /*9ed0*/  UMOV UR46, UR6 ;  /* 0x00000006002e7c82 */ /* 0x000fe20008000000 */
[----:B------:R-:W-:Y:S01]  /*9ee0*/  MOV R3, UR56 ;  /* 0x0000003800037c02 */ /* 0x000fe20008000f00 */
[----:B------:R-:W-:Y:S01]  /*9ef0*/  UMOV UR59, 0x40000040 ;  /* 0x40000040003b7882 */ /* 0x000fe20000000000 */
[----:B------:R-:W-:Y:S01]  /*9f00*/  UMOV UR55, 0x40000040 ;  /* 0x4000004000377882 */ /* 0x000fe20000000000 */
[----:B------:R-:W-:Y:S01]  /*9f10*/  UMOV UR50, UR10 ;  /* 0x0000000a00327c82 */ /* 0x000fe20008000000 */
[----:B------:R-:W-:Y:S01]  /*9f20*/  UIADD3 UR10, UR6, 0x4, URZ ;  /* 0x00000004060a7890 */ /* 0x000fe2000fffe03f */
[----:B------:R-:W-:Y:S01]  /*9f30*/  UMOV UR11, 0x40000040 ;  /* 0x40000040000b7882 */ /* 0x000fe20000000000 */
[----:B------:R-:W-:Y:S01]  /*9f40*/  UIADD3 UR14, UR6, 0x402, URZ ;  /* 0x00000402060e7890 */ /* 0x000fe2000fffe03f */
[----:B------:R-:W-:Y:S01]  /*9f50*/  UMOV UR15, 0x40000040 ;  /* 0x40000040000f7882 */ /* 0x000fe20000000000 */
[----:B------:R-:W-:-:S03]  /*9f60*/  UIADD3 UR18, UR6, 0x404, URZ ;  /* 0x0000040406127890 */ /* 0x000fc6000fffe03f */
        /* <DEDUP_REMOVED lines=17> */
[----:B------:R-:W-:-:S04]  /*a080*/  UIADD3 UR4, UR4, 0x1, URZ ;  /* 0x0000000104047890 */ /* 0x000fc8000fffe03f */
[----:B------:R-:W-:-:S04]  /*a090*/  UISETP.NE.AND UP0, UPT, UR4, 0x5, UPT ;  /* 0x000000050400788c */ /* 0x000fc8000bf05270 */
[----:B------:R-:W-:Y:S01]  /*a0a0*/  USEL UR4, UR4, URZ, UP0 ;  /* 0x0000003f04047287 */ /* 0x000fe20008000000 */
[----:B--2---:R-:W-:Y:S02]  /*a0b0*/  R2UR UR44, R8 ;  /* 0x00000000082c72ca */ /* 0x004fe400000e0000 */
[----:B------:R-:W-:Y:S02]  /*a0c0*/  R2UR UR45, R9 ;  /* 0x00000000092d72ca */ /* 0x000fe400000e0000 */
[----:B------:R-:W-:Y:S02]  /*a0d0*/  MOV R9, UR49 ;  /* 0x0000003100097c02 */ /* 0x000fe40008000f00 */
[----:B------:R-:W-:Y:S02]  /*a0e0*/  MOV R8, UR48 ;  /* 0x0000003000087c02 */ /* 0x000fe40008000f00 */
[----:B---3--:R-:W-:Y:S02]  /*a0f0*/  R2UR UR48, R18 ;  /* 0x00000000123072ca */ /* 0x008fe400000e0000 */
[----:B------:R-:W-:-:S02]  /*a100*/  R2UR UR49, R19 ;  /* 0x00000000133172ca */ /* 0x000fc400000e0000 */
[----:B----4-:R-:W-:Y:S02]  /*a110*/  R2UR UR56, R16 ;  /* 0x00000000103872ca */ /* 0x010fe400000e0000 */
[----:B------:R-:W-:Y:S01]  /*a120*/  R2UR UR57, R17 ;  /* 0x00000000113972ca */ /* 0x000fe200000e0000 */
[----:B------:R-:W-:Y:S01]  /*a130*/  QGMMA.64x128x32.F32.E4M3.E4M3 R152, gdesc[UR44], RZ, !UPT, gsb0 ;  /* 0x01e000002c9879f3 */ /* 0x000fe2000c0008ff */
[----:B-----5:R-:W-:Y:S01]  /*a140*/  R2UR UR52, R14 ;  /* 0x000000000e3472ca */ /* 0x020fe200000e0000 */
[----:B------:R-:W-:Y:S01]  /*a150*/  UIADD3 UR46, UR6, 0xc02, URZ ;  /* 0x00000c02062e7890 */ /* 0x000fe2000fffe03f */
[----:B------:R-:W-:Y:S01]  /*a160*/  R2UR UR53, R15 ;  /* 0x000000000f3572ca */ /* 0x000fe200000e0000 */
[----:B------:R-:W-:Y:S01]  /*a170*/  UMOV UR47, 0x40000040 ;  /* 0x40000040002f7882 */ /* 0x000fe20000000000 */
[----:B------:R-:W-:Y:S02]  /*a180*/  R2UR UR45, R11 ;  /* 0x000000000b2d72ca */ /* 0x000fe400000e0000 */
[----:B------:R-:W-:Y:S01]  /*a190*/  R2UR UR44, R10 ;  /* 0x000000000a2c72ca */ /* 0x000fe200000e0000 */
[----:B------:R-:W-:-:S02]  /*a1a0*/  WARPGROUP.DEPBAR.LE gsb0, 0x0 ;  /* 0x00008000000079c5 */ /* 0x000fc40000010000 */
[----:B------:R-:W-:-:S06]  /*a1b0*/  WARPGROUP.ARRIVE ;  /* 0x00000000000079c5 */ /* 0x000fcc0000000000 */
[----:B------:R-:W-:Y:S01]  /*a1c0*/  QGMMA.64x128x32.F32.E4M3.E4M3 R152, gdesc[UR48], R152, gsb0 ;  /* 0x01e00000309879f3 */ /* 0x000fe20008000898 */
[----:B------:R-:W-:Y:S01]  /*a1d0*/  R2UR UR49, R9 ;  /* 0x00000000093172ca */ /* 0x000fe200000e0000 */
[----:B------:R-:W-:Y:S01]  /*a1e0*/  UIADD3 UR50, UR6, 0xc04, URZ ;  /* 0x00000c0406327890 */ /* 0x000fe2000fffe03f */
[----:B------:R-:W-:Y:S01]  /*a1f0*/  R2UR UR48, R8 ;  /* 0x00000000083072ca */ /* 0x000fe200000e0000 */
[----:B------:R-:W-:Y:S01]  /*a200*/  UMOV UR51, 0x40000040 ;  /* 0x4000004000337882 */ /* 0x000fe20000000000 */
[----:B------:R-:W-:Y:S02]  /*a210*/  WARPGROUP.DEPBAR.LE gsb0, 0x0 ;  /* 0x00008000000079c5 */ /* 0x000fe40000010000 */
[----:B------:R-:W-:-:S06]  /*a220*/  WARPGROUP.ARRIVE ;  /* 0x00000000000079c5 */ /* 0x000fcc0000000000 */
[----:B------:R-:W-:Y:S01]  /*a230*/  QGMMA.64x128x32.F32.E4M3.E4M3 R152, gdesc[UR56], R152, gsb0 ;  /* 0x01e00000389879f3 */ /* 0x000fe20008000898 */
[----:B------:R-:W-:Y:S01]  /*a240*/  R2UR UR57, R7 ;  /* 0x00000000073972ca */ /* 0x000fe200000e0000 */
[----:B------:R-:W-:Y:S01]  /*a250*/  UIADD3 UR58, UR6, 0xc06, URZ ;  /* 0x00000c06063a7890 */ /* 0x000fe2000fffe03f */
[----:B------:R-:W-:Y:S01]  /*a260*/  R2UR UR56, R3 ;  /* 0x00000000033872ca */ /* 0x000fe200000e0000 */
[----:B------:R-:W-:Y:S01]  /*a270*/  UMOV UR59, 0x40000040 ;  /* 0x40000040003b7882 */ /* 0x000fe20000000000 */
[----:B------:R-:W-:-:S06]  /*a280*/  USEL UR6, URZ, 0x1, UP0 ;  /* 0x000000013f067887 */ /* 0x000fcc0008000000 */
[----:B------:R-:W-:Y:S01]  /*a290*/  LOP3.LUT R218, R0, UR6, RZ, 0x3c, !PT ;  /* 0x0000000600da7c12 */ /* 0x000fe2000f8e3cff */
[----:B------:R-:W-:Y:S02]  /*a2a0*/  WARPGROUP.DEPBAR.LE gsb0, 0x0 ;  /* 0x00008000000079c5 */ /* 0x000fe40000010000 */
[----:B------:R-:W-:-:S06]  /*a2b0*/  WARPGROUP.ARRIVE ;  /* 0x00000000000079c5 */ /* 0x000fcc0000000000 */
[----:B------:R-:W-:Y:S03]  /*a2c0*/  QGMMA.64x128x32.F32.E4M3.E4M3 R152, gdesc[UR52], R152, gsb0 ;  /* 0x01e00000349879f3 */ /* 0x000fe60008000898 */
[----:B------:R-:W-:Y:S02]  /*a2d0*/  WARPGROUP.DEPBAR.LE gsb0, 0x0 ;  /* 0x00008000000079c5 */ /* 0x000fe40000010000 */
[----:B------:R-:W-:-:S07]  /*a2e0*/  WARPGROUP.ARRIVE ;  /* 0x00000000000079c5 */ /* 0x000fce0000000000 */
        /* <DEDUP_REMOVED lines=35> */
[----:B------:R-:W-:Y:S05]  /*a520*/  @!P4 BRA `(.L_x_26) ;  /* 0x000000000004c947 */ /* 0x000fea0003800000 */
[----:B------:R-:W-:Y:S01]  /*a530*/  BPT.TRAP 0x1 ;  /* 0x000000040000795c */ /* 0x000fe20000300000 */
.L_x_26:
[----:B------:R-:W-:Y:S01]  /*a540*/  FMNMX R216, R152, R2, !PT ;  /* 0x0000000298d87209 */ /* 0x000fe20007800000 */
[----:B------:R1:W-:Y:S03]  /*a550*/  STL [R1+0x308], R63 ;  /* 0x0003083f01007387 */ /* 0x0003e60000100800 */
[----:B------:R-:W-:-:S04]  /*a560*/  FMNMX R216, R153, R216, !PT ;  /* 0x000000d899d87209 */ /* 0x000fc80007800000 */
[----:B------:R-:W-:Y:S01]  /*a570*/  FMNMX R216, R156, R216, !PT ;  /* 0x000000d89cd87209 */ /* 0x000fe20007800000 */
[----:B-1----:R-:W2:Y:S03]  /*a580*/  LDL.LU R63, [R1] ;  /* 0x00000000013f7983 */ /* 0x002ea60000300800 */
[----:B------:R-:W-:Y:S01]  /*a590*/  FMNMX R216, R157, R216, !PT ;  /* 0x000000d89dd87209 */ /* 0x000fe20007800000 */
[----:B------:R1:W-:Y:S03]  /*a5a0*/  STL [R1+0x304], R66 ;  /* 0x0003044201007387 */ /* 0x0003e60000100800 */
[----:B------:R-:W-:-:S04]  /*a5b0*/  FMNMX R216, R160, R216, !PT ;  /* 0x000000d8a0d87209 */ /* 0x000fc80007800000 */
[----:B------:R-:W-:-:S04]  /*a5c0*/  FMNMX R216, R161, R216, !PT ;  /* 0x000000d8a1d87209 */ /* 0x000fc80007800000 */
[----:B------:R-:W-:Y:S01]  /*a5d0*/  FMNMX R216, R164, R216, !PT ;  /* 0x000000d8a4d87209 */ /* 0x000fe20007800000 */
[----:B-1----:R-:W3:Y:S03]  /*a5e0*/  LDL.LU R66, [R1+0x4] ;  /* 0x0000040001427983 */ /* 0x002ee60000300800 */
[----:B------:R-:W-:Y:S01]  /*a5f0*/  FMNMX R216, R165, R216, !PT ;  /* 0x000000d8a5d87209 */ /* 0x000fe20007800000 */
[----:B------:R1:W-:Y:S03]  /*a600*/  STL [R1+0x300], R67 ;  /* 0x0003004301007387 */ /* 0x0003e60000100800 */
[----:B------:R-:W-:-:S04]  /*a610*/  FMNMX R216, R168, R216, !PT ;  /* 0x000000d8a8d87209 */ /* 0x000fc80007800000 */
[----:B------:R-:W-:Y:S01]  /*a620*/  FMNMX R216, R169, R216, !PT ;  /* 0x000000d8a9d87209 */ /* 0x000fe20007800000 */
[----:B-1----:R-:W4:Y:S03]  /*a630*/  LDL.LU R67, [R1+0x10] ;  /* 0x0000100001437983 */ /* 0x002f260000300800 */
[----:B------:R-:W-:Y:S01]  /*a640*/  FMNMX R216, R172, R216, !PT ;  /* 0x000000d8acd87209 */ /* 0x000fe20007800000 */
[----:B------:R1:W-:Y:S03]  /*a650*/  STL [R1+0x2fc], R70 ;  /* 0x0002fc4601007387 */ /* 0x0003e60000100800 */
[----:B------:R-:W-:-:S04]  /*a660*/  FMNMX R216, R173, R216, !PT ;  /* 0x000000d8add87209 */ /* 0x000fc80007800000 */
[----:B------:R-:W-:-:S04]  /*a670*/  FMNMX R216, R176, R216, !PT ;  /* 0x000000d8b0d87209 */ /* 0x000fc80007800000 */
[----:B------:R-:W-:Y:S01]  /*a680*/  FMNMX R216, R177, R216, !PT ;  /* 0x000000d8b1d87209 */ /* 0x000fe20007800000 */
[----:B-1----:R-:W4:Y:S03]  /*a690*/  LDL.LU R70, [R1+0x14] ;  /* 0x0000140001467983 */ /* 0x002f260000300800 */
        /* <DEDUP_REMOVED lines=28> */
[----:B------:R1:W-:Y:S04]  /*a860*/  STL [R1+0x2e4], R82 ;  /* 0x0002e45201007387 */ /* 0x0003e80000100800 */
[----:B------:R-:W1:Y:S04]  /*a870*/  SHFL.BFLY PT, R0, R216, 0x1, 0x1f ;  /* 0x0c201f00d8007f89 */ /* 0x000e6800000e0000 */
[----:B-1----:R-:W4:Y:S04]  /*a880*/  LDL.LU R82, [R1+0x44] ;  /* 0x0000440001527983 */ /* 0x002f280000300800 */
[----:B------:R1:W-:Y:S04]  /*a890*/  STL [R1+0x2e0], R83 ;  /* 0x0002e05301007387 */ /* 0x0003e80000100800 */
[----:B-1----:R-:W4:Y:S01]  /*a8a0*/  LDL.LU R83, [R1+0x50] ;  /* 0x0000500001537983 */ /* 0x002f220000300800 */
[----:B------:R-:W-:-:S03]  /*a8b0*/  FMNMX R216, R216, R0, !PT ;  /* 0x00000000d8d87209 */ /* 0x000fc60007800000 */
[----:B------:R1:W-:Y:S04]  /*a8c0*/  STL [R1+0x2dc], R86 ;  /* 0x0002dc5601007387 */ /* 0x0003e80000100800 */
[----:B------:R-:W1:Y:S04]  /*a8d0*/  SHFL.BFLY PT, R0, R216, 0x2, 0x1f ;  /* 0x0c401f00d8007f89 */ /* 0x000e6800000e0000 */
[----:B-1----:R-:W4:Y:S04]  /*a8e0*/  LDL.LU R86, [R1+0x54] ;  /* 0x0000540001567983 */ /* 0x002f280000300800 */
[----:B------:R1:W-:Y:S04]  /*a8f0*/  STL [R1+0x2d8], R87 ;  /* 0x0002d85701007387 */ /* 0x0003e80000100800 */
[----:B-1----:R-:W4:Y:S01]  /*a900*/  LDL.LU R87, [R1+0x60] ;  /* 0x0000600001577983 */ /* 0x002f220000300800 */
[----:B------:R-:W-:-:S03]  /*a910*/  FMNMX R216, R216, R0, !PT ;  /* 0x00000000d8d87209 */ /* 0x000fc60007800000 */
[----:B------:R1:W-:Y:S01]  /*a920*/  STL [R1+0x2d4], R90 ;  /* 0x0002d45a01007387 */ /* 0x0003e20000100800 */
[----:B------:R-:W-:-:S04]  /*a930*/  FSETP.NEU.AND P3, PT, R216, -INF , PT ;  /* 0xff800000d800780b */ /* 0x000fc80003f6d000 */
[----:B------:R-:W-:Y:S01]  /*a940*/  FSEL R3, R216, RZ, P3 ;  /* 0x000000ffd8037208 */ /* 0x000fe20001800000 */
[----:B-1----:R-:W4:Y:S04]  /*a950*/  LDL.LU R90, [R1+0x64] ;  /* 0x00006400015a7983 */ /* 0x002f280000300800 */
[C---:B------:R-:W-:Y:S01]  /*a960*/  FMUL R0, R3.reuse, UR5 ;  /* 0x0000000503007c20 */ /* 0x040fe20008400000 */
[----:B------:R-:W-:-:S01]  /*a970*/  FADD R10, -R3, R2 ;  /* 0x00000002030a7221 */ /* 0x000fc20000000100 */
[----:B------:R1:W-:Y:S02]  /*a980*/  STL [R1+0x2d0], R91 ;  /* 0x0002d05b01007387 */ /* 0x0003e40000100800 */
[----:B------:R-:W-:-:S01]  /*a990*/  FFMA R152, R152, UR5, -R0 ;  /* 0x0000000598987c23 */ /* 0x000fc20008000800 */
[--C-:B------:R-:W-:Y:S01]  /*a9a0*/  FFMA R156, R156, UR5, -R0.reuse ;  /* 0x000000059c9c7c23 */ /* 0x100fe20008000800 */
[----:B------:R-:W-:-:S01]  /*a9b0*/  FFMA R153, R153, UR5, -R0 ;  /* 0x0000000599997c23 */ /* 0x000fc20008000800 */
[----:B------:R-:W-:-:S02]  /*a9c0*/  FFMA R157, R157, UR5, -R0 ;  /* 0x000000059d9d7c23 */ /* 0x000fc40008000800 */
[----:B------:R-:W-:Y:S02]  /*a9d0*/  FSETP.GEU.AND P5, PT, R152, -126, PT ;  /* 0xc2fc00009800780b */ /* 0x000fe40003fae000 */
[----:B------:R-:W-:Y:S01]  /*a9e0*/  FSETP.GEU.AND P3, PT, R156, -126, PT ;  /* 0xc2fc00009c00780b */ /* 0x000fe20003f6e000 */
[----:B------:R-:W-:-:S01]  /*a9f0*/  FFMA R160, R160, UR5, -R0 ;  /* 0x00000005a0a07c23 */ /* 0x000fc20008000800 */
[----:B------:R-:W-:Y:S01]  /*aa00*/  FSETP.GEU.AND P6, PT, R153, -126, PT ;  /* 0xc2fc00009900780b */ /* 0x000fe20003fce000 */
[----:B------:R-:W-:-:S01]  /*aa10*/  FFMA R164, R164, UR5, -R0 ;  /* 0x00000005a4a47c23 */ /* 0x000fc20008000800 */
[----:B------:R-:W-:Y:S01]  /*aa20*/  FSETP.GEU.AND P4, PT, R157, -126, PT ;  /* 0xc2fc00009d00780b */ /* 0x000fe20003f8e000 */
[----:B------:R-:W-:-:S01]  /*aa30*/  FFMA R161, R161, UR5, -R0 ;  /* 0x00000005a1a17c23 */ /* 0x000fc20008000800 */
[--C-:B------:R-:W-:Y:S01]  /*aa40*/  FFMA R165, R165, UR5, -R0.reuse ;  /* 0x00000005a5a57c23 */ /* 0x100fe20008000800 */
[----:B------:R-:W-:-:S01]  /*aa50*/  FFMA R168, R168, UR5, -R0 ;  /* 0x00000005a8a87c23 */ /* 0x000fc20008000800 */
[--C-:B------:R-:W-:Y:S01]  /*aa60*/  FFMA R172, R172, UR5, -R0.reuse ;  /* 0x00000005acac7c23 */ /* 0x100fe20008000800 */
[----:B------:R-:W-:-:S01]  /*aa70*/  FFMA R169, R169, UR5, -R0 ;  /* 0x00000005a9a97c23 */ /* 0x000fc20008000800 */
[--C-:B------:R-:W-:Y:S01]  /*aa80*/  FFMA R173, R173, UR5, -R0.reuse ;  /* 0x00000005adad7c23 */ /* 0x100fe20008000800 */
[----:B------:R-:W-:Y:S01]  /*aa90*/  @!P5 FMUL R152, R152, 0.5 ;  /* 0x3f0000009898d820 */ /* 0x000fe20000400000 */
[--C-:B------:R-:W-:Y:S01]  /*aaa0*/  FFMA R176, R176, UR5, -R0.reuse ;  /* 0x00000005b0b07c23 */ /* 0x100fe20008000800 */
[----:B------:R-:W-:Y:S01]  /*aab0*/  @!P3 FMUL R156, R156, 0.5 ;  /* 0x3f0000009c9cb820 */ /* 0x000fe20000400000 */
[--C-:B------:R-:W-:Y:S01]  /*aac0*/  FFMA R180, R180, UR5, -R0.reuse ;  /* 0x00000005b4b47c23 */ /* 0x100fe20008000800 */
[----:B------:R-:W-:Y:S01]  /*aad0*/  @!P6 FMUL R153, R153, 0.5 ;  /* 0x3f0000009999e820 */ /* 0x000fe20000400000 */
[--C-:B------:R-:W-:Y:S01]  /*aae0*/  FFMA R177, R177, UR5, -R0.reuse ;  /* 0x00000005b1b17c23 */ /* 0x100fe20008000800 */
[----:B------:R-:W1:Y:S01]  /*aaf0*/  MUFU.EX2 R152, R152 ;  /* 0x0000009800987308 */ /* 0x000e620000000800 */
[----:B------:R-:W-:Y:S01]  /*ab00*/  @!P4 FMUL R157, R157, 0.5 ;  /* 0x3f0000009d9dc820 */ /* 0x000fe20000400000 */
[--C-:B------:R-:W-:Y:S01]  /*ab10*/  FFMA R184, R184, UR5, -R0.reuse ;  /* 0x00000005b8b87c23 */ /* 0x100fe20008000800 */
[----:B------:R-:W-:-:S01]  /*ab20*/  FFMA R185, R185, UR5, -R0 ;  /* 0x00000005b9b97c23 */ /* 0x000fc20008000800 */
[--C-:B------:R-:W-:Y:S01]  /*ab30*/  FFMA R189, R189, UR5, -R0.reuse ;  /* 0x00000005bdbd7c23 */ /* 0x100fe20008000800 */
[----:B------:R-:W-:-:S01]  /*ab40*/  FFMA R188, R188, UR5, -R0 ;  /* 0x00000005bcbc7c23 */ /* 0x000fc20008000800 */
[--C-:B------:R-:W-:Y:S01]  /*ab50*/  FFMA R192, R192, UR5, -R0.reuse ;  /* 0x00000005c0c07c23 */ /* 0x100fe20008000800 */
[----:B------:R-:W-:-:S01]  /*ab60*/  FFMA R193, R193, UR5, -R0 ;  /* 0x00000005c1c17c23 */ /* 0x000fc20008000800 */
[----:B------:R-:W1:Y:S01]  /*ab70*/  MUFU.EX2 R156, R156 ;  /* 0x0000009c009c7308 */ /* 0x000e620000000800 */
[----:B------:R-:W-:-:S01]  /*ab80*/  FFMA R200, R200, UR5, -R0 ;  /* 0x00000005c8c87c23 */ /* 0x000fc20008000800 */
        /* <DEDUP_REMOVED lines=10> */
[----:B-1----:R-:W4:Y:S04]  /*ac30*/  LDL.LU R91, [R1+0x70] ;  /* 0x00007000015b7983 */ /* 0x002f280000300800 */
[----:B------:R-:W1:Y:S01]  /*ac40*/  MUFU.EX2 R157, R157 ;  /* 0x0000009d009d7308 */ /* 0x000e620000000800 */
[----:B------:R-:W-:Y:S01]  /*ac50*/  @!P5 FMUL R152, R152, R152 ;  /* 0x000000989898d220 */ /* 0x000fe20000400000 */
[----:B------:R-:W-:Y:S01]  /*ac60*/  @!P3 FMUL R156, R156, R156 ;  /* 0x0000009c9c9cb220 */ /* 0x000fe20000400000 */
[----:B------:R-:W-:Y:S01]  /*ac70*/  FSETP.GEU.AND P5, PT, R160, -126, PT ;  /* 0xc2fc0000a000780b */ /* 0x000fe20003fae000 */
[----:B------:R-:W-:Y:S01]  /*ac80*/  @!P6 FMUL R153, R153, R153 ;  /* 0x000000999999e220 */ /* 0x000fe20000400000 */
[----:B------:R-:W-:Y:S01]  /*ac90*/  FSETP.GEU.AND P3, PT, R164, -126, PT ;  /* 0xc2fc0000a400780b */ /* 0x000fe20003f6e000 */
[----:B------:R-:W-:Y:S01]  /*aca0*/  FFMA R0, R213, UR5, -R0 ;  /* 0x00000005d5007c23 */ /* 0x000fe20008000800 */
[----:B------:R-:W-:Y:S01]  /*acb0*/  FSETP.GEU.AND P6, PT, R161, -126, PT ;  /* 0xc2fc0000a100780b */ /* 0x000fe20003fce000 */
[----:B------:R1:W-:Y:S02]  /*acc0*/  STL [R1+0x2cc], R94 ;  /* 0x0002cc5e01007387 */ /* 0x0003e40000100800 */
[----:B-1----:R-:W-:Y:S01]  /*acd0*/  @!P4 FMUL R157, R157, R157 ;  /* 0x0000009d9d9dc220 */ /* 0x002fe20000400000 */
[----:B------:R-:W-:-:S05]  /*ace0*/  FSETP.GEU.AND P4, PT, R165, -126, PT ;  /* 0xc2fc0000a500780b */ /* 0x000fca0003f8e000 */
[----:B------:R-:W-:Y:S02]  /*acf0*/  @!P5 FMUL R160, R160, 0.5 ;  /* 0x3f000000a0a0d820 */ /* 0x000fe40000400000 */
[----:B------:R-:W-:Y:S01]  /*ad00*/  @!P3 FMUL R164, R164, 0.5 ;  /* 0x3f000000a4a4b820 */ /* 0x000fe20000400000 */
[----:B------:R-:W4:Y:S01]  /*ad10*/  LDL.LU R94, [R1+0x74] ;  /* 0x00007400015e7983 */ /* 0x000f220000300800 */
[----:B------:R-:W-:Y:S02]  /*ad20*/  @!P6 FMUL R161, R161, 0.5 ;  /* 0x3f000000a1a1e820 */ /* 0x000fe40000400000 */
[----:B------:R-:W1:Y:S01]  /*ad30*/  MUFU.EX2 R160, R160 ;  /* 0x000000a000a07308 */ /* 0x000e620000000800 */
[----:B------:R1:W-:Y:S01]  /*ad40*/  STL [R1+0x2c8], R95 ;  /* 0x0002c85f01007387 */ /* 0x0003e20000100800 */
[----:B------:R-:W-:-:S06]  /*ad50*/  @!P4 FMUL R165, R165, 0.5 ;  /* 0x3f000000a5a5c820 */ /* 0x000fcc0000400000 */
[----:B------:R-:W2:Y:S01]  /*ad60*/  MUFU.EX2 R164, R164 ;  /* 0x000000a400a47308 */ /* 0x000ea20000000800 */
[----:B-1----:R-:W4:Y:S07]  /*ad70*/  LDL.LU R95, [R1+0x80] ;  /* 0x00008000015f7983 */ /* 0x002f2e0000300800 */
[----:B------:R-:W1:Y:S01]  /*ad80*/  MUFU.EX2 R161, R161 ;  /* 0x000000a100a17308 */ /* 0x000e620000000800 */
[----:B------:R-:W-:-:S07]  /*ad90*/  @!P5 FMUL R160, R160, R160 ;  /* 0x000000a0a0a0d220 */ /* 0x000fce0000400000 */
[----:B------:R-:W3:Y:S01]  /*ada0*/  MUFU.EX2 R165, R165 ;  /* 0x000000a500a57308 */ /* 0x000ee20000000800 */
[----:B--2---:R-:W-:Y:S01]  /*adb0*/  @!P3 FMUL R164, R164, R164 ;  /* 0x000000a4a4a4b220 */ /* 0x004fe20000400000 */
[----:B------:R-:W-:Y:S01]  /*adc0*/  FSETP.GEU.AND P5, PT, R168, -126, PT ;  /* 0xc2fc0000a800780b */ /* 0x000fe20003fae000 */
[----:B------:R2:W-:Y:S01]  /*add0*/  STL [R1+0x2c4], R98 ;  /* 0x0002c46201007387 */ /* 0x0005e20000100800 */
[----:B------:R-:W-:Y:S01]  /*ade0*/  FSETP.GEU.AND P3, PT, R172, -126, PT ;  /* 0xc2fc0000ac00780b */ /* 0x000fe20003f6e000 */
[----:B-1----:R-:W-:Y:S01]  /*adf0*/  @!P6 FMUL R161, R161, R161 ;  /* 0x000000a1a1a1e220 */ /* 0x002fe20000400000 */
[----:B------:R-:W-:Y:S01]  /*ae00*/  FSETP.GEU.AND P6, PT, R169, -126, PT ;  /* 0xc2fc0000a900780b */ /* 0x000fe20003fce000 */
[----:B--2---:R-:W2:Y:S01]  /*ae10*/  LDL.LU R98, [R1+0x84] ;  /* 0x0000840001627983 */ /* 0x004ea20000300800 */
[----:B---3--:R-:W-:Y:S01]  /*ae20*/  @!P4 FMUL R165, R165, R165 ;  /* 0x000000a5a5a5c220 */ /* 0x008fe20000400000 */
[----:B------:R-:W-:-:S06]  /*ae30*/  FSETP.GEU.AND P4, PT, R173, -126, PT ;  /* 0xc2fc0000ad00780b */ /* 0x000fcc0003f8e000 */
[----:B------:R-:W-:Y:S02]  /*ae40*/  @!P5 FMUL R168, R168, 0.5 ;  /* 0x3f000000a8a8d820 */ /* 0x000fe40000400000 */
[----:B------:R-:W-:Y:S01]  /*ae50*/  @!P3 FMUL R172, R172, 0.5 ;  /* 0x3f000000acacb820 */ /* 0x000fe20000400000 */
[----:B------:R1:W-:Y:S01]  /*ae60*/  STL [R1+0x2c0], R99 ;  /* 0x0002c06301007387 */ /* 0x0003e20000100800 */
[----:B------:R-:W-:Y:S02]  /*ae70*/  @!P6 FMUL R169, R169, 0.5 ;  /* 0x3f000000a9a9e820 */ /* 0x000fe40000400000 */
[----:B------:R-:W3:Y:S01]  /*ae80*/  MUFU.EX2 R168, R168 ;  /* 0x000000a800a87308 */ /* 0x000ee20000000800 */
[----:B------:R-:W-:Y:S01]  /*ae90*/  @!P4 FMUL R173, R173, 0.5 ;  /* 0x3f000000adadc820 */ /* 0x000fe20000400000 */
[----:B-1----:R-:W2:Y:S06]  /*aea0*/  LDL.LU R99, [R1+0x90] ;  /* 0x0000900001637983 */ /* 0x002eac0000300800 */
[----:B------:R-:W1:Y:S01]  /*aeb0*/  MUFU.EX2 R172, R172 ;  /* 0x000000ac00ac7308 */ /* 0x000e620000000800 */
[----:B------:R1:W-:Y:S07]  /*aec0*/  STL [R1+0x2bc], R102 ;  /* 0x0002bc6601007387 */ /* 0x0003ee0000100800 */
[----:B------:R-:W1:Y:S01]  /*aed0*/  MUFU.EX2 R169, R169 ;  /* 0x000000a900a97308 */ /* 0x000e620000000800 */
[----:B---3--:R-:W-:-:S07]  /*aee0*/  @!P5 FMUL R168, R168, R168 ;  /* 0x000000a8a8a8d220 */ /* 0x008fce0000400000 */
[----:B------:R-:W3:Y:S01]  /*aef0*/  MUFU.EX2 R173, R173 ;  /* 0x000000ad00ad7308 */ /* 0x000ee20000000800 */
[----:B-1----:R-:W-:Y:S01]  /*af00*/  @!P3 FMUL R172, R172, R172 ;  /* 0x000000acacacb220 */ /* 0x002fe20000400000 */
[----:B------:R-:W-:Y:S01]  /*af10*/  FSETP.GEU.AND P5, PT, R176, -126, PT ;  /* 0xc2fc0000b000780b */ /* 0x000fe20003fae000 */
[----:B------:R-:W2:Y:S01]  /*af20*/  LDL.LU R102, [R1+0x94] ;  /* 0x0000940001667983 */ /* 0x000ea20000300800 */
[----:B------:R-:W-:-:S03]  /*af30*/  FSETP.GEU.AND P3, PT, R180, -126, PT ;  /* 0xc2fc0000b400780b */ /* 0x000fc60003f6e000 */
[----:B------:R1:W-:Y:S01]  /*af40*/  STL [R1+0x2b8], R103 ;  /* 0x0002b86701007387 */ /* 0x0003e20000100800 */
[----:B------:R-:W-:Y:S01]  /*af50*/  @!P6 FMUL R169, R169, R169 ;  /* 0x000000a9a9a9e220 */ /* 0x000fe20000400000 */
[----:B------:R-:W-:Y:S01]  /*af60*/  FSETP.GEU.AND P6, PT, R177, -126, PT ;  /* 0xc2fc0000b100780b */ /* 0x000fe20003fce000 */
[----:B---3--:R-:W-:Y:S01]  /*af70*/  @!P4 FMUL R173, R173, R173 ;  /* 0x000000adadadc220 */ /* 0x008fe20000400000 */
[----:B------:R-:W-:-:S04]  /*af80*/  FSETP.GEU.AND P4, PT, R184, -126, PT ;  /* 0xc2fc0000b800780b */ /* 0x000fc80003f8e000 */
[----:B------:R-:W-:Y:S02]  /*af90*/  @!P5 FMUL R176, R176, 0.5 ;  /* 0x3f000000b0b0d820 */ /* 0x000fe40000400000 */
[----:B------:R-:W-:Y:S01]  /*afa0*/  @!P3 FMUL R180, R180, 0.5 ;  /* 0x3f000000b4b4b820 */ /* 0x000fe20000400000 */
[----:B-1----:R-:W3:Y:S04]  /*afb0*/  LDL.LU R103, [R1+0xa0] ;  /* 0x0000a00001677983 */ /* 0x002ee80000300800 */
[----:B------:R-:W-:Y:S01]  /*afc0*/  @!P6 FMUL R177, R177, 0.5 ;  /* 0x3f000000b1b1e820 */ /* 0x000fe20000400000 */
[----:B------:R-:W1:Y:S01]  /*afd0*/  MUFU.EX2 R176, R176 ;  /* 0x000000b000b07308 */ /* 0x000e620000000800 */
[----:B------:R1:W-:Y:S01]  /*afe0*/  STL [R1+0x2b4], R106 ;  /* 0x0002b46a01007387 */ /* 0x0003e20000100800 */
[----:B------:R-:W-:-:S06]  /*aff0*/  @!P4 FMUL R184, R184, 0.5 ;  /* 0x3f000000b8b8c820 */ /* 0x000fcc0000400000 */
[----:B------:R-:W1:Y:S02]  /*b000*/  MUFU.EX2 R180, R180 ;  /* 0x000000b400b47308 */ /* 0x000e640000000800 */
[----:B-1----:R-:W3:Y:S04]  /*b010*/  LDL.LU R106, [R1+0xa4] ;  /* 0x0000a400016a7983 */ /* 0x002ee80000300800 */
[----:B------:R1:W-:Y:S02]  /*b020*/  STL [R1+0x2b0], R107 ;  /* 0x0002b06b01007387 */ /* 0x0003e40000100800 */
[----:B------:R-:W1:Y:S08]  /*b030*/  MUFU.EX2 R177, R177 ;  /* 0x000000b100b17308 */ /* 0x000e700000000800 */
[----:B------:R-:W1:Y:S01]  /*b040*/  MUFU.EX2 R184, R184 ;  /* 0x000000b800b87308 */ /* 0x000e620000000800 */
[----:B------:R-:W-:Y:S01]  /*b050*/  @!P5 FMUL R176, R176, R176 ;  /* 0x000000b0b0b0d220 */ /* 0x000fe20000400000 */
[----:B------:R-:W-:Y:S01]  /*b060*/  @!P3 FMUL R180, R180, R180 ;  /* 0x000000b4b4b4b220 */ /* 0x000fe20000400000 */
[----:B------:R-:W-:Y:S01]  /*b070*/  FSETP.GEU.AND P5, PT, R185, -126, PT ;  /* 0xc2fc0000b900780b */ /* 0x000fe20003fae000 */
[----:B-1----:R-:W3:Y:S01]  /*b080*/  LDL.LU R107, [R1+0xb0] ;  /* 0x0000b000016b7983 */ /* 0x002ee20000300800 */
[----:B------:R-:W-:-:S03]  /*b090*/  FSETP.GEU.AND P3, PT, R189, -126, PT ;  /* 0xc2fc0000bd00780b */ /* 0x000fc60003f6e000 */
[----:B------:R1:W-:Y:S01]  /*b0a0*/  STL [R1+0x2ac], R110 ;  /* 0x0002ac6e01007387 */ /* 0x0003e20000100800 */
[----:B------:R-:W-:Y:S01]  /*b0b0*/  @!P6 FMUL R177, R177, R177 ;  /* 0x000000b1b1b1e220 */ /* 0x000fe20000400000 */
[----:B------:R-:W-:Y:S01]  /*b0c0*/  FSETP.GEU.AND P6, PT, R188, -126, PT ;  /* 0xc2fc0000bc00780b */ /* 0x000fe20003fce000 */
[----:B------:R-:W-:Y:S01]  /*b0d0*/  @!P4 FMUL R184, R184, R184 ;  /* 0x000000b8b8b8c220 */ /* 0x000fe20000400000 */
[----:B------:R-:W-:-:S04]  /*b0e0*/  FSETP.GEU.AND P4, PT, R192, -126, PT ;  /* 0xc2fc0000c000780b */ /* 0x000fc80003f8e000 */
[----:B------:R-:W-:Y:S02]  /*b0f0*/  @!P5 FMUL R185, R185, 0.5 ;  /* 0x3f000000b9b9d820 */ /* 0x000fe40000400000 */
[----:B------:R-:W-:Y:S01]  /*b100*/  @!P3 FMUL R189, R189, 0.5 ;  /* 0x3f000000bdbdb820 */ /* 0x000fe20000400000 */
[----:B-1----:R-:W3:Y:S04]  /*b110*/  LDL.LU R110, [R1+0xb4] ;  /* 0x0000b400016e7983 */ /* 0x002ee80000300800 */
[----:B------:R-:W-:Y:S01]  /*b120*/  @!P6 FMUL R188, R188, 0.5 ;  /* 0x3f000000bcbce820 */ /* 0x000fe20000400000 */
[----:B------:R-:W1:Y:S01]  /*b130*/  MUFU.EX2 R185, R185 ;  /* 0x000000b900b97308 */ /* 0x000e620000000800 */
[----:B------:R-:W-:-:S01]  /*b140*/  FADD R3, R152, R184 ;  /* 0x000000b898037221 */ /* 0x000fc20000000000 */
[----:B------:R1:W-:Y:S01]  /*b150*/  STL [R1+0x2a8], R111 ;  /* 0x0002a86f01007387 */ /* 0x0003e20000100800 */
[----:B------:R-:W-:-:S05]  /*b160*/  @!P4 FMUL R192, R192, 0.5 ;  /* 0x3f000000c0c0c820 */ /* 0x000fca0000400000 */
[----:B------:R-:W1:Y:S02]  /*b170*/  MUFU.EX2 R189, R189 ;  /* 0x000000bd00bd7308 */ /* 0x000e640000000800 */
[----:B-1----:R-:W3:Y:S06]  /*b180*/  LDL.LU R111, [R1+0xc0] ;  /* 0x0000c000016f7983 */ /* 0x002eec0000300800 */
[----:B------:R-:W1:Y:S01]  /*b190*/  MUFU.EX2 R188, R188 ;  /* 0x000000bc00bc7308 */ /* 0x000e620000000800 */
[----:B------:R-:W-:-:S07]  /*b1a0*/  @!P5 FMUL R185, R185, R185 ;  /* 0x000000b9b9b9d220 */ /* 0x000fce0000400000 */
[----:B------:R-:W1:Y:S01]  /*b1b0*/  MUFU.EX2 R192, R192 ;  /* 0x000000c000c07308 */ /* 0x000e620000000800 */
[----:B------:R-:W-:Y:S01]  /*b1c0*/  @!P3 FMUL R189, R189, R189 ;  /* 0x000000bdbdbdb220 */ /* 0x000fe20000400000 */
[----:B------:R-:W-:Y:S01]  /*b1d0*/  FSETP.GEU.AND P5, PT, R193, -126, PT ;  /* 0xc2fc0000c100780b */ /* 0x000fe20003fae000 */
[----:B------:R1:W-:Y:S01]  /*b1e0*/  STL [R1+0x2a4], R114 ;  /* 0x0002a47201007387 */ /* 0x0003e20000100800 */
[----:B------:R-:W-:Y:S01]  /*b1f0*/  FSETP.GEU.AND P3, PT, R200, -126, PT ;  /* 0xc2fc0000c800780b */ /* 0x000fe20003f6e000 */
[----:B-1----:R-:W-:Y:S01]  /*b200*/  @!P6 FMUL R188, R188, R188 ;  /* 0x000000bcbcbce220 */ /* 0x002fe20000400000 */
[----:B------:R-:W-:Y:S01]  /*b210*/  FSETP.GEU.AND P6, PT, R196, -126, PT ;  /* 0xc2fc0000c400780b */ /* 0x000fe20003fce000 */
[----:B------:R-:W3:Y:S01]  /*b220*/  LDL.LU R114, [R1+0xc4] ;  /* 0x0000c40001727983 */ /* 0x000ee20000300800 */
[----:B------:R-:W-:Y:S01]  /*b230*/  @!P4 FMUL R192, R192, R192 ;  /* 0x000000c0c0c0c220 */ /* 0x000fe20000400000 */
[----:B------:R-:W-:-:S06]  /*b240*/  FSETP.GEU.AND P4, PT, R201, -126, PT ;  /* 0xc2fc0000c900780b */ /* 0x000fcc0003f8e000 */
[----:B------:R-:W-:Y:S02]  /*b250*/  @!P5 FMUL R193, R193, 0.5 ;  /* 0x3f000000c1c1d820 */ /* 0x000fe40000400000 */
[----:B------:R-:W-:Y:S01]  /*b260*/  @!P3 FMUL R200, R200, 0.5 ;  /* 0x3f000000c8c8b820 */ /* 0x000fe20000400000 */
[----:B------:R1:W-:Y:S01]  /*b270*/  STL [R1+0x2a0], R115 ;  /* 0x0002a07301007387 */ /* 0x0003e20000100800 */
[----:B------:R-:W-:Y:S02]  /*b280*/  @!P6 FMUL R196, R196, 0.5 ;  /* 0x3f000000c4c4e820 */ /* 0x000fe40000400000 */
[----:B------:R-:W1:Y:S01]  /*b290*/  MUFU.EX2 R193, R193 ;  /* 0x000000c100c17308 */ /* 0x000e620000000800 */
[----:B------:R-:W-:Y:S01]  /*b2a0*/  @!P4 FMUL R201, R201, 0.5 ;  /* 0x3f000000c9c9c820 */ /* 0x000fe20000400000 */
[----:B-1----:R-:W3:Y:S06]  /*b2b0*/  LDL.LU R115, [R1+0xd0] ;  /* 0x0000d00001737983 */ /* 0x002eec0000300800 */
[----:B------:R-:W1:Y:S01]  /*b2c0*/  MUFU.EX2 R200, R200 ;  /* 0x000000c800c87308 */ /* 0x000e620000000800 */
[----:B------:R1:W-:Y:S07]  /*b2d0*/  STL [R1+0x29c], R118 ;  /* 0x00029c7601007387 */ /* 0x0003ee0000100800 */
[----:B------:R-:W1:Y:S01]  /*b2e0*/  MUFU.EX2 R196, R196 ;  /* 0x000000c400c47308 */ /* 0x000e620000000800 */
[----:B------:R-:W-:-:S07]  /*b2f0*/  @!P5 FMUL R193, R193, R193 ;  /* 0x000000c1c1c1d220 */ /* 0x000fce0000400000 */
[----:B------:R-:W1:Y:S02]  /*b300*/  MUFU.EX2 R201, R201 ;  /* 0x000000c900c97308 */ /* 0x000e640000000800 */
[----:B-1----:R-:W-:Y:S01]  /*b310*/  @!P3 FMUL R200, R200, R200 ;  /* 0x000000c8c8c8b220 */ /* 0x002fe20000400000 */
[----:B------:R-:W-:Y:S01]  /*b320*/  FSETP.GEU.AND P5, PT, R208, -126, PT ;  /* 0xc2fc0000d000780b */ /* 0x000fe20003fae000 */
[----:B------:R-:W3:Y:S01]  /*b330*/  LDL.LU R118, [R1+0xd4] ;  /* 0x0000d40001767983 */ /* 0x000ee20000300800 */
[----:B------:R-:W-:Y:S01]  /*b340*/  FSETP.GEU.AND P3, PT, R209, -126, PT ;  /* 0xc2fc0000d100780b */ /* 0x000fe20003f6e000 */
[----:B------:R-:W-:Y:S01]  /*b350*/  @!P6 FMUL R196, R196, R196 ;  /* 0x000000c4c4c4e220 */ /* 0x000fe20000400000 */
[----:B------:R-:W-:Y:S01]  /*b360*/  FSETP.GEU.AND P6, PT, R204, -126, PT ;  /* 0xc2fc0000cc00780b */ /* 0x000fe20003fce000 */
[----:B------:R-:W-:Y:S01]  /*b370*/  @!P4 FMUL R201, R201, R201 ;  /* 0x000000c9c9c9c220 */ /* 0x000fe20000400000 */
[----:B------:R-:W-:-:S07]  /*b380*/  FSETP.GEU.AND P4, PT, R212, -126, PT ;  /* 0xc2fc0000d400780b */ /* 0x000fce0003f8e000 */
[----:B------:R-:W-:Y:S02]  /*b390*/  @!P5 FMUL R208, R208, 0.5 ;  /* 0x3f000000d0d0d820 */ /* 0x000fe40000400000 */
[----:B------:R-:W-:Y:S01]  /*b3a0*/  @!P3 FMUL R209, R209, 0.5 ;  /* 0x3f000000d1d1b820 */ /* 0x000fe20000400000 */
[----:B------:R-:W-:Y:S01]  /*b3b0*/  FADD R2, R168, R200 ;  /* 0x000000c8a8027221 */ /* 0x000fe20000000000 */
[----:B------:R1:W-:Y:S01]  /*b3c0*/  STL [R1+0x298], R119 ;  /* 0x0002987701007387 */ /* 0x0003e20000100800 */
[----:B------:R-:W-:Y:S01]  /*b3d0*/  @!P6 FMUL R204, R204, 0.5 ;  /* 0x3f000000cccce820 */ /* 0x000fe20000400000 */
[----:B------:R-:W1:Y:S01]  /*b3e0*/  MUFU.EX2 R208, R208 ;  /* 0x000000d000d07308 */ /* 0x000e620000000800 */
[----:B------:R-:W-:-:S07]  /*b3f0*/  @!P4 FMUL R212, R212, 0.5 ;  /* 0x3f000000d4d4c820 */ /* 0x000fce0000400000 */
[----:B------:R-:W1:Y:S01]  /*b400*/  MUFU.EX2 R209, R209 ;  /* 0x000000d100d17308 */ /* 0x000e620000000800 */
[----:B------:R-:W-:-:S01]  /*b410*/  FADD R7, R3, R2 ;  /* 0x0000000203077221 */ /* 0x000fc20000000000 */
[----:B-1----:R-:W3:Y:S06]  /*b420*/  LDL.LU R119, [R1+0xe0] ;  /* 0x0000e00001777983 */ /* 0x002eec0000300800 */
[----:B------:R-:W1:Y:S08]  /*b430*/  MUFU.EX2 R204, R204 ;  /* 0x000000cc00cc7308 */ /* 0x000e700000000800 */
[----:B------:R-:W4:Y:S01]  /*b440*/  MUFU.EX2 R212, R212 ;  /* 0x000000d400d47308 */ /* 0x000f220000000800 */
[----:B------:R-:W-:Y:S01]  /*b450*/  @!P5 FMUL R208, R208, R208 ;  /* 0x000000d0d0d0d220 */ /* 0x000fe20000400000 */
[----:B------:R-:W-:Y:S01]  /*b460*/  @!P3 FMUL R209, R209, R209 ;  /* 0x000000d1d1d1b220 */ /* 0x000fe20000400000 */
[----:B------:R-:W-:Y:S01]  /*b470*/  FSETP.GEU.AND P3, PT, R205, -126, PT ;  /* 0xc2fc0000cd00780b */ /* 0x000fe20003f6e000 */
[----:B------:R-:W-:Y:S01]  /*b480*/  FADD R3, R160, R192 ;  /* 0x000000c0a0037221 */ /* 0x000fe20000000000 */
[----:B------:R-:W-:-:S01]  /*b490*/  FADD R2, R176, R208 ;  /* 0x000000d0b0027221 */ /* 0x000fc20000000000 */
[----:B------:R-:W-:Y:S01]  /*b4a0*/  FSETP.GEU.AND P5, PT, R181, -126, PT ;  /* 0xc2fc0000b500780b */ /* 0x000fe20003fae000 */
[----:B------:R4:W-:Y:S01]  /*b4b0*/  STL [R1+0x294], R122 ;  /* 0x0002947a01007387 */ /* 0x0009e20000100800 */
[----:B-1----:R-:W-:Y:S01]  /*b4c0*/  @!P6 FMUL R204, R204, R204 ;  /* 0x000000cccccce220 */ /* 0x002fe20000400000 */
[----:B------:R-:W-:Y:S01]  /*b4d0*/  FSETP.GEU.AND P6, PT, R197, -126, PT ;  /* 0xc2fc0000c500780b */ /* 0x000fe20003fce000 */
[----:B------:R-:W-:-:S01]  /*b4e0*/  FADD R2, R3, R2 ;  /* 0x0000000203027221 */ /* 0x000fc20000000000 */
[----:B----4-:R-:W-:Y:S01]  /*b4f0*/  @!P4 FMUL R212, R212, R212 ;  /* 0x000000d4d4d4c220 */ /* 0x010fe20000400000 */
[----:B------:R-:W-:-:S02]  /*b500*/  FSETP.GEU.AND P4, PT, R0, -126, PT ;  /* 0xc2fc00000000780b */ /* 0x000fc40003f8e000 */
[----:B------:R-:W-:Y:S01]  /*b510*/  FADD R8, R7, R2 ;  /* 0x0000000207087221 */ /* 0x000fe20000000000 */
[----:B------:R-:W-:-:S01]  /*b520*/  FADD R3, R153, R185 ;  /* 0x000000b999037221 */ /* 0x000fc20000000000 */
[----:B------:R-:W-:Y:S01]  /*b530*/  FADD R2, R169, R201 ;  /* 0x000000c9a9027221 */ /* 0x000fe20000000000 */
[----:B------:R-:W-:Y:S02]  /*b540*/  @!P3 FMUL R205, R205, 0.5 ;  /* 0x3f000000cdcdb820 */ /* 0x000fe40000400000 */
[----:B------:R-:W-:Y:S01]  /*b550*/  @!P5 FMUL R181, R181, 0.5 ;  /* 0x3f000000b5b5d820 */ /* 0x000fe20000400000 */
[----:B------:R-:W4:Y:S01]  /*b560*/  LDL.LU R122, [R1+0xe4] ;  /* 0x0000e400017a7983 */ /* 0x000f220000300800 */
[----:B------:R-:W-:-:S01]  /*b570*/  FADD R7, R3, R2 ;  /* 0x0000000203077221 */ /* 0x000fc20000000000 */
[----:B------:R-:W-:Y:S01]  /*b580*/  FADD R3, R161, R193 ;  /* 0x000000c1a1037221 */ /* 0x000fe20000000000 */
[----:B------:R-:W-:-:S01]  /*b590*/  FADD R2, R177, R209 ;  /* 0x000000d1b1027221 */ /* 0x000fc20000000000 */
[----:B------:R-:W-:Y:S01]  /*b5a0*/  @!P6 FMUL R197, R197, 0.5 ;  /* 0x3f000000c5c5e820 */ /* 0x000fe20000400000 */
[----:B------:R-:W1:Y:S01]  /*b5b0*/  MUFU.EX2 R205, R205 ;  /* 0x000000cd00cd7308 */ /* 0x000e620000000800 */
[----:B------:R1:W-:Y:S01]  /*b5c0*/  STL [R1+0x290], R123 ;  /* 0x0002907b01007387 */ /* 0x0003e20000100800 */
[----:B------:R-:W-:Y:S01]  /*b5d0*/  @!P4 FMUL R0, R0, 0.5 ;  /* 0x3f0000000000c820 */ /* 0x000fe20000400000 */
[----:B------:R-:W-:Y:S01]  /*b5e0*/  FADD R2, R3, R2 ;  /* 0x0000000203027221 */ /* 0x000fe20000000000 */
[----:B------:R-:W-:-:S03]  /*b5f0*/  FADD R3, R156, R188 ;  /* 0x000000bc9c037221 */ /* 0x000fc60000000000 */
[----:B------:R-:W-:Y:S01]  /*b600*/  FADD R9, R7, R2 ;  /* 0x0000000207097221 */ /* 0x000fe20000000000 */
[----:B------:R-:W1:Y:S01]  /*b610*/  MUFU.EX2 R181, R181 ;  /* 0x000000b500b57308 */ /* 0x000e620000000800 */
[----:B------:R-:W-:-:S01]  /*b620*/  FADD R2, R172, R204 ;  /* 0x000000ccac027221 */ /* 0x000fc20000000000 */
[----:B-1----:R-:W4:Y:S06]  /*b630*/  LDL.LU R123, [R1+0xf0] ;  /* 0x0000f000017b7983 */ /* 0x002f2c0000300800 */
[----:B------:R-:W1:Y:S01]  /*b640*/  MUFU.EX2 R197, R197 ;  /* 0x000000c500c57308 */ /* 0x000e620000000800 */
[----:B------:R-:W-:-:S07]  /*b650*/  FADD R3, R3, R2 ;  /* 0x0000000203037221 */ /* 0x000fce0000000000 */
[----:B------:R1:W1:Y:S01]  /*b660*/  MUFU.EX2 R15, R0 ;  /* 0x00000000000f7308 */ /* 0x0002620000000800 */
[----:B------:R-:W-:-:S01]  /*b670*/  FADD R2, R164, R196 ;  /* 0x000000c4a4027221 */ /* 0x000fc20000000000 */
[----:B------:R-:W-:Y:S01]  /*b680*/  @!P3 FMUL R205, R205, R205 ;  /* 0x000000cdcdcdb220 */ /* 0x000fe20000400000 */
[----:B------:R-:W-:Y:S01]  /*b690*/  @!P5 FMUL R181, R181, R181 ;  /* 0x000000b5b5b5d220 */ /* 0x000fe20000400000 */
[----:B------:R1:W-:Y:S02]  /*b6a0*/  STL [R1+0x28c], R126 ;  /* 0x00028c7e01007387 */ /* 0x0003e40000100800 */
[----:B-1----:R-:W-:-:S04]  /*b6b0*/  FADD R0, R180, R212 ;  /* 0x000000d4b4007221 */ /* 0x002fc80000000000 */
[----:B------:R-:W-:Y:S01]  /*b6c0*/  FADD R0, R2, R0 ;  /* 0x0000000002007221 */ /* 0x000fe20000000000 */
[----:B------:R-:W-:-:S01]  /*b6d0*/  FADD R2, R157, R189 ;  /* 0x000000bd9d027221 */ /* 0x000fc20000000000 */
[----:B------:R-:W-:Y:S01]  /*b6e0*/  @!P6 FMUL R197, R197, R197 ;  /* 0x000000c5c5c5e220 */ /* 0x000fe20000400000 */
[----:B------:R-:W4:Y:S01]  /*b6f0*/  LDL.LU R126, [R1+0xf4] ;  /* 0x0000f400017e7983 */ /* 0x000f220000300800 */
[----:B------:R-:W-:-:S01]  /*b700*/  FADD R7, R3, R0 ;  /* 0x0000000003077221 */ /* 0x000fc20000000000 */
[----:B------:R-:W-:Y:S01]  /*b710*/  FADD R0, R173, R205 ;  /* 0x000000cdad007221 */ /* 0x000fe20000000000 */
[----:B------:R-:W-:Y:S01]  /*b720*/  @!P4 FMUL R15, R15, R15 ;  /* 0x0000000f0f0fc220 */ /* 0x000fe20000400000 */
[----:B------:R1:W-:Y:S02]  /*b730*/  STL [R1+0x288], R127 ;  /* 0x0002887f01007387 */ /* 0x0003e40000100800 */
[----:B------:R-:W-:-:S01]  /*b740*/  FADD R3, R2, R0 ;  /* 0x0000000002037221 */ /* 0x000fc20000000000 */
[----:B------:R-:W-:Y:S01]  /*b750*/  FADD R2, R165, R197 ;  /* 0x000000c5a5027221 */ /* 0x000fe20000000000 */
[----:B------:R-:W-:-:S04]  /*b760*/  FADD R0, R181, R15 ;  /* 0x0000000fb5007221 */ /* 0x000fc80000000000 */
[----:B------:R-:W-:Y:S01]  /*b770*/  FADD R0, R2, R0 ;  /* 0x0000000002007221 */ /* 0x000fe20000000000 */
[----:B-1----:R-:W4:Y:S03]  /*b780*/  LDL.LU R127, [R1+0x100] ;  /* 0x00010000017f7983 */ /* 0x002f260000300800 */
[----:B------:R-:W-:-:S01]  /*b790*/  FADD R3, R3, R0 ;  /* 0x0000000003037221 */ /* 0x000fc20000000000 */
        /* <DEDUP_REMOVED lines=43> */
[----:B-1----:R-:W4:Y:S04]  /*ba50*/  LDL.LU R143, [R1+0x140] ;  /* 0x00014000018f7983 */ /* 0x002f280000300800 */
[----:B------:R1:W-:Y:S01]  /*ba60*/  STL [R1+0x264], R146 ;  /* 0x0002649201007387 */ /* 0x0003e20000100800 */
[----:B------:R-:W-:-:S04]  /*ba70*/  FMNMX R0, R210, R0, !PT ;  /* 0x00000000d2007209 */ /* 0x000fc80007800000 */
[----:B------:R-:W-:Y:S01]  /*ba80*/  FMNMX R0, R211, R0, !PT ;  /* 0x00000000d3007209 */ /* 0x000fe20007800000 */
[----:B-1----:R-:W4:Y:S04]  /*ba90*/  LDL.LU R146, [R1+0x144] ;  /* 0x0001440001927983 */ /* 0x002f280000300800 */
[----:B------:R1:W-:Y:S01]  /*baa0*/  STL [R1+0x260], R147 ;  /* 0x0002609301007387 */ /* 0x0003e20000100800 */
[----:B------:R-:W-:-:S03]  /*bab0*/  FMNMX R0, R214, R0, !PT ;  /* 0x00000000d6007209 */ /* 0x000fc60007800000 */
[----:B-1----:R-:W4:Y:S04]  /*bac0*/  LDL.LU R147, [R1+0x150] ;  /* 0x0001500001937983 */ /* 0x002f280000300800 */
[----:B------:R1:W-:Y:S01]  /*bad0*/  STL [R1+0x25c], R150 ;  /* 0x00025c9601007387 */ /* 0x0003e20000100800 */
[----:B------:R-:W-:-:S03]  /*bae0*/  FMNMX R0, R215, R0, !PT ;  /* 0x00000000d7007209 */ /* 0x000fc60007800000 */
[----:B-1----:R-:W4:Y:S04]  /*baf0*/  LDL.LU R150, [R1+0x154] ;  /* 0x0001540001967983 */ /* 0x002f280000300800 */
[----:B------:R1:W-:Y:S04]  /*bb00*/  STL [R1+0x258], R151 ;  /* 0x0002589701007387 */ /* 0x0003e80000100800 */
[----:B-1----:R-:W4:Y:S04]  /*bb10*/  LDL.LU R151, [R1+0x160] ;  /* 0x0001600001977983 */ /* 0x002f280000300800 */
[----:B------:R1:W-:Y:S01]  /*bb20*/  STL [R1+0x254], R235 ;  /* 0x000254eb01007387 */ /* 0x0003e20000100800 */
[----:B------:R-:W-:-:S03]  /*bb30*/  FADD R8, R8, R7 ;  /* 0x0000000708087221 */ /* 0x000fc60000000000 */
[----:B-1----:R-:W4:Y:S04]  /*bb40*/  LDL.LU R235, [R1+0x164] ;  /* 0x0001640001eb7983 */ /* 0x002f280000300800 */
[----:B------:R1:W-:Y:S01]  /*bb50*/  STL [R1+0x250], R217 ;  /* 0x000250d901007387 */ /* 0x0003e20000100800 */
[----:B------:R-:W-:-:S03]  /*bb60*/  FADD R7, R9, R3 ;  /* 0x0000000309077221 */ /* 0x000fc60000000000 */
[----:B-1----:R-:W4:Y:S04]  /*bb70*/  LDL.LU R217, [R1+0x170] ;  /* 0x0001700001d97983 */ /* 0x002f280000300800 */
[----:B------:R1:W-:Y:S04]  /*bb80*/  STL [R1+0x24c], R6 ;  /* 0x00024c0601007387 */ /* 0x0003e80000100800 */
[----:B------:R-:W2:Y:S04]  /*bb90*/  SHFL.BFLY PT, R9, R0, 0x1, 0x1f ;  /* 0x0c201f0000097f89 */ /* 0x000ea800000e0000 */
[----:B-1----:R-:W4:Y:S04]  /*bba0*/  LDL.LU R6, [R1+0x174] ;  /* 0x0001740001067983 */ /* 0x002f280000300800 */
[----:B------:R1:W-:Y:S04]  /*bbb0*/  STL [R1+0x248], R5 ;  /* 0x0002480501007387 */ /* 0x0003e80000100800 */
[----:B-1----:R-:W4:Y:S04]  /*bbc0*/  LDL.LU R5, [R1+0x180] ;  /* 0x0001800001057983 */ /* 0x002f280000300800 */
[----:B------:R1:W-:Y:S04]  /*bbd0*/  STL [R1+0x244], R4 ;  /* 0x0002440401007387 */ /* 0x0003e80000100800 */
[----:B-1----:R-:W4:Y:S04]  /*bbe0*/  LDL.LU R4, [R1+0x184] ;  /* 0x0001840001047983 */ /* 0x002f280000300800 */
[----:B------:R-:W4:Y:S04]  /*bbf0*/  LDL.LU R23, [R1+0x1a4] ;  /* 0x0001a40001177983 */ /* 0x000f280000300800 */
        /* <DEDUP_REMOVED lines=20> */
[----:B------:R-:W4:Y:S01]  /*bd40*/  LDL.LU R224, [R1+0x1dc] ;  /* 0x0001dc0001e07983 */ /* 0x000f220000300800 */
[----:B--2---:R-:W-:-:S03]  /*bd50*/  FMNMX R9, R0, R9, !PT ;  /* 0x0000000900097209 */ /* 0x004fc60007800000 */
[----:B------:R-:W2:Y:S01]  /*bd60*/  LDL.LU R223, [R1+0x1e8] ;  /* 0x0001e80001df7983 */ /* 0x000ea20000300800 */
[----:B------:R-:W-:-:S03]  /*bd70*/  FMUL R0, R10, UR5 ;  /* 0x000000050a007c20 */ /* 0x000fc60008400000 */
[----:B------:R-:W2:Y:S01]  /*bd80*/  LDL.LU R222, [R1+0x1ec] ;  /* 0x0001ec0001de7983 */ /* 0x000ea20000300800 */
[----:B------:R-:W-:-:S03]  /*bd90*/  FADD R7, R8, R7 ;  /* 0x0000000708077221 */ /* 0x000fc60000000000 */
[----:B------:R-:W2:Y:S04]  /*bda0*/  LDL.LU R221, [R1+0x1f8] ;  /* 0x0001f80001dd7983 */ /* 0x000ea80000300800 */
[----:B------:R-:W2:Y:S04]  /*bdb0*/  LDL.LU R220, [R1+0x1fc] ;  /* 0x0001fc0001dc7983 */ /* 0x000ea80000300800 */
[----:B------:R-:W2:Y:S04]  /*bdc0*/  LDL.LU R213, [R1+0x1a0] ;  /* 0x0001a00001d57983 */ /* 0x000ea80000300800 */
[----:B------:R-:W2:Y:S04]  /*bdd0*/  LDL.LU R10, [R1+0x194] ;  /* 0x00019400010a7983 */ /* 0x000ea80000300800 */
[----:B------:R-:W2:Y:S04]  /*bde0*/  LDL.LU R8, [R1+0x190] ;  /* 0x0001900001087983 */ /* 0x000ea80000300800 */
[----:B------:R-:W1:Y:S01]  /*bdf0*/  SHFL.BFLY PT, R2, R9, 0x2, 0x1f ;  /* 0x0c401f0009027f89 */ /* 0x000e6200000e0000 */
[----:B------:R-:W-:-:S13]  /*be00*/  FSETP.GEU.AND P3, PT, R0, -126, PT ;  /* 0xc2fc00000000780b */ /* 0x000fda0003f6e000 */
[----:B------:R-:W-:-:S06]  /*be10*/  @!P3 FMUL R0, R0, 0.5 ;  /* 0x3f0000000000b820 */ /* 0x000fcc0000400000 */
[----:B------:R-:W3:Y:S01]  /*be20*/  MUFU.EX2 R0, R0 ;  /* 0x0000000000007308 */ /* 0x000ee20000000800 */
[----:B-1----:R-:W-:-:S04]  /*be30*/  FMNMX R9, R9, R2, !PT ;  /* 0x0000000209097209 */ /* 0x002fc80007800000 */
[----:B------:R-:W-:-:S04]  /*be40*/  FSETP.NEU.AND P4, PT, R9, -INF , PT ;  /* 0xff8000000900780b */ /* 0x000fc80003f8d000 */
[----:B------:R-:W-:-:S05]  /*be50*/  FSEL R3, R9, RZ, P4 ;  /* 0x000000ff09037208 */ /* 0x000fca0002000000 */
[----:B------:R-:W-:-:S04]  /*be60*/  FMUL R2, R3, UR5 ;  /* 0x0000000503027c20 */ /* 0x000fc80008400000 */
[--C-:B------:R-:W-:Y:S01]  /*be70*/  FFMA R158, R158, UR5, -R2.reuse ;  /* 0x000000059e9e7c23 */ /* 0x100fe20008000802 */
[----:B------:R-:W-:-:S01]  /*be80*/  FFMA R154, R154, UR5, -R2 ;  /* 0x000000059a9a7c23 */ /* 0x000fc20008000802 */
[----:B---3--:R-:W-:Y:S01]  /*be90*/  @!P3 FMUL R0, R0, R0 ;  /* 0x000000000000b220 */ /* 0x008fe20000400000 */
[----:B------:R-:W-:-:S01]  /*bea0*/  FFMA R155, R155, UR5, -R2 ;  /* 0x000000059b9b7c23 */ /* 0x000fc20008000802 */
[----:B------:R-:W-:Y:S01]  /*beb0*/  FFMA R159, R159, UR5, -R2 ;  /* 0x000000059f9f7c23 */ /* 0x000fe20008000802 */
[----:B------:R-:W-:Y:S02]  /*bec0*/  FSETP.GEU.AND P3, PT, R158, -126, PT ;  /* 0xc2fc00009e00780b */ /* 0x000fe40003f6e000 */
[----:B------:R-:W-:Y:S02]  /*bed0*/  FSETP.GEU.AND P5, PT, R154, -126, PT ;  /* 0xc2fc00009a00780b */ /* 0x000fe40003fae000 */
[----:B------:R-:W-:Y:S02]  /*bee0*/  FSETP.GEU.AND P6, PT, R155, -126, PT ;  /* 0xc2fc00009b00780b */ /* 0x000fe40003fce000 */
[----:B------:R-:W-:-:S07]  /*bef0*/  FSETP.GEU.AND P4, PT, R159, -126, PT ;  /* 0xc2fc00009f00780b */ /* 0x000fce0003f8e000 */
[----:B------:R-:W-:Y:S02]  /*bf00*/  @!P3 FMUL R158, R158, 0.5 ;  /* 0x3f0000009e9eb820 */ /* 0x000fe40000400000 */
[----:B------:R-:W-:Y:S02]  /*bf10*/  @!P5 FMUL R154, R154, 0.5 ;  /* 0x3f0000009a9ad820 */ /* 0x000fe40000400000 */
[----:B------:R-:W-:Y:S02]  /*bf20*/  @!P6 FMUL R155, R155, 0.5 ;  /* 0x3f0000009b9be820 */ /* 0x000fe40000400000 */
[----:B------:R-:W-:Y:S01]  /*bf30*/  @!P4 FMUL R159, R159, 0.5 ;  /* 0x3f0000009f9fc820 */ /* 0x000fe20000400000 */
[----:B------:R-:W1:Y:S08]  /*bf40*/  MUFU.EX2 R158, R158 ;  /* 0x0000009e009e7308 */ /* 0x000e700000000800 */
[----:B------:R-:W3:Y:S08]  /*bf50*/  MUFU.EX2 R154, R154 ;  /* 0x0000009a009a7308 */ /* 0x000ef00000000800 */
[----:B------:R-:W3:Y:S08]  /*bf60*/  MUFU.EX2 R155, R155 ;  /* 0x0000009b009b7308 */ /* 0x000ef00000000800 */
[----:B------:R-:W3:Y:S01]  /*bf70*/  MUFU.EX2 R159, R159 ;  /* 0x0000009f009f7308 */ /* 0x000ee20000000800 */
[----:B------:R-:W-:-:S01]  /*bf80*/  FFMA R166, R166, UR5, -R2 ;  /* 0x00000005a6a67c23 */ /* 0x000fc20008000802 */
[--C-:B------:R-:W-:Y:S01]  /*bf90*/  FFMA R162, R162, UR5, -R2.reuse ;  /* 0x00000005a2a27c23 */ /* 0x100fe20008000802 */
[----:B-1----:R-:W-:Y:S01]  /*bfa0*/  @!P3 FMUL R158, R158, R158 ;  /* 0x0000009e9e9eb220 */ /* 0x002fe20000400000 */
[--C-:B------:R-:W-:Y:S01]  /*bfb0*/  FFMA R163, R163, UR5, -R2.reuse ;  /* 0x00000005a3a37c23 */ /* 0x100fe20008000802 */
[----:B------:R-:W-:-:S01]  /*bfc0*/  FFMA R167, R167, UR5, -R2 ;  /* 0x00000005a7a77c23 */ /* 0x000fc20008000802 */
[----:B------:R-:W-:Y:S01]  /*bfd0*/  FSETP.GEU.AND P3, PT, R166, -126, PT ;  /* 0xc2fc0000a600780b */ /* 0x000fe20003f6e000 */
[----:B---3--:R-:W-:Y:S01]  /*bfe0*/  @!P5 FMUL R154, R154, R154 ;  /* 0x0000009a9a9ad220 */ /* 0x008fe20000400000 */
[----:B------:R-:W-:Y:S01]  /*bff0*/  FSETP.GEU.AND P5, PT, R162, -126, PT ;  /* 0xc2fc0000a200780b */ /* 0x000fe20003fae000 */
[----:B------:R-:W-:Y:S01]  /*c000*/  @!P6 FMUL R155, R155, R155 ;  /* 0x0000009b9b9be220 */ /* 0x000fe20000400000 */
[----:B------:R-:W-:Y:S01]  /*c010*/  FSETP.GEU.AND P6, PT, R163, -126, PT ;  /* 0xc2fc0000a300780b */ /* 0x000fe20003fce000 */
[----:B------:R-:W-:Y:S01]  /*c020*/  @!P4 FMUL R159, R159, R159 ;  /* 0x0000009f9f9fc220 */ /* 0x000fe20000400000 */
[----:B------:R-:W-:-:S07]  /*c030*/  FSETP.GEU.AND P4, PT, R167, -126, PT ;  /* 0xc2fc0000a700780b */ /* 0x000fce0003f8e000 */
[----:B------:R-:W-:Y:S02]  /*c040*/  @!P3 FMUL R166, R166, 0.5 ;  /* 0x3f000000a6a6b820 */ /* 0x000fe40000400000 */
[----:B------:R-:W-:Y:S02]  /*c050*/  @!P5 FMUL R162, R162, 0.5 ;  /* 0x3f000000a2a2d820 */ /* 0x000fe40000400000 */
[----:B------:R-:W-:Y:S02]  /*c060*/  @!P6 FMUL R163, R163, 0.5 ;  /* 0x3f000000a3a3e820 */ /* 0x000fe40000400000 */
[----:B------:R-:W1:Y:S01]  /*c070*/  MUFU.EX2 R166, R166 ;  /* 0x000000a600a67308 */ /* 0x000e620000000800 */
[----:B------:R-:W-:-:S07]  /*c080*/  @!P4 FMUL R167, R167, 0.5 ;  /* 0x3f000000a7a7c820 */ /* 0x000fce0000400000 */
[----:B------:R-:W3:Y:S01]  /*c090*/  MUFU.EX2 R162, R162 ;  /* 0x000000a200a27308 */ /* 0x000ee20000000800 */
[----:B------:R-:W-:-:S07]  /*c0a0*/  FMUL R63, R63, R0 ;  /* 0x000000003f3f7220 */ /* 0x000fce0000400000 */
[----:B------:R-:W3:Y:S08]  /*c0b0*/  MUFU.EX2 R163, R163 ;  /* 0x000000a300a37308 */ /* 0x000ef00000000800 */
[----:B------:R-:W3:Y:S01]  /*c0c0*/  MUFU.EX2 R167, R167 ;  /* 0x000000a700a77308 */ /* 0x000ee20000000800 */
[----:B------:R-:W-:-:S01]  /*c0d0*/  FFMA R174, R174, UR5, -R2 ;  /* 0x00000005aeae7c23 */ /* 0x000fc20008000802 */
[----:B------:R-:W-:Y:S01]  /*c0e0*/  FMUL R66, R66, R0 ;  /* 0x0000000042427220 */ /* 0x000fe20000400000 */
[----:B------:R-:W-:-:S01]  /*c0f0*/  FFMA R170, R170, UR5, -R2 ;  /* 0x00000005aaaa7c23 */ /* 0x000fc20008000802 */
[----:B------:R-:W-:Y:S01]  /*c100*/  FMUL R67, R67, R0 ;  /* 0x0000000043437220 */ /* 0x000fe20000400000 */
[----:B------:R3:W-:Y:S01]  /*c110*/  STL [R1], R63 ;  /* 0x0000003f01007387 */ /* 0x0007e20000100800 */
[----:B-1----:R-:W-:Y:S01]  /*c120*/  @!P3 FMUL R166, R166, R166 ;  /* 0x000000a6a6a6b220 */ /* 0x002fe20000400000 */
[----:B------:R-:W-:Y:S01]  /*c130*/  FMUL R70, R70, R0 ;  /* 0x0000000046467220 */ /* 0x000fe20000400000 */
[----:B------:R-:W-:-:S01]  /*c140*/  FFMA R171, R171, UR5, -R2 ;  /* 0x00000005abab7c23 */ /* 0x000fc20008000802 */
[----:B------:R-:W-:Y:S01]  /*c150*/  FSETP.GEU.AND P3, PT, R174, -126, PT ;  /* 0xc2fc0000ae00780b */ /* 0x000fe20003f6e000 */
[----:B------:R-:W-:-:S01]  /*c160*/  FFMA R175, R175, UR5, -R2 ;  /* 0x00000005afaf7c23 */ /* 0x000fc20008000802 */
[----:B---3--:R-:W-:Y:S01]  /*c170*/  @!P5 FMUL R162, R162, R162 ;  /* 0x000000a2a2a2d220 */ /* 0x008fe20000400000 */
[-C--:B------:R-:W-:Y:S01]  /*c180*/  FMUL R71, R71, R0.reuse ;  /* 0x0000000047477220 */ /* 0x080fe20000400000 */
[----:B------:R-:W-:Y:S01]  /*c190*/  FSETP.GEU.AND P5, PT, R170, -126, PT ;  /* 0xc2fc0000aa00780b */ /* 0x000fe20003fae000 */
[----:B------:R-:W3:Y:S01]  /*c1a0*/  LDL.LU R63, [R1+0x308] ;  /* 0x00030800013f7983 */ /* 0x000ee20000300800 */
[----:B------:R-:W-:-:S03]  /*c1b0*/  FMUL R74, R74, R0 ;  /* 0x000000004a4a7220 */ /* 0x000fc60000400000 */
[----:B------:R1:W-:Y:S01]  /*c1c0*/  STL [R1+0x4], R66 ;  /* 0x0000044201007387 */ /* 0x0003e20000100800 */
[----:B------:R-:W-:Y:S01]  /*c1d0*/  @!P6 FMUL R163, R163, R163 ;  /* 0x000000a3a3a3e220 */ /* 0x000fe20000400000 */
[----:B------:R-:W-:Y:S01]  /*c1e0*/  @!P4 FMUL R167, R167, R167 ;  /* 0x000000a7a7a7c220 */ /* 0x000fe20000400000 */
[----:B------:R-:W-:Y:S01]  /*c1f0*/  FSETP.GEU.AND P6, PT, R171, -126, PT ;  /* 0xc2fc0000ab00780b */ /* 0x000fe20003fce000 */
[-C--:B------:R-:W-:Y:S01]  /*c200*/  FMUL R75, R75, R0.reuse ;  /* 0x000000004b4b7220 */ /* 0x080fe20000400000 */
[----:B------:R-:W-:Y:S01]  /*c210*/  FSETP.GEU.AND P4, PT, R175, -126, PT ;  /* 0xc2fc0000af00780b */ /* 0x000fe20003f8e000 */
[----:B-1----:R-:W3:Y:S04]  /*c220*/  LDL.LU R66, [R1+0x304] ;  /* 0x0003040001427983 */ /* 0x002ee80000300800 */
[----:B------:R1:W-:Y:S01]  /*c230*/  STL [R1+0x10], R67 ;  /* 0x0000104301007387 */ /* 0x0003e20000100800 */
[-C--:B------:R-:W-:Y:S01]  /*c240*/  FMUL R78, R78, R0.reuse ;  /* 0x000000004e4e7220 */ /* 0x080fe20000400000 */
[----:B------:R-:W-:-:S02]  /*c250*/  FMUL R79, R79, R0 ;  /* 0x000000004f4f7220 */ /* 0x000fc40000400000 */
[----:B-1----:R-:W3:Y:S04]  /*c260*/  LDL.LU R67, [R1+0x300] ;  /* 0x0003000001437983 */ /* 0x002ee80000300800 */
[----:B------:R1:W-:Y:S01]  /*c270*/  STL [R1+0x14], R70 ;  /* 0x0000144601007387 */ /* 0x0003e20000100800 */
[-C--:B------:R-:W-:Y:S01]  /*c280*/  FMUL R82, R82, R0.reuse ;  /* 0x0000000052527220 */ /* 0x080fe20000400000 */
[----:B------:R-:W-:Y:S02]  /*c290*/  @!P3 FMUL R174, R174, 0.5 ;  /* 0x3f000000aeaeb820 */ /* 0x000fe40000400000 */
[----:B-1----:R-:W3:Y:S04]  /*c2a0*/  LDL.LU R70, [R1+0x2fc] ;  /* 0x0002fc0001467983 */ /* 0x002ee80000300800 */
[----:B------:R1:W-:Y:S01]  /*c2b0*/  STL [R1+0x20], R71 ;  /* 0x0000204701007387 */ /* 0x0003e20000100800 */
[----:B------:R-:W-:Y:S01]  /*c2c0*/  FMUL R83, R83, R0 ;  /* 0x0000000053537220 */ /* 0x000fe20000400000 */
[----:B------:R-:W-:-:S02]  /*c2d0*/  @!P5 FMUL R170, R170, 0.5 ;  /* 0x3f000000aaaad820 */ /* 0x000fc40000400000 */
[----:B-1----:R-:W3:Y:S04]  /*c2e0*/  LDL.LU R71, [R1+0x2f8] ;  /* 0x0002f80001477983 */ /* 0x002ee80000300800 */
[----:B------:R1:W-:Y:S01]  /*c2f0*/  STL [R1+0x24], R74 ;  /* 0x0000244a01007387 */ /* 0x0003e20000100800 */
[-C--:B------:R-:W-:Y:S01]  /*c300*/  FMUL R86, R86, R0.reuse ;  /* 0x0000000056567220 */ /* 0x080fe20000400000 */
[-C--:B------:R-:W-:Y:S02]  /*c310*/  FMUL R87, R87, R0.reuse ;  /* 0x0000000057577220 */ /* 0x080fe40000400000 */
[----:B-1----:R-:W3:Y:S04]  /*c320*/  LDL.LU R74, [R1+0x2f4] ;  /* 0x0002f400014a7983 */ /* 0x002ee80000300800 */
[----:B------:R1:W-:Y:S01]  /*c330*/  STL [R1+0x30], R75 ;  /* 0x0000304b01007387 */ /* 0x0003e20000100800 */
[----:B------:R-:W-:Y:S01]  /*c340*/  @!P6 FMUL R171, R171, 0.5 ;  /* 0x3f000000ababe820 */ /* 0x000fe20000400000 */
[----:B------:R-:W-:Y:S01]  /*c350*/  @!P4 FMUL R175, R175, 0.5 ;  /* 0x3f000000afafc820 */ /* 0x000fe20000400000 */
[----:B------:R-:W4:Y:S01]  /*c360*/  MUFU.EX2 R174, R174 ;  /* 0x000000ae00ae7308 */ /* 0x000f220000000800 */
[----:B-1----:R-:W3:Y:S04]  /*c370*/  LDL.LU R75, [R1+0x2f0] ;  /* 0x0002f000014b7983 */ /* 0x002ee80000300800 */
[----:B------:R1:W-:Y:S01]  /*c380*/  STL [R1+0x34], R78 ;  /* 0x0000344e01007387 */ /* 0x0003e20000100800 */
[----:B------:R-:W-:-:S02]  /*c390*/  FMUL R90, R90, R0 ;  /* 0x000000005a5a7220 */ /* 0x000fc40000400000 */
[----:B------:R-:W4:Y:S01]  /*c3a0*/  MUFU.EX2 R170, R170 ;  /* 0x000000aa00aa7308 */ /* 0x000f220000000800 */
[----:B-1----:R-:W3:Y:S04]  /*c3b0*/  LDL.LU R78, [R1+0x2ec] ;  /* 0x0002ec00014e7983 */ /* 0x002ee80000300800 */
[----:B------:R1:W-:Y:S01]  /*c3c0*/  STL [R1+0x40], R79 ;  /* 0x0000404f01007387 */ /* 0x0003e20000100800 */
[-C--:B------:R-:W-:Y:S01]  /*c3d0*/  FMUL R91, R91, R0.reuse ;  /* 0x000000005b5b7220 */ /* 0x080fe20000400000 */
[-C--:B------:R-:W-:Y:S02]  /*c3e0*/  FMUL R94, R94, R0.reuse ;  /* 0x000000005e5e7220 */ /* 0x080fe40000400000 */
[----:B-1----:R-:W3:Y:S04]  /*c3f0*/  LDL.LU R79, [R1+0x2e8] ;  /* 0x0002e800014f7983 */ /* 0x002ee80000300800 */
[----:B------:R1:W-:Y:S01]  /*c400*/  STL [R1+0x44], R82 ;  /* 0x0000445201007387 */ /* 0x0003e20000100800 */
[----:B------:R-:W2:Y:S01]  /*c410*/  MUFU.EX2 R171, R171 ;  /* 0x000000ab00ab7308 */ /* 0x000ea20000000800 */
[----:B------:R-:W-:-:S02]  /*c420*/  FMUL R95, R95, R0 ;  /* 0x000000005f5f7220 */ /* 0x000fc40000400000 */
[----:B-1----:R-:W3:Y:S04]  /*c430*/  LDL.LU R82, [R1+0x2e4] ;  /* 0x0002e40001527983 */ /* 0x002ee80000300800 */
[----:B------:R1:W-:Y:S01]  /*c440*/  STL [R1+0x50], R83 ;  /* 0x0000505301007387 */ /* 0x0003e20000100800 */
[----:B------:R-:W2:Y:S01]  /*c450*/  MUFU.EX2 R175, R175 ;  /* 0x000000af00af7308 */ /* 0x000ea20000000800 */
[-C--:B------:R-:W-:Y:S02]  /*c460*/  FMUL R98, R98, R0.reuse ;  /* 0x0000000062627220 */ /* 0x080fe40000400000 */
[----:B-1----:R-:W3:Y:S04]  /*c470*/  LDL.LU R83, [R1+0x2e0] ;  /* 0x0002e00001537983 */ /* 0x002ee80000300800 */
[----:B------:R1:W-:Y:S01]  /*c480*/  STL [R1+0x54], R86 ;  /* 0x0000545601007387 */ /* 0x0003e20000100800 */
[----:B------:R-:W-:-:S03]  /*c490*/  FMUL R99, R99, R0 ;  /* 0x0000000063637220 */ /* 0x000fc60000400000 */
[----:B-1----:R-:W3:Y:S04]  /*c4a0*/  LDL.LU R86, [R1+0x2dc] ;  /* 0x0002dc0001567983 */ /* 0x002ee80000300800 */
[----:B------:R1:W-:Y:S01]  /*c4b0*/  STL [R1+0x60], R87 ;  /* 0x0000605701007387 */ /* 0x0003e20000100800 */
[-C--:B------:R-:W-:Y:S01]  /*c4c0*/  FMUL R102, R102, R0.reuse ;  /* 0x0000000066667220 */ /* 0x080fe20000400000 */
[--C-:B------:R-:W-:Y:S02]  /*c4d0*/  FFMA R182, R182, UR5, -R2.reuse ;  /* 0x00000005b6b67c23 */ /* 0x100fe40008000802 */
[----:B-1----:R-:W3:Y:S04]  /*c4e0*/  LDL.LU R87, [R1+0x2d8] ;  /* 0x0002d80001577983 */ /* 0x002ee80000300800 */
[----:B------:R1:W-:Y:S01]  /*c4f0*/  STL [R1+0x64], R90 ;  /* 0x0000645a01007387 */ /* 0x0003e20000100800 */
[----:B------:R-:W-:Y:S01]  /*c500*/  FMUL R103, R103, R0 ;  /* 0x0000000067677220 */ /* 0x000fe20000400000 */
[----:B------:R-:W-:-:S02]  /*c510*/  FFMA R178, R178, UR5, -R2 ;  /* 0x00000005b2b27c23 */ /* 0x000fc40008000802 */
[----:B-1----:R-:W3:Y:S04]  /*c520*/  LDL.LU R90, [R1+0x2d4] ;  /* 0x0002d400015a7983 */ /* 0x002ee80000300800 */
[----:B------:R1:W-:Y:S01]  /*c530*/  STL [R1+0x70], R91 ;  /* 0x0000705b01007387 */ /* 0x0003e20000100800 */
[----:B------:R-:W-:Y:S01]  /*c540*/  FMUL R106, R106, R0 ;  /* 0x000000006a6a7220 */ /* 0x000fe20000400000 */
[----:B----4-:R-:W-:Y:S02]  /*c550*/  @!P3 FMUL R174, R174, R174 ;  /* 0x000000aeaeaeb220 */ /* 0x010fe40000400000 */
[----:B-1----:R-:W4:Y:S04]  /*c560*/  LDL.LU R91, [R1+0x2d0] ;  /* 0x0002d000015b7983 */ /* 0x002f280000300800 */
[----:B------:R1:W-:Y:S01]  /*c570*/  STL [R1+0x74], R94 ;  /* 0x0000745e01007387 */ /* 0x0003e20000100800 */
[----:B------:R-:W-:-:S01]  /*c580*/  FFMA R179, R179, UR5, -R2 ;  /* 0x00000005b3b37c23 */ /* 0x000fc20008000802 */
[----:B------:R-:W-:Y:S01]  /*c590*/  FSETP.GEU.AND P3, PT, R182, -126, PT ;  /* 0xc2fc0000b600780b */ /* 0x000fe20003f6e000 */
[----:B------:R-:W-:-:S01]  /*c5a0*/  FFMA R186, R186, UR5, -R2 ;  /* 0x00000005baba7c23 */ /* 0x000fc20008000802 */
[----:B-1----:R-:W4:Y:S04]  /*c5b0*/  LDL.LU R94, [R1+0x2cc] ;  /* 0x0002cc00015e7983 */ /* 0x002f280000300800 */
[----:B------:R1:W-:Y:S01]  /*c5c0*/  STL [R1+0x80], R95 ;  /* 0x0000805f01007387 */ /* 0x0003e20000100800 */
[----:B------:R-:W-:Y:S01]  /*c5d0*/  FMUL R107, R107, R0 ;  /* 0x000000006b6b7220 */ /* 0x000fe20000400000 */
[----:B------:R-:W-:Y:S01]  /*c5e0*/  @!P5 FMUL R170, R170, R170 ;  /* 0x000000aaaaaad220 */ /* 0x000fe20000400000 */
[----:B------:R-:W-:Y:S01]  /*c5f0*/  FSETP.GEU.AND P5, PT, R178, -126, PT ;  /* 0xc2fc0000b200780b */ /* 0x000fe20003fae000 */
[----:B-1----:R-:W4:Y:S04]  /*c600*/  LDL.LU R95, [R1+0x2c8] ;  /* 0x0002c800015f7983 */ /* 0x002f280000300800 */
[----:B------:R1:W-:Y:S01]  /*c610*/  STL [R1+0x84], R98 ;  /* 0x0000846201007387 */ /* 0x0003e20000100800 */
[-C--:B------:R-:W-:Y:S01]  /*c620*/  FMUL R110, R110, R0.reuse ;  /* 0x000000006e6e7220 */ /* 0x080fe20000400000 */
[----:B--2---:R-:W-:Y:S01]  /*c630*/  @!P6 FMUL R171, R171, R171 ;  /* 0x000000abababe220 */ /* 0x004fe20000400000 */
[----:B------:R-:W-:Y:S01]  /*c640*/  @!P4 FMUL R175, R175, R175 ;  /* 0x000000afafafc220 */ /* 0x000fe20000400000 */
[----:B-1----:R-:W2:Y:S04]  /*c650*/  LDL.LU R98, [R1+0x2c4] ;  /* 0x0002c40001627983 */ /* 0x002ea80000300800 */
[----:B------:R1:W-:Y:S01]  /*c660*/  STL [R1+0x90], R99 ;  /* 0x0000906301007387 */ /* 0x0003e20000100800 */
[----:B------:R-:W-:Y:S01]  /*c670*/  FMUL R111, R111, R0 ;  /* 0x000000006f6f7220 */ /* 0x000fe20000400000 */
[----:B------:R-:W-:-:S02]  /*c680*/  FSETP.GEU.AND P6, PT, R179, -126, PT ;  /* 0xc2fc0000b300780b */ /* 0x000fc40003fce000 */
[----:B------:R-:W-:Y:S01]  /*c690*/  FSETP.GEU.AND P4, PT, R186, -126, PT ;  /* 0xc2fc0000ba00780b */ /* 0x000fe20003f8e000 */
[----:B-1----:R-:W2:Y:S04]  /*c6a0*/  LDL.LU R99, [R1+0x2c0] ;  /* 0x0002c00001637983 */ /* 0x002ea80000300800 */
[----:B------:R1:W-:Y:S01]  /*c6b0*/  STL [R1+0x94], R102 ;  /* 0x0000946601007387 */ /* 0x0003e20000100800 */
[-C--:B------:R-:W-:Y:S01]  /*c6c0*/  FMUL R114, R114, R0.reuse ;  /* 0x0000000072727220 */ /* 0x080fe20000400000 */
[-C--:B------:R-:W-:Y:S02]  /*c6d0*/  FMUL R115, R115, R0.reuse ;  /* 0x0000000073737220 */ /* 0x080fe40000400000 */
[----:B-1----:R-:W2:Y:S04]  /*c6e0*/  LDL.LU R102, [R1+0x2bc] ;  /* 0x0002bc0001667983 */ /* 0x002ea80000300800 */
[----:B------:R1:W-:Y:S01]  /*c6f0*/  STL [R1+0xa0], R103 ;  /* 0x0000a06701007387 */ /* 0x0003e20000100800 */
[----:B------:R-:W-:-:S03]  /*c700*/  FMUL R118, R118, R0 ;  /* 0x0000000076767220 */ /* 0x000fc60000400000 */
[----:B-1----:R-:W2:Y:S04]  /*c710*/  LDL.LU R103, [R1+0x2b8] ;  /* 0x0002b80001677983 */ /* 0x002ea80000300800 */
[----:B------:R1:W-:Y:S01]  /*c720*/  STL [R1+0xa4], R106 ;  /* 0x0000a46a01007387 */ /* 0x0003e20000100800 */
[-C--:B------:R-:W-:Y:S01]  /*c730*/  FMUL R119, R119, R0.reuse ;  /* 0x0000000077777220 */ /* 0x080fe20000400000 */
[----:B------:R-:W-:Y:S02]  /*c740*/  @!P3 FMUL R182, R182, 0.5 ;  /* 0x3f000000b6b6b820 */ /* 0x000fe40000400000 */
[----:B-1----:R-:W2:Y:S04]  /*c750*/  LDL.LU R106, [R1+0x2b4] ;  /* 0x0002b400016a7983 */ /* 0x002ea80000300800 */
[----:B------:R1:W-:Y:S01]  /*c760*/  STL [R1+0xb0], R107 ;  /* 0x0000b06b01007387 */ /* 0x0003e20000100800 */
[----:B------:R-:W-:Y:S01]  /*c770*/  FMUL R122, R122, R0 ;  /* 0x000000007a7a7220 */ /* 0x000fe20000400000 */
[----:B------:R-:W-:-:S02]  /*c780*/  @!P5 FMUL R178, R178, 0.5 ;  /* 0x3f000000b2b2d820 */ /* 0x000fc40000400000 */
[----:B-1----:R-:W2:Y:S04]  /*c790*/  LDL.LU R107, [R1+0x2b0] ;  /* 0x0002b000016b7983 */ /* 0x002ea80000300800 */
[----:B------:R1:W-:Y:S01]  /*c7a0*/  STL [R1+0xb4], R110 ;  /* 0x0000b46e01007387 */ /* 0x0003e20000100800 */
[----:B------:R-:W-:-:S03]  /*c7b0*/  FMUL R123, R123, R0 ;  /* 0x000000007b7b7220 */ /* 0x000fc60000400000 */
[----:B-1----:R-:W2:Y:S04]  /*c7c0*/  LDL.LU R110, [R1+0x2ac] ;  /* 0x0002ac00016e7983 */ /* 0x002ea80000300800 */
[----:B------:R1:W-:Y:S01]  /*c7d0*/  STL [R1+0xc0], R111 ;  /* 0x0000c06f01007387 */ /* 0x0003e20000100800 */
[----:B------:R-:W-:Y:S01]  /*c7e0*/  @!P6 FMUL R179, R179, 0.5 ;  /* 0x3f000000b3b3e820 */ /* 0x000fe20000400000 */
[----:B------:R-:W-:Y:S02]  /*c7f0*/  @!P4 FMUL R186, R186, 0.5 ;  /* 0x3f000000babac820 */ /* 0x000fe40000400000 */
[----:B-1----:R-:W2:Y:S04]  /*c800*/  LDL.LU R111, [R1+0x2a8] ;  /* 0x0002a800016f7983 */ /* 0x002ea80000300800 */
[----:B------:R1:W-:Y:S01]  /*c810*/  STL [R1+0xc4], R114 ;  /* 0x0000c47201007387 */ /* 0x0003e20000100800 */
[-C--:B------:R-:W-:Y:S01]  /*c820*/  FMUL R126, R126, R0.reuse ;  /* 0x000000007e7e7220 */ /* 0x080fe20000400000 */
[----:B------:R-:W1:Y:S02]  /*c830*/  MUFU.EX2 R182, R182 ;  /* 0x000000b600b67308 */ /* 0x000e640000000800 */
[----:B-1----:R-:W2:Y:S04]  /*c840*/  LDL.LU R114, [R1+0x2a4] ;  /* 0x0002a40001727983 */ /* 0x002ea80000300800 */
[----:B------:R1:W-:Y:S01]  /*c850*/  STL [R1+0xd0], R115 ;  /* 0x0000d07301007387 */ /* 0x0003e20000100800 */
[-C--:B------:R-:W-:Y:S01]  /*c860*/  FMUL R127, R127, R0.reuse ;  /* 0x000000007f7f7220 */ /* 0x080fe20000400000 */
[----:B------:R-:W3:Y:S02]  /*c870*/  MUFU.EX2 R178, R178 ;  /* 0x000000b200b27308 */ /* 0x000ee40000000800 */
[----:B-1----:R-:W2:Y:S04]  /*c880*/  LDL.LU R115, [R1+0x2a0] ;  /* 0x0002a00001737983 */ /* 0x002ea80000300800 */
[----:B------:R1:W-:Y:S01]  /*c890*/  STL [R1+0xd4], R118 ;  /* 0x0000d47601007387 */ /* 0x0003e20000100800 */
[-C--:B------:R-:W-:Y:S01]  /*c8a0*/  FMUL R130, R130, R0.reuse ;  /* 0x0000000082827220 */ /* 0x080fe20000400000 */
[----:B------:R-:W3:Y:S02]  /*c8b0*/  MUFU.EX2 R179, R179 ;  /* 0x000000b300b37308 */ /* 0x000ee40000000800 */
[----:B-1----:R-:W2:Y:S04]  /*c8c0*/  LDL.LU R118, [R1+0x29c] ;  /* 0x00029c0001767983 */ /* 0x002ea80000300800 */
[----:B------:R1:W-:Y:S02]  /*c8d0*/  STL [R1+0xe0], R119 ;  /* 0x0000e07701007387 */ /* 0x0003e40000100800 */
[----:B------:R-:W3:Y:S01]  /*c8e0*/  MUFU.EX2 R186, R186 ;  /* 0x000000ba00ba7308 */ /* 0x000ee20000000800 */
[-C--:B------:R-:W-:Y:S01]  /*c8f0*/  FMUL R131, R131, R0.reuse ;  /* 0x0000000083837220 */ /* 0x080fe20000400000 */
[----:B-1----:R-:W2:Y:S04]  /*c900*/  LDL.LU R119, [R1+0x298] ;  /* 0x0002980001777983 */ /* 0x002ea80000300800 */
[----:B------:R1:W-:Y:S01]  /*c910*/  STL [R1+0xe4], R122 ;  /* 0x0000e47a01007387 */ /* 0x0003e20000100800 */
[-C--:B------:R-:W-:Y:S01]  /*c920*/  FMUL R134, R134, R0.reuse ;  /* 0x0000000086867220 */ /* 0x080fe20000400000 */
[----:B------:R-:W-:-:S02]  /*c930*/  FMUL R135, R135, R0 ;  /* 0x0000000087877220 */ /* 0x000fc40000400000 */
[----:B-1----:R-:W2:Y:S04]  /*c940*/  LDL.LU R122, [R1+0x294] ;  /* 0x00029400017a7983 */ /* 0x002ea80000300800 */
[----:B------:R1:W-:Y:S01]  /*c950*/  STL [R1+0xf0], R123 ;  /* 0x0000f07b01007387 */ /* 0x0003e20000100800 */
[----:B------:R-:W-:-:S03]  /*c960*/  FMUL R138, R138, R0 ;  /* 0x000000008a8a7220 */ /* 0x000fc60000400000 */
[----:B-1----:R-:W2:Y:S04]  /*c970*/  LDL.LU R123, [R1+0x290] ;  /* 0x00029000017b7983 */ /* 0x002ea80000300800 */
[----:B------:R1:W-:Y:S01]  /*c980*/  STL [R1+0xf4], R126 ;  /* 0x0000f47e01007387 */ /* 0x0003e20000100800 */
[----:B------:R-:W-:-:S01]  /*c990*/  FFMA R191, R191, UR5, -R2 ;  /* 0x00000005bfbf7c23 */ /* 0x000fc20008000802 */
[----:B------:R-:W-:Y:S02]  /*c9a0*/  FMUL R139, R139, R0 ;  /* 0x000000008b8b7220 */ /* 0x000fe40000400000 */
[----:B-1----:R-:W2:Y:S04]  /*c9b0*/  LDL.LU R126, [R1+0x28c] ;  /* 0x00028c00017e7983 */ /* 0x002ea80000300800 */
[----:B------:R1:W-:Y:S01]  /*c9c0*/  STL [R1+0x100], R127 ;  /* 0x0001007f01007387 */ /* 0x0003e20000100800 */
[----:B------:R-:W-:-:S01]  /*c9d0*/  FFMA R187, R187, UR5, -R2 ;  /* 0x00000005bbbb7c23 */ /* 0x000fc20008000802 */
[----:B------:R-:W-:-:S02]  /*c9e0*/  FMUL R142, R142, R0 ;  /* 0x000000008e8e7220 */ /* 0x000fc40000400000 */
[----:B-1----:R-:W2:Y:S04]  /*c9f0*/  LDL.LU R127, [R1+0x288] ;  /* 0x00028800017f7983 */ /* 0x002ea80000300800 */
[----:B------:R1:W-:Y:S01]  /*ca00*/  STL [R1+0x104], R130 ;  /* 0x0001048201007387 */ /* 0x0003e20000100800 */
[----:B------:R-:W-:Y:S01]  /*ca10*/  @!P3 FMUL R182, R182, R182 ;  /* 0x000000b6b6b6b220 */ /* 0x000fe20000400000 */
[----:B------:R-:W-:Y:S02]  /*ca20*/  FMUL R143, R143, R0 ;  /* 0x000000008f8f7220 */ /* 0x000fe40000400000 */
[----:B-1----:R-:W2:Y:S04]  /*ca30*/  LDL.LU R130, [R1+0x284] ;  /* 0x0002840001827983 */ /* 0x002ea80000300800 */
[----:B------:R1:W-:Y:S01]  /*ca40*/  STL [R1+0x110], R131 ;  /* 0x0001108301007387 */ /* 0x0003e20000100800 */
[----:B------:R-:W-:-:S01]  /*ca50*/  FFMA R190, R190, UR5, -R2 ;  /* 0x00000005bebe7c23 */ /* 0x000fc20008000802 */
[----:B------:R-:W-:Y:S01]  /*ca60*/  FSETP.GEU.AND P3, PT, R191, -126, PT ;  /* 0xc2fc0000bf00780b */ /* 0x000fe20003f6e000 */
[----:B------:R-:W-:-:S01]  /*ca70*/  FFMA R194, R194, UR5, -R2 ;  /* 0x00000005c2c27c23 */ /* 0x000fc20008000802 */
[----:B-1----:R-:W2:Y:S04]  /*ca80*/  LDL.LU R131, [R1+0x280] ;  /* 0x0002800001837983 */ /* 0x002ea80000300800 */
[----:B------:R1:W-:Y:S01]  /*ca90*/  STL [R1+0x114], R134 ;  /* 0x0001148601007387 */ /* 0x0003e20000100800 */
[----:B---3--:R-:W-:Y:S01]  /*caa0*/  @!P5 FMUL R178, R178, R178 ;  /* 0x000000b2b2b2d220 */ /* 0x008fe20000400000 */
[-C--:B------:R-:W-:Y:S01]  /*cab0*/  FMUL R146, R146, R0.reuse ;  /* 0x0000000092927220 */ /* 0x080fe20000400000 */
[----:B------:R-:W-:Y:S01]  /*cac0*/  FSETP.GEU.AND P5, PT, R187, -126, PT ;  /* 0xc2fc0000bb00780b */ /* 0x000fe20003fae000 */
[----:B-1----:R-:W3:Y:S04]  /*cad0*/  LDL.LU R134, [R1+0x27c] ;  /* 0x00027c0001867983 */ /* 0x002ee80000300800 */
[----:B------:R1:W-:Y:S01]  /*cae0*/  STL [R1+0x120], R135 ;  /* 0x0001208701007387 */ /* 0x0003e20000100800 */
[----:B------:R-:W-:Y:S01]  /*caf0*/  FMUL R147, R147, R0 ;  /* 0x0000000093937220 */ /* 0x000fe20000400000 */
[----:B------:R-:W-:Y:S01]  /*cb00*/  @!P6 FMUL R179, R179, R179 ;  /* 0x000000b3b3b3e220 */ /* 0x000fe20000400000 */
[----:B------:R-:W-:Y:S01]  /*cb10*/  @!P4 FMUL R186, R186, R186 ;  /* 0x000000bababac220 */ /* 0x000fe20000400000 */
[----:B-1----:R-:W3:Y:S04]  /*cb20*/  LDL.LU R135, [R1+0x278] ;  /* 0x0002780001877983 */ /* 0x002ee80000300800 */
[----:B------:R1:W-:Y:S01]  /*cb30*/  STL [R1+0x124], R138 ;  /* 0x0001248a01007387 */ /* 0x0003e20000100800 */
        /* <DEDUP_REMOVED lines=9> */
[----:B------:R-:W-:-:S03]  /*cbd0*/  FMUL R217, R217, R0 ;  /* 0x00000000d9d97220 */ /* 0x000fc60000400000 */
[----:B-1----:R-:W3:Y:S04]  /*cbe0*/  LDL.LU R142, [R1+0x26c] ;  /* 0x00026c00018e7983 */ /* 0x002ee80000300800 */
[----:B------:R1:W-:Y:S01]  /*cbf0*/  STL [R1+0x140], R143 ;  /* 0x0001408f01007387 */ /* 0x0003e20000100800 */
[----:B------:R-:W-:Y:S01]  /*cc00*/  @!P3 FMUL R191, R191, 0.5 ;  /* 0x3f000000bfbfb820 */ /* 0x000fe20000400000 */
[-C--:B------:R-:W-:Y:S02]  /*cc10*/  FMUL R6, R6, R0.reuse ;  /* 0x0000000006067220 */ /* 0x080fe40000400000 */
[----:B-1----:R-:W3:Y:S04]  /*cc20*/  LDL.LU R143, [R1+0x268] ;  /* 0x00026800018f7983 */ /* 0x002ee80000300800 */
[----:B------:R1:W-:Y:S01]  /*cc30*/  STL [R1+0x144], R146 ;  /* 0x0001449201007387 */ /* 0x0003e20000100800 */
[----:B------:R-:W-:Y:S01]  /*cc40*/  @!P5 FMUL R187, R187, 0.5 ;  /* 0x3f000000bbbbd820 */ /* 0x000fe20000400000 */
[----:B------:R-:W-:-:S02]  /*cc50*/  FMUL R5, R5, R0 ;  /* 0x0000000005057220 */ /* 0x000fc40000400000 */
[----:B-1----:R-:W3:Y:S04]  /*cc60*/  LDL.LU R146, [R1+0x264] ;  /* 0x0002640001927983 */ /* 0x002ee80000300800 */
[----:B------:R1:W-:Y:S01]  /*cc70*/  STL [R1+0x150], R147 ;  /* 0x0001509301007387 */ /* 0x0003e20000100800 */
[-C--:B------:R-:W-:Y:S01]  /*cc80*/  FMUL R4, R4, R0.reuse ;  /* 0x0000000004047220 */ /* 0x080fe20000400000 */
[----:B------:R-:W-:Y:S02]  /*cc90*/  @!P6 FMUL R190, R190, 0.5 ;  /* 0x3f000000bebee820 */ /* 0x000fe40000400000 */
[----:B-1----:R-:W3:Y:S04]  /*cca0*/  LDL.LU R147, [R1+0x260] ;  /* 0x0002600001937983 */ /* 0x002ee80000300800 */
[----:B------:R1:W-:Y:S01]  /*ccb0*/  STL [R1+0x154], R150 ;  /* 0x0001549601007387 */ /* 0x0003e20000100800 */
[----:B------:R-:W-:Y:S01]  /*ccc0*/  @!P4 FMUL R194, R194, 0.5 ;  /* 0x3f000000c2c2c820 */ /* 0x000fe20000400000 */
[----:B------:R-:W4:Y:S02]  /*ccd0*/  MUFU.EX2 R191, R191 ;  /* 0x000000bf00bf7308 */ /* 0x000f240000000800 */
[----:B-1----:R-:W3:Y:S04]  /*cce0*/  LDL.LU R150, [R1+0x25c] ;  /* 0x00025c0001967983 */ /* 0x002ee80000300800 */
[----:B------:R1:W-:Y:S01]  /*ccf0*/  STL [R1+0x160], R151 ;  /* 0x0001609701007387 */ /* 0x0003e20000100800 */
[-C--:B------:R-:W-:Y:S01]  /*cd00*/  FMUL R8, R8, R0.reuse ;  /* 0x0000000008087220 */ /* 0x080fe20000400000 */
[-C--:B------:R-:W-:Y:S01]  /*cd10*/  FMUL R10, R10, R0.reuse ;  /* 0x000000000a0a7220 */ /* 0x080fe20000400000 */
[----:B------:R-:W4:Y:S01]  /*cd20*/  MUFU.EX2 R187, R187 ;  /* 0x000000bb00bb7308 */ /* 0x000f220000000800 */
[----:B-1----:R-:W3:Y:S04]  /*cd30*/  LDL.LU R151, [R1+0x258] ;  /* 0x0002580001977983 */ /* 0x002ee80000300800 */
[----:B------:R1:W-:Y:S01]  /*cd40*/  STL [R1+0x164], R235 ;  /* 0x000164eb01007387 */ /* 0x0003e20000100800 */
[-C--:B------:R-:W-:Y:S01]  /*cd50*/  FMUL R213, R213, R0.reuse ;  /* 0x00000000d5d57220 */ /* 0x080fe20000400000 */
[----:B------:R-:W-:-:S02]  /*cd60*/  FMUL R23, R23, R0 ;  /* 0x0000000017177220 */ /* 0x000fc40000400000 */
[----:B-1----:R-:W2:Y:S04]  /*cd70*/  LDL.LU R235, [R1+0x254] ;  /* 0x0002540001eb7983 */ /* 0x002ea80000300800 */
[----:B------:R1:W-:Y:S01]  /*cd80*/  STL [R1+0x170], R217 ;  /* 0x000170d901007387 */ /* 0x0003e20000100800 */
[-C--:B------:R-:W-:Y:S01]  /*cd90*/  FMUL R22, R22, R0.reuse ;  /* 0x0000000016167220 */ /* 0x080fe20000400000 */
[----:B------:R-:W4:Y:S01]  /*cda0*/  MUFU.EX2 R190, R190 ;  /* 0x000000be00be7308 */ /* 0x000f220000000800 */
[-C--:B------:R-:W-:Y:S01]  /*cdb0*/  FMUL R21, R21, R0.reuse ;  /* 0x0000000015157220 */ /* 0x080fe20000400000 */
[----:B-1----:R1:W5:Y:S04]  /*cdc0*/  LDL.LU R217, [R1+0x250] ;  /* 0x0002500001d97983 */ /* 0x0023680000300800 */
[----:B------:R1:W-:Y:S02]  /*cdd0*/  STL [R1+0x174], R6 ;  /* 0x0001740601007387 */ /* 0x0003e40000100800 */
[----:B------:R-:W4:Y:S01]  /*cde0*/  MUFU.EX2 R194, R194 ;  /* 0x000000c200c27308 */ /* 0x000f220000000800 */
[-C--:B------:R-:W-:Y:S01]  /*cdf0*/  FMUL R20, R20, R0.reuse ;  /* 0x0000000014147220 */ /* 0x080fe20000400000 */
[-C--:B------:R-:W-:Y:S01]  /*ce00*/  FMUL R19, R19, R0.reuse ;  /* 0x0000000013137220 */ /* 0x080fe20000400000 */
[----:B-1----:R1:W5:Y:S04]  /*ce10*/  LDL.LU R6, [R1+0x24c] ;  /* 0x00024c0001067983 */ /* 0x0023680000300800 */
[----:B------:R1:W-:Y:S01]  /*ce20*/  STL [R1+0x180], R5 ;  /* 0x0001800501007387 */ /* 0x0003e20000100800 */
[-C--:B------:R-:W-:Y:S01]  /*ce30*/  FMUL R18, R18, R0.reuse ;  /* 0x0000000012127220 */ /* 0x080fe20000400000 */
[----:B------:R-:W-:-:S02]  /*ce40*/  FMUL R17, R17, R0 ;  /* 0x0000000011117220 */ /* 0x000fc40000400000 */
[----:B-1----:R1:W5:Y:S04]  /*ce50*/  LDL.LU R5, [R1+0x248] ;  /* 0x0002480001057983 */ /* 0x0023680000300800 */
[----:B------:R4:W-:Y:S01]  /*ce60*/  STL [R1+0x184], R4 ;  /* 0x0001840401007387 */ /* 0x0009e20000100800 */
[-C--:B------:R-:W-:Y:S01]  /*ce70*/  FMUL R16, R16, R0.reuse ;  /* 0x0000000010107220 */ /* 0x080fe20000400000 */
[----:B------:R-:W-:Y:S01]  /*ce80*/  FMUL R14, R14, R0 ;  /* 0x000000000e0e7220 */ /* 0x000fe20000400000 */
[----:B------:R-:W-:-:S01]  /*ce90*/  FFMA R236, R0, R236, R7 ;  /* 0x000000ec00ec7223 */ /* 0x000fc20000000007 */
[----:B----4-:R1:W5:Y:S04]  /*cea0*/  LDL.LU R4, [R1+0x244] ;  /* 0x0002440001047983 */ /* 0x0103680000300800 */
[----:B------:R-:W-:Y:S04]  /*ceb0*/  STL [R1+0x190], R8 ;  /* 0x0001900801007387 */ /* 0x000fe80000100800 */
[----:B------:R-:W-:Y:S04]  /*cec0*/  STL [R1+0x194], R10 ;  /* 0x0001940a01007387 */ /* 0x000fe80000100800 */
[----:B------:R-:W-:Y:S04]  /*ced0*/  STL [R1+0x1a0], R213 ;  /* 0x0001a0d501007387 */ /* 0x000fe80000100800 */
[----:B------:R-:W-:Y:S01]  /*cee0*/  STL [R1+0x1a4], R23 ;  /* 0x0001a41701007387 */ /* 0x000fe20000100800 */
[----:B------:R-:W-:-:S03]  /*cef0*/  FFMA R7, R202, UR5, -R2 ;  /* 0x00000005ca077c23 */ /* 0x000fc60008000802 */
[----:B------:R-:W-:Y:S04]  /*cf00*/  STL [R1+0x1b0], R22 ;  /* 0x0001b01601007387 */ /* 0x000fe80000100800 */
[----:B------:R-:W-:Y:S01]  /*cf10*/  STL [R1+0x1b4], R21 ;  /* 0x0001b41501007387 */ /* 0x000fe20000100800 */
[----:B------:R-:W-:-:S03]  /*cf20*/  FFMA R195, R195, UR5, -R2 ;  /* 0x00000005c3c37c23 */ /* 0x000fc60008000802 */
[----:B------:R-:W-:Y:S04]  /*cf30*/  STL [R1+0x1c0], R20 ;  /* 0x0001c01401007387 */ /* 0x000fe80000100800 */
[----:B------:R-:W-:Y:S01]  /*cf40*/  STL [R1+0x1c4], R19 ;  /* 0x0001c41301007387 */ /* 0x000fe20000100800 */
[----:B------:R-:W-:-:S03]  /*cf50*/  @!P3 FMUL R191, R191, R191 ;  /* 0x000000bfbfbfb220 */ /* 0x000fc60000400000 */
[----:B------:R-:W-:Y:S01]  /*cf60*/  STL [R1+0x1d0], R18 ;  /* 0x0001d01201007387 */ /* 0x000fe20000100800 */
[----:B------:R-:W-:-:S03]  /*cf70*/  FFMA R198, R198, UR5, -R2 ;  /* 0x00000005c6c67c23 */ /* 0x000fc60008000802 */
[----:B------:R-:W-:Y:S01]  /*cf80*/  STL [R1+0x1d4], R17 ;  /* 0x0001d41101007387 */ /* 0x000fe20000100800 */
[----:B------:R-:W-:-:S03]  /*cf90*/  FSETP.GEU.AND P3, PT, R7, -126, PT ;  /* 0xc2fc00000700780b */ /* 0x000fc60003f6e000 */
[----:B------:R-:W-:Y:S01]  /*cfa0*/  STL [R1+0x1e0], R16 ;  /* 0x0001e01001007387 */ /* 0x000fe20000100800 */
[----:B------:R-:W-:-:S03]  /*cfb0*/  @!P5 FMUL R187, R187, R187 ;  /* 0x000000bbbbbbd220 */ /* 0x000fc60000400000 */
[----:B------:R4:W-:Y:S01]  /*cfc0*/  STL [R1+0x1e4], R14 ;  /* 0x0001e40e01007387 */ /* 0x0009e20000100800 */
[----:B------:R-:W-:Y:S01]  /*cfd0*/  FSETP.GEU.AND P5, PT, R195, -126, PT ;  /* 0xc2fc0000c300780b */ /* 0x000fe20003fae000 */
[----:B------:R-:W-:Y:S01]  /*cfe0*/  @!P6 FMUL R190, R190, R190 ;  /* 0x000000bebebee220 */ /* 0x000fe20000400000 */
[----:B------:R-:W-:Y:S01]  /*cff0*/  @!P4 FMUL R194, R194, R194 ;  /* 0x000000c2c2c2c220 */ /* 0x000fe20000400000 */
[----:B------:R-:W-:Y:S01]  /*d000*/  FSETP.GEU.AND P6, PT, R198, -126, PT ;  /* 0xc2fc0000c600780b */ /* 0x000fe20003fce000 */
[----:B----4-:R-:W-:-:S05]  /*d010*/  FFMA R14, R203, UR5, -R2 ;  /* 0x00000005cb0e7c23 */ /* 0x010fca0008000802 */
[----:B------:R-:W-:Y:S01]  /*d020*/  FSETP.GEU.AND P4, PT, R14, -126, PT ;  /* 0xc2fc00000e00780b */ /* 0x000fe20003f8e000 */
[----:B------:R-:W-:-:S03]  /*d030*/  @!P3 FMUL R7, R7, 0.5 ;  /* 0x3f0000000707b820 */ /* 0x000fc60000400000 */
[----:B------:R-:W-:-:S03]  /*d040*/  @!P5 FMUL R195, R195, 0.5 ;  /* 0x3f000000c3c3d820 */ /* 0x000fc60000400000 */
[----:B------:R-:W-:Y:S01]  /*d050*/  @!P6 FMUL R198, R198, 0.5 ;  /* 0x3f000000c6c6e820 */ /* 0x000fe20000400000 */
[----:B------:R-:W4:Y:S05]  /*d060*/  MUFU.EX2 R7, R7 ;  /* 0x0000000700077308 */ /* 0x000f2a0000000800 */
[----:B------:R-:W-:-:S03]  /*d070*/  @!P4 FMUL R14, R14, 0.5 ;  /* 0x3f0000000e0ec820 */ /* 0x000fc60000400000 */
[----:B------:R-:W1:Y:S01]  /*d080*/  MUFU.EX2 R195, R195 ;  /* 0x000000c300c37308 */ /* 0x000e620000000800 */
[-C--:B------:R-:W-:Y:S01]  /*d090*/  FMUL R13, R13, R0.reuse ;  /* 0x000000000d0d7220 */ /* 0x080fe20000400000 */
[----:B------:R-:W-:-:S06]  /*d0a0*/  FMUL R11, R11, R0 ;  /* 0x000000000b0b7220 */ /* 0x000fcc0000400000 */
[----:B------:R-:W1:Y:S01]  /*d0b0*/  MUFU.EX2 R198, R198 ;  /* 0x000000c600c67308 */ /* 0x000e620000000800 */
[----:B------:R-:W-:Y:S07]  /*d0c0*/  STL [R1+0x1f0], R13 ;  /* 0x0001f00d01007387 */ /* 0x000fee0000100800 */
[----:B------:R-:W1:Y:S01]  /*d0d0*/  MUFU.EX2 R14, R14 ;  /* 0x0000000e000e7308 */ /* 0x000e620000000800 */
[----:B------:R4:W-:Y:S01]  /*d0e0*/  STL [R1+0x1f4], R11 ;  /* 0x0001f40b01007387 */ /* 0x0009e20000100800 */
[----:B------:R-:W-:-:S01]  /*d0f0*/  FFMA R210, R210, UR5, -R2 ;  /* 0x00000005d2d27c23 */ /* 0x000fc20008000802 */
[-C--:B------:R-:W-:Y:S01]  /*d100*/  FMUL R24, R24, R0.reuse ;  /* 0x0000000018187220 */ /* 0x080fe20000400000 */
[-C--:B------:R-:W-:Y:S01]  /*d110*/  FMUL R25, R25, R0.reuse ;  /* 0x0000000019197220 */ /* 0x080fe20000400000 */
[-C--:B------:R-:W-:Y:S01]  /*d120*/  FMUL R28, R28, R0.reuse ;  /* 0x000000001c1c7220 */ /* 0x080fe20000400000 */
[-C--:B------:R-:W-:Y:S01]  /*d130*/  FMUL R29, R29, R0.reuse ;  /* 0x000000001d1d7220 */ /* 0x080fe20000400000 */
[-C--:B------:R-:W-:Y:S01]  /*d140*/  FMUL R32, R32, R0.reuse ;  /* 0x0000000020207220 */ /* 0x080fe20000400000 */
[-C--:B------:R-:W-:Y:S01]  /*d150*/  FMUL R33, R33, R0.reuse ;  /* 0x0000000021217220 */ /* 0x080fe20000400000 */
[-C--:B------:R-:W-:Y:S01]  /*d160*/  FMUL R36, R36, R0.reuse ;  /* 0x0000000024247220 */ /* 0x080fe20000400000 */
[-C--:B------:R-:W-:Y:S01]  /*d170*/  FMUL R37, R37, R0.reuse ;  /* 0x0000000025257220 */ /* 0x080fe20000400000 */
[----:B----4-:R-:W-:Y:S01]  /*d180*/  FFMA R11, R211, UR5, -R2 ;  /* 0x00000005d30b7c23 */ /* 0x010fe20008000802 */
        /* <DEDUP_REMOVED lines=55> */
[----:B------:R-:W-:Y:S01]  /*d500*/  FMUL R149, R149, R0 ;  /* 0x0000000095957220 */ /* 0x000fe20000400000 */
[----:B------:R-:W-:-:S01]  /*d510*/  FADD R213, -R3, R12 ;  /* 0x0000000c03d57221 */ /* 0x000fc20000000100 */
[----:B------:R-:W-:Y:S01]  /*d520*/  @!P3 FMUL R7, R7, R7 ;  /* 0x000000070707b220 */ /* 0x000fe20000400000 */
[----:B------:R-:W-:-:S01]  /*d530*/  FFMA R3, R206, UR5, -R2 ;  /* 0x00000005ce037c23 */ /* 0x000fc20008000802 */
[--C-:B------:R-:W-:Y:S01]  /*d540*/  FFMA R0, R214, UR5, -R2.reuse ;  /* 0x00000005d6007c23 */ /* 0x100fe20008000802 */
[----:B------:R-:W-:Y:S01]  /*d550*/  FSETP.GEU.AND P3, PT, R11, -126, PT ;  /* 0xc2fc00000b00780b */ /* 0x000fe20003f6e000 */
[----:B-1----:R-:W-:Y:S01]  /*d560*/  @!P5 FMUL R195, R195, R195 ;  /* 0x000000c3c3c3d220 */ /* 0x002fe20000400000 */
[----:B------:R-:W-:Y:S01]  /*d570*/  FSETP.GEU.AND P5, PT, R210, -126, PT ;  /* 0xc2fc0000d200780b */ /* 0x000fe20003fae000 */
[----:B------:R-:W-:Y:S01]  /*d580*/  @!P6 FMUL R198, R198, R198 ;  /* 0x000000c6c6c6e220 */ /* 0x000fe20000400000 */
[----:B------:R-:W-:Y:S01]  /*d590*/  @!P4 FMUL R14, R14, R14 ;  /* 0x0000000e0e0ec220 */ /* 0x000fe20000400000 */
[----:B------:R-:W-:Y:S01]  /*d5a0*/  FSETP.GEU.AND P6, PT, R3, -126, PT ;  /* 0xc2fc00000300780b */ /* 0x000fe20003fce000 */
[----:B------:R-:W-:-:S01]  /*d5b0*/  FFMA R8, R183, UR5, -R2 ;  /* 0x00000005b7087c23 */ /* 0x000fc20008000802 */
[----:B------:R-:W-:Y:S01]  /*d5c0*/  FSETP.GEU.AND P4, PT, R0, -126, PT ;  /* 0xc2fc00000000780b */ /* 0x000fe20003f8e000 */
[----:B------:R-:W-:-:S01]  /*d5d0*/  FFMA R13, R199, UR5, -R2 ;  /* 0x00000005c70d7c23 */ /* 0x000fc20008000802 */
[----:B------:R-:W-:Y:S01]  /*d5e0*/  FFMA R10, R215, UR5, -R2 ;  /* 0x00000005d70a7c23 */ /* 0x000fe20008000802 */
[----:B------:R-:W-:-:S01]  /*d5f0*/  FADD R17, R154, R186 ;  /* 0x000000ba9a117221 */ /* 0x000fc20000000000 */
[----:B------:R-:W4:Y:S02]  /*d600*/  LDL.LU R202, [R1+0x188] ;  /* 0x0001880001ca7983 */ /* 0x000f240000300800 */
[----:B------:R-:W-:-:S02]  /*d610*/  @!P3 FMUL R11, R11, 0.5 ;  /* 0x3f0000000b0bb820 */ /* 0x000fc40000400000 */
[----:B------:R-:W-:Y:S01]  /*d620*/  @!P5 FMUL R210, R210, 0.5 ;  /* 0x3f000000d2d2d820 */ /* 0x000fe20000400000 */
[----:B------:R-:W-:-:S01]  /*d630*/  FFMA R12, R207, UR5, -R2 ;  /* 0x00000005cf0c7c23 */ /* 0x000fc20008000802 */
[----:B------:R-:W-:Y:S01]  /*d640*/  FADD R16, R170, R7 ;  /* 0x00000007aa107221 */ /* 0x000fe20000000000 */
[----:B------:R-:W-:Y:S01]  /*d650*/  @!P6 FMUL R3, R3, 0.5 ;  /* 0x3f0000000303e820 */ /* 0x000fe20000400000 */
[----:B------:R-:W1:Y:S01]  /*d660*/  MUFU.EX2 R2, R210 ;  /* 0x000000d200027308 */ /* 0x000e620000000800 */
[----:B------:R-:W-:Y:S01]  /*d670*/  @!P4 FMUL R0, R0, 0.5 ;  /* 0x3f0000000000c820 */ /* 0x000fe20000400000 */
[----:B------:R-:W-:Y:S01]  /*d680*/  F2FP.SATFINITE.E4M3.F32.PACK_AB_MERGE_C R169, RZ, R169, RZ ;  /* 0x000000a9ffa9723e */ /* 0x000fe200048070ff */
[----:B------:R-:W3:Y:S05]  /*d690*/  LDL.LU R183, [R1+0x17c] ;  /* 0x00017c0001b77983 */ /* 0x000eea0000300800 */
[----:B------:R-:W1:Y:S01]  /*d6a0*/  MUFU.EX2 R11, R11 ;  /* 0x0000000b000b7308 */ /* 0x000e620000000800 */
[----:B------:R-:W-:-:S07]  /*d6b0*/  FADD R18, R17, R16 ;  /* 0x0000001011127221 */ /* 0x000fce0000000000 */
[----:B------:R-:W1:Y:S08]  /*d6c0*/  MUFU.EX2 R3, R3 ;  /* 0x0000000300037308 */ /* 0x000e700000000800 */
[----:B------:R-:W1:Y:S02]  /*d6d0*/  MUFU.EX2 R0, R0 ;  /* 0x0000000000007308 */ /* 0x000e640000000800 */
[----:B-1----:R-:W-:Y:S01]  /*d6e0*/  @!P5 FMUL R2, R2, R2 ;  /* 0x000000020202d220 */ /* 0x002fe20000400000 */
[----:B------:R-:W-:Y:S01]  /*d6f0*/  @!P3 FMUL R11, R11, R11 ;  /* 0x0000000b0b0bb220 */ /* 0x000fe20000400000 */
[----:B------:R-:W-:Y:S01]  /*d700*/  FSETP.GEU.AND P3, PT, R12, -126, PT ;  /* 0xc2fc00000c00780b */ /* 0x000fe20003f6e000 */
[----:B------:R-:W-:Y:S01]  /*d710*/  FADD R17, R162, R194 ;  /* 0x000000c2a2117221 */ /* 0x000fe20000000000 */
[----:B------:R-:W-:-:S01]  /*d720*/  FADD R16, R178, R2 ;  /* 0x00000002b2107221 */ /* 0x000fc20000000000 */
[----:B------:R-:W-:Y:S01]  /*d730*/  FSETP.GEU.AND P5, PT, R8, -126, PT ;  /* 0xc2fc00000800780b */ /* 0x000fe20003fae000 */
[----:B------:R-:W2:Y:S01]  /*d740*/  LDL.LU R199, [R1+0x178] ;  /* 0x0001780001c77983 */ /* 0x000ea20000300800 */
[----:B------:R-:W-:Y:S01]  /*d750*/  @!P6 FMUL R3, R3, R3 ;  /* 0x000000030303e220 */ /* 0x000fe20000400000 */
[----:B------:R-:W-:Y:S01]  /*d760*/  FSETP.GEU.AND P6, PT, R13, -126, PT ;  /* 0xc2fc00000d00780b */ /* 0x000fe20003fce000 */
[----:B------:R-:W-:-:S01]  /*d770*/  FADD R16, R17, R16 ;  /* 0x0000001011107221 */ /* 0x000fc20000000000 */
[----:B------:R-:W-:Y:S01]  /*d780*/  @!P4 FMUL R0, R0, R0 ;  /* 0x000000000000c220 */ /* 0x000fe20000400000 */
[----:B------:R-:W-:-:S02]  /*d790*/  FSETP.GEU.AND P4, PT, R10, -126, PT ;  /* 0xc2fc00000a00780b */ /* 0x000fc40003f8e000 */
[----:B------:R-:W-:Y:S01]  /*d7a0*/  FADD R21, R18, R16 ;  /* 0x0000001012157221 */ /* 0x000fe20000000000 */
[----:B------:R-:W-:-:S01]  /*d7b0*/  FADD R17, R155, R187 ;  /* 0x000000bb9b117221 */ /* 0x000fc20000000000 */
[----:B------:R-:W-:Y:S01]  /*d7c0*/  FADD R16, R171, R14 ;  /* 0x0000000eab107221 */ /* 0x000fe20000000000 */
[----:B------:R-:W-:Y:S02]  /*d7d0*/  @!P3 FMUL R12, R12, 0.5 ;  /* 0x3f0000000c0cb820 */ /* 0x000fe40000400000 */
[----:B------:R-:W-:Y:S01]  /*d7e0*/  @!P5 FMUL R8, R8, 0.5 ;  /* 0x3f0000000808d820 */ /* 0x000fe20000400000 */
[----:B------:R-:W-:Y:S01]  /*d7f0*/  F2FP.SATFINITE.E4M3.F32.PACK_AB_MERGE_C R168, RZ, R168, RZ ;  /* 0x000000a8ffa8723e */ /* 0x000fe200048070ff */
[----:B------:R-:W-:Y:S01]  /*d800*/  FADD R18, R17, R16 ;  /* 0x0000001011127221 */ /* 0x000fe20000000000 */
[----:B------:R-:W-:-:S01]  /*d810*/  FADD R17, R163, R195 ;  /* 0x000000c3a3117221 */ /* 0x000fc20000000000 */
[----:B------:R-:W-:Y:S01]  /*d820*/  FADD R16, R179, R11 ;  /* 0x0000000bb3107221 */ /* 0x000fe20000000000 */
[----:B------:R-:W-:Y:S01]  /*d830*/  @!P6 FMUL R13, R13, 0.5 ;  /* 0x3f0000000d0de820 */ /* 0x000fe20000400000 */
[----:B------:R-:W1:Y:S01]  /*d840*/  MUFU.EX2 R12, R12 ;  /* 0x0000000c000c7308 */ /* 0x000e620000000800 */
[----:B------:R-:W-:Y:S01]  /*d850*/  F2FP.SATFINITE.E4M3.F32.PACK_AB_MERGE_C R173, RZ, R173, RZ ;  /* 0x000000adffad723e */ /* 0x000fe200048070ff */
[----:B------:R-:W-:Y:S01]  /*d860*/  @!P4 FMUL R10, R10, 0.5 ;  /* 0x3f0000000a0ac820 */ /* 0x000fe20000400000 */
[----:B------:R-:W-:-:S01]  /*d870*/  FADD R16, R17, R16 ;  /* 0x0000001011107221 */ /* 0x000fc20000000000 */
[----:B------:R-:W-:Y:S01]  /*d880*/  FADD R17, R158, R190 ;  /* 0x000000be9e117221 */ /* 0x000fe20000000000 */
[----:B------:R-:W-:Y:S01]  /*d890*/  F2FP.SATFINITE.E4M3.F32.PACK_AB_MERGE_C R172, RZ, R172, RZ ;  /* 0x000000acffac723e */ /* 0x000fe200048070ff */
[----:B------:R-:W4:Y:S01]  /*d8a0*/  LDL.LU R203, [R1+0x16c] ;  /* 0x00016c0001cb7983 */ /* 0x000f220000300800 */
[----:B------:R-:W-:-:S01]  /*d8b0*/  FADD R20, R18, R16 ;  /* 0x0000001012147221 */ /* 0x000fc20000000000 */
[----:B------:R-:W1:Y:S01]  /*d8c0*/  MUFU.EX2 R8, R8 ;  /* 0x0000000800087308 */ /* 0x000e620000000800 */
[----:B------:R-:W-:-:S01]  /*d8d0*/  FADD R16, R174, R3 ;  /* 0x00000003ae107221 */ /* 0x000fc20000000000 */
[----:B------:R-:W-:Y:S01]  /*d8e0*/  F2FP.SATFINITE.E4M3.F32.PACK_AB_MERGE_C R177, RZ, R177, RZ ;  /* 0x000000b1ffb1723e */ /* 0x000fe200048070ff */
[----:B------:R-:W3:Y:S05]  /*d8f0*/  LDL.LU R206, [R1+0x168] ;  /* 0x0001680001ce7983 */ /* 0x000eea0000300800 */
[----:B------:R-:W1:Y:S01]  /*d900*/  MUFU.EX2 R13, R13 ;  /* 0x0000000d000d7308 */ /* 0x000e620000000800 */
[----:B------:R-:W-:-:S07]  /*d910*/  FADD R18, R17, R16 ;  /* 0x0000001011127221 */ /* 0x000fce0000000000 */
[----:B------:R-:W1:Y:S01]  /*d920*/  MUFU.EX2 R10, R10 ;  /* 0x0000000a000a7308 */ /* 0x000e620000000800 */
[----:B------:R-:W-:-:S01]  /*d930*/  FADD R17, R166, R198 ;  /* 0x000000c6a6117221 */ /* 0x000fc20000000000 */
[----:B------:R-:W-:Y:S01]  /*d940*/  FADD R16, R182, R0 ;  /* 0x00000000b6107221 */ /* 0x000fe20000000000 */
[----:B-1----:R-:W-:Y:S01]  /*d950*/  @!P3 FMUL R12, R12, R12 ;  /* 0x0000000c0c0cb220 */ /* 0x002fe20000400000 */
[----:B------:R-:W-:Y:S01]  /*d960*/  @!P5 FMUL R8, R8, R8 ;  /* 0x000000080808d220 */ /* 0x000fe20000400000 */
[----:B------:R-:W-:Y:S01]  /*d970*/  F2FP.SATFINITE.E4M3.F32.PACK_AB_MERGE_C R176, RZ, R176, RZ ;  /* 0x000000b0ffb0723e */ /* 0x000fe200048070ff */
[----:B------:R-:W-:Y:S01]  /*d980*/  FADD R16, R17, R16 ;  /* 0x0000001011107221 */ /* 0x000fe20000000000 */
[----:B------:R-:W-:-:S01]  /*d990*/  FADD R17, R159, R191 ;  /* 0x000000bf9f117221 */ /* 0x000fc20000000000 */
[----:B------:R-:W-:Y:S01]  /*d9a0*/  F2FP.SATFINITE.E4M3.F32.PACK_AB_MERGE_C R181, RZ, R181, RZ ;  /* 0x000000b5ffb5723e */ /* 0x000fe200048070ff */
[----:B------:R-:W2:Y:S01]  /*d9b0*/  LDL.LU R207, [R1+0x15c] ;  /* 0x00015c0001cf7983 */ /* 0x000ea20000300800 */
[----:B------:R-:W-:-:S01]  /*d9c0*/  FADD R19, R18, R16 ;  /* 0x0000001012137221 */ /* 0x000fc20000000000 */
[----:B------:R-:W-:Y:S01]  /*d9d0*/  FADD R16, R175, R12 ;  /* 0x0000000caf107221 */ /* 0x000fe20000000000 */
[----:B------:R-:W-:Y:S01]  /*d9e0*/  @!P6 FMUL R13, R13, R13 ;  /* 0x0000000d0d0de220 */ /* 0x000fe20000400000 */
[----:B------:R-:W-:Y:S01]  /*d9f0*/  F2FP.SATFINITE.E4M3.F32.PACK_AB_MERGE_C R164, RZ, R164, RZ ;  /* 0x000000a4ffa4723e */ /* 0x000fe200048070ff */
[----:B------:R-:W4:Y:S01]  /*da00*/  LDL.LU R211, [R1+0x158] ;  /* 0x0001580001d37983 */ /* 0x000f220000300800 */
[----:B------:R-:W-:Y:S01]  /*da10*/  F2FP.SATFINITE.E4M3.F32.PACK_AB_MERGE_C R165, RZ, R165, RZ ;  /* 0x000000a5ffa5723e */ /* 0x000fe200048070ff */
[----:B------:R-:W-:Y:S01]  /*da20*/  @!P4 FMUL R10, R10, R10 ;  /* 0x0000000a0a0ac220 */ /* 0x000fe20000400000 */
[----:B------:R-:W-:-:S02]  /*da30*/  LOP3.LUT R169, R169, 0xffff, RZ, 0xc0, !PT ;  /* 0x0000ffffa9a97812 */ /* 0x000fc400078ec0ff */
[----:B------:R-:W-:Y:S02]  /*da40*/  F2FP.SATFINITE.E4M3.F32.PACK_AB_MERGE_C R180, RZ, R180, RZ ;  /* 0x000000b4ffb4723e */ /* 0x000fe400048070ff */
[----:B------:R-:W-:Y:S01]  /*da50*/  F2FP.SATFINITE.E4M3.F32.PACK_AB_MERGE_C R185, RZ, R185, RZ ;  /* 0x000000b9ffb9723e */ /* 0x000fe200048070ff */
[----:B------:R-:W-:Y:S01]  /*da60*/  FADD R18, R17, R16 ;  /* 0x0000001011127221 */ /* 0x000fe20000000000 */
[----:B------:R-:W-:Y:S01]  /*da70*/  LOP3.LUT R168, R168, 0xff, RZ, 0xc0, !PT ;  /* 0x000000ffa8a87812 */ /* 0x000fe200078ec0ff */
[----:B------:R-:W3:Y:S01]  /*da80*/  LDL.LU R214, [R1+0x14c] ;  /* 0x00014c0001d67983 */ /* 0x000ee20000300800 */
[----:B------:R-:W-:Y:S02]  /*da90*/  LOP3.LUT R173, R173, 0xffff, RZ, 0xc0, !PT ;  /* 0x0000ffffadad7812 */ /* 0x000fe400078ec0ff */
[----:B------:R-:W-:Y:S02]  /*daa0*/  F2FP.SATFINITE.E4M3.F32.PACK_AB_MERGE_C R184, RZ, R184, RZ ;  /* 0x000000b8ffb8723e */ /* 0x000fe400048070ff */
[----:B------:R-:W-:Y:S01]  /*dab0*/  F2FP.SATFINITE.E4M3.F32.PACK_AB_MERGE_C R189, RZ, R189, RZ ;  /* 0x000000bdffbd723e */ /* 0x000fe200048070ff */
[----:B------:R-:W-:Y:S01]  /*dac0*/  FADD R17, R167, R13 ;  /* 0x0000000da7117221 */ /* 0x000fe20000000000 */
[----:B------:R-:W-:Y:S01]  /*dad0*/  F2FP.SATFINITE.E4M3.F32.PACK_AB_MERGE_C R160, RZ, R160, RZ ;  /* 0x000000a0ffa0723e */ /* 0x000fe200048070ff */
[----:B------:R-:W-:Y:S01]  /*dae0*/  FADD R16, R8, R10 ;  /* 0x0000000a08107221 */ /* 0x000fe20000000000 */
[----:B------:R-:W-:Y:S01]  /*daf0*/  F2FP.SATFINITE.E4M3.F32.PACK_AB_MERGE_C R161, RZ, R161, RZ ;  /* 0x000000a1ffa1723e */ /* 0x000fe200048070ff */
[----:B------:R-:W2:Y:S01]  /*db00*/  LDL.LU R215, [R1+0x148] ;  /* 0x0001480001d77983 */ /* 0x000ea20000300800 */
[----:B------:R-:W-:-:S02]  /*db10*/  LOP3.LUT R172, R172, 0xff, RZ, 0xc0, !PT ;  /* 0x000000ffacac7812 */ /* 0x000fc400078ec0ff */
[----:B------:R-:W-:Y:S01]  /*db20*/  LOP3.LUT R177, R177, 0xffff, RZ, 0xc0, !PT ;  /* 0x0000ffffb1b17812 */ /* 0x000fe200078ec0ff */
[----:B------:R-:W4:Y:S01]  /*db30*/  LDL.LU R210, [R1+0x13c] ;  /* 0x00013c0001d27983 */ /* 0x000f220000300800 */
[----:B------:R-:W-:Y:S02]  /*db40*/  F2FP.SATFINITE.E4M3.F32.PACK_AB_MERGE_C R188, RZ, R188, RZ ;  /* 0x000000bcffbc723e */ /* 0x000fe400048070ff */
[----:B------:R-:W-:Y:S02]  /*db50*/  F2FP.SATFINITE.E4M3.F32.PACK_AB_MERGE_C R152, RZ, R152, RZ ;  /* 0x00000098ff98723e */ /* 0x000fe400048070ff */
[----:B------:R-:W-:Y:S02]  /*db60*/  F2FP.SATFINITE.E4M3.F32.PACK_AB_MERGE_C R153, RZ, R153, RZ ;  /* 0x00000099ff99723e */ /* 0x000fe400048070ff */
[----:B------:R-:W-:Y:S02]  /*db70*/  LOP3.LUT R176, R176, 0xff, RZ, 0xc0, !PT ;  /* 0x000000ffb0b07812 */ /* 0x000fe400078ec0ff */
[----:B------:R-:W-:-:S02]  /*db80*/  LOP3.LUT R181, R181, 0xffff, RZ, 0xc0, !PT ;  /* 0x0000ffffb5b57812 */ /* 0x000fc400078ec0ff */
[----:B------:R-:W-:Y:S02]  /*db90*/  F2FP.SATFINITE.E4M3.F32.PACK_AB_MERGE_C R192, RZ, R192, RZ ;  /* 0x000000c0ffc0723e */ /* 0x000fe400048070ff */
[----:B------:R-:W-:Y:S02]  /*dba0*/  LOP3.LUT R164, R164, 0xff, RZ, 0xc0, !PT ;  /* 0x000000ffa4a47812 */ /* 0x000fe400078ec0ff */
[----:B------:R-:W-:Y:S02]  /*dbb0*/  LOP3.LUT R165, R165, 0xffff, RZ, 0xc0, !PT ;  /* 0x0000ffffa5a57812 */ /* 0x000fe400078ec0ff */
[----:B------:R-:W-:Y:S02]  /*dbc0*/  LOP3.LUT R180, R180, 0xff, RZ, 0xc0, !PT ;  /* 0x000000ffb4b47812 */ /* 0x000fe400078ec0ff */
[----:B------:R-:W-:Y:S02]  /*dbd0*/  LOP3.LUT R185, R185, 0xffff, RZ, 0xc0, !PT ;  /* 0x0000ffffb9b97812 */ /* 0x000fe400078ec0ff */
[----:B------:R-:W-:-:S02]  /*dbe0*/  F2FP.SATFINITE.E4M3.F32.PACK_AB_MERGE_C R193, RZ, R193, RZ ;  /* 0x000000c1ffc1723e */ /* 0x000fc400048070ff */
[----:B------:R-:W-:Y:S02]  /*dbf0*/  F2FP.SATFINITE.E4M3.F32.PACK_AB_MERGE_C R196, RZ, R196, RZ ;  /* 0x000000c4ffc4723e */ /* 0x000fe400048070ff */
[----:B------:R-:W-:Y:S02]  /*dc00*/  PRMT R168, R169, 0x7604, R168 ;  /* 0x00007604a9a87816 */ /* 0x000fe400000000a8 */
[----:B------:R-:W-:Y:S01]  /*dc10*/  LOP3.LUT R184, R184, 0xff, RZ, 0xc0, !PT ;  /* 0x000000ffb8b87812 */ /* 0x000fe200078ec0ff */
[----:B------:R-:W4:Y:S01]  /*dc20*/  LDL.LU R169, [R1+0x138] ;  /* 0x0001380001a97983 */ /* 0x000f220000300800 */
[----:B------:R-:W-:Y:S02]  /*dc30*/  LOP3.LUT R189, R189, 0xffff, RZ, 0xc0, !PT ;  /* 0x0000ffffbdbd7812 */ /* 0x000fe400078ec0ff */
[----:B------:R-:W-:Y:S01]  /*dc40*/  F2FP.SATFINITE.E4M3.F32.PACK_AB_MERGE_C R197, RZ, R197, RZ ;  /* 0x000000c5ffc5723e */ /* 0x000fe200048070ff */
[----:B------:R-:W-:-:S01]  /*dc50*/  FADD R16, R17, R16 ;  /* 0x0000001011107221 */ /* 0x000fc20000000000 */
[----:B------:R-:W-:-:S02]  /*dc60*/  F2FP.SATFINITE.E4M3.F32.PACK_AB_MERGE_C R156, RZ, R156, RZ ;  /* 0x0000009cff9c723e */ /* 0x000fc400048070ff */
[----:B------:R-:W-:Y:S02]  /*dc70*/  F2FP.SATFINITE.E4M3.F32.PACK_AB_MERGE_C R157, RZ, R157, RZ ;  /* 0x0000009dff9d723e */ /* 0x000fe400048070ff */
[----:B------:R-:W-:Y:S02]  /*dc80*/  LOP3.LUT R160, R160, 0xff, RZ, 0xc0, !PT ;  /* 0x000000ffa0a07812 */ /* 0x000fe400078ec0ff */
[----:B------:R-:W-:Y:S02]  /*dc90*/  LOP3.LUT R161, R161, 0xffff, RZ, 0xc0, !PT ;  /* 0x0000ffffa1a17812 */ /* 0x000fe400078ec0ff */
[----:B------:R-:W-:Y:S02]  /*dca0*/  PRMT R172, R173, 0x7604, R172 ;  /* 0x00007604adac7816 */ /* 0x000fe400000000ac */
[----:B------:R-:W-:Y:S01]  /*dcb0*/  LOP3.LUT R188, R188, 0xff, RZ, 0xc0, !PT ;  /* 0x000000ffbcbc7812 */ /* 0x000fe200078ec0ff */
[----:B------:R-:W4:Y:S01]  /*dcc0*/  LDL.LU R173, [R1+0x12c] ;  /* 0x00012c0001ad7983 */ /* 0x000f220000300800 */
        /* <DEDUP_REMOVED lines=9> */
[----:B------:R-:W-:Y:S02]  /*dd60*/  F2FP.SATFINITE.E4M3.F32.PACK_AB_MERGE_C R15, RZ, R15, RZ ;  /* 0x0000000fff0f723e */ /* 0x000fe400048070ff */
[----:B------:R-:W-:Y:S02]  /*dd70*/  PRMT R17, R165, 0x7604, R164 ;  /* 0x00007604a5117816 */ /* 0x000fe400000000a4 */
[----:B------:R-:W-:Y:S02]  /*dd80*/  PRMT R180, R181, 0x7604, R180 ;  /* 0x00007604b5b47816 */ /* 0x000fe400000000b4 */
[----:B------:R-:W-:Y:S01]  /*dd90*/  LOP3.LUT R193, R193, 0xffff, RZ, 0xc0, !PT ;  /* 0x0000ffffc1c17812 */ /* 0x000fe200078ec0ff */
[----:B------:R-:W4:Y:S01]  /*dda0*/  LDL.LU R181, [R1+0x11c] ;  /* 0x00011c0001b57983 */ /* 0x000f220000300800 */
[----:B------:R-:W-:-:S02]  /*ddb0*/  LOP3.LUT R196, R196, 0xff, RZ, 0xc0, !PT ;  /* 0x000000ffc4c47812 */ /* 0x000fc400078ec0ff */
[----:B------:R-:W-:Y:S02]  /*ddc0*/  F2FP.SATFINITE.E4M3.F32.PACK_AB_MERGE_C R205, RZ, R205, RZ ;  /* 0x000000cdffcd723e */ /* 0x000fe400048070ff */
[----:B------:R-:W-:Y:S02]  /*ddd0*/  F2FP.SATFINITE.E4M3.F32.PACK_AB_MERGE_C R158, RZ, R158, RZ ;  /* 0x0000009eff9e723e */ /* 0x000fe400048070ff */
[----:B------:R-:W-:Y:S02]  /*dde0*/  F2FP.SATFINITE.E4M3.F32.PACK_AB_MERGE_C R7, RZ, R7, RZ ;  /* 0x00000007ff07723e */ /* 0x000fe400048070ff */
[----:B------:R-:W-:Y:S02]  /*ddf0*/  PRMT R184, R185, 0x7604, R184 ;  /* 0x00007604b9b87816 */ /* 0x000fe400000000b8 */
[----:B------:R-:W-:Y:S01]  /*de00*/  LOP3.LUT R164, R197, 0xffff, RZ, 0xc0, !PT ;  /* 0x0000ffffc5a47812 */ /* 0x000fe200078ec0ff */
[----:B------:R-:W4:Y:S01]  /*de10*/  LDL.LU R185, [R1+0x118] ;  /* 0x0001180001b97983 */ /* 0x000f220000300800 */
[----:B------:R-:W-:-:S02]  /*de20*/  LOP3.LUT R156, R156, 0xff, RZ, 0xc0, !PT ;  /* 0x000000ff9c9c7812 */ /* 0x000fc400078ec0ff */
[----:B------:R-:W-:Y:S02]  /*de30*/  LOP3.LUT R157, R157, 0xffff, RZ, 0xc0, !PT ;  /* 0x0000ffff9d9d7812 */ /* 0x000fe400078ec0ff */
[----:B------:R-:W-:Y:S02]  /*de40*/  PRMT R160, R161, 0x7604, R160 ;  /* 0x00007604a1a07816 */ /* 0x000fe400000000a0 */
[----:B------:R-:W-:Y:S02]  /*de50*/  PRMT R188, R189, 0x7604, R188 ;  /* 0x00007604bdbc7816 */ /* 0x000fe400000000bc */
[----:B------:R-:W-:Y:S01]  /*de60*/  LOP3.LUT R200, R200, 0xff, RZ, 0xc0, !PT ;  /* 0x000000ffc8c87812 */ /* 0x000fe200078ec0ff */
[----:B------:R-:W4:Y:S01]  /*de70*/  LDL.LU R189, [R1+0x10c] ;  /* 0x00010c0001bd7983 */ /* 0x000f220000300800 */
[----:B------:R-:W-:Y:S02]  /*de80*/  LOP3.LUT R165, R201, 0xffff, RZ, 0xc0, !PT ;  /* 0x0000ffffc9a57812 */ /* 0x000fe400078ec0ff */
[----:B------:R-:W-:Y:S01]  /*de90*/  F2FP.SATFINITE.E4M3.F32.PACK_AB_MERGE_C R208, RZ, R208, RZ ;  /* 0x000000d0ffd0723e */ /* 0x000fe200048070ff */
[----:B------:R-:W4:Y:S01]  /*dea0*/  LDL.LU R197, [R1+0x108] ;  /* 0x0001080001c57983 */ /* 0x000f220000300800 */
[----:B------:R-:W-:-:S02]  /*deb0*/  F2FP.SATFINITE.E4M3.F32.PACK_AB_MERGE_C R154, RZ, R154, RZ ;  /* 0x0000009aff9a723e */ /* 0x000fc400048070ff */
[----:B------:R-:W-:Y:S02]  /*dec0*/  PRMT R22, R153, 0x7604, R152 ;  /* 0x0000760499167816 */ /* 0x000fe40000000098 */
[----:B------:R-:W-:Y:S02]  /*ded0*/  LOP3.LUT R204, R204, 0xff, RZ, 0xc0, !PT ;  /* 0x000000ffcccc7812 */ /* 0x000fe400078ec0ff */
[----:B------:R-:W-:Y:S02]  /*dee0*/  F2FP.SATFINITE.E4M3.F32.PACK_AB_MERGE_C R209, RZ, R209, RZ ;  /* 0x000000d1ffd1723e */ /* 0x000fe400048070ff */
[----:B------:R-:W-:Y:S02]  /*def0*/  LOP3.LUT R161, R212, 0xff, RZ, 0xc0, !PT ;  /* 0x000000ffd4a17812 */ /* 0x000fe400078ec0ff */
[----:B------:R-:W-:Y:S02]  /*df00*/  LOP3.LUT R15, R15, 0xffff, RZ, 0xc0, !PT ;  /* 0x0000ffff0f0f7812 */ /* 0x000fe400078ec0ff */
[----:B------:R-:W-:-:S02]  /*df10*/  F2FP.SATFINITE.E4M3.F32.PACK_AB_MERGE_C R0, RZ, R0, RZ ;  /* 0x00000000ff00723e */ /* 0x000fc400048070ff */
[----:B------:R-:W-:Y:S02]  /*df20*/  PRMT R193, R193, 0x7604, R192 ;  /* 0x00007604c1c17816 */ /* 0x000fe400000000c0 */
[----:B------:R-:W-:Y:S01]  /*df30*/  LOP3.LUT R205, R205, 0xffff, RZ, 0xc0, !PT ;  /* 0x0000ffffcdcd7812 */ /* 0x000fe200078ec0ff */
[----:B------:R-:W4:Y:S01]  /*df40*/  LDL.LU R192, [R1+0xfc] ;  /* 0x0000fc0001c07983 */ /* 0x000f220000300800 */
[----:B------:R-:W-:Y:S01]  /*df50*/  SHF.L.U32 R152, R158, 0x10, RZ ;  /* 0x000000109e987819 */ /* 0x000fe200000006ff */
[----:B------:R-:W-:Y:S01]  /*df60*/  IMAD.U32 R158, R7, 0x10000, RZ ;  /* 0x00010000079e7824 */ /* 0x000fe200078e00ff */
[----:B------:R-:W-:Y:S02]  /*df70*/  F2FP.SATFINITE.E4M3.F32.PACK_AB_MERGE_C R3, RZ, R3, RZ ;  /* 0x00000003ff03723e */ /* 0x000fe400048070ff */
[----:B------:R-:W-:Y:S02]  /*df80*/  F2FP.SATFINITE.E4M3.F32.PACK_AB_MERGE_C R2, RZ, R2, RZ ;  /* 0x00000002ff02723e */ /* 0x000fe400048070ff */
[----:B------:R-:W-:Y:S01]  /*df90*/  PRMT R164, R164, 0x7604, R196 ;  /* 0x00007604a4a47816 */ /* 0x000fe200000000c4 */
[----:B------:R-:W-:Y:S01]  /*dfa0*/  IMAD.U32 R153, R154, 0x10000, RZ ;  /* 0x000100009a997824 */ /* 0x000fe200078e00ff */
[----:B------:R-:W-:Y:S01]  /*dfb0*/  PRMT R157, R157, 0x7604, R156 ;  /* 0x000076049d9d7816 */ /* 0x000fe2000000009c */
[----:B------:R-:W4:Y:S01]  /*dfc0*/  LDL.LU R196, [R1+0xf8] ;  /* 0x0000f80001c47983 */ /* 0x000f220000300800 */
[----:B------:R-:W-:-:S02]  /*dfd0*/  PRMT R165, R165, 0x7604, R200 ;  /* 0x00007604a5a57816 */ /* 0x000fc400000000c8 */
[----:B------:R-:W-:Y:S01]  /*dfe0*/  LOP3.LUT R208, R208, 0xff, RZ, 0xc0, !PT ;  /* 0x000000ffd0d07812 */ /* 0x000fe200078ec0ff */
[----:B------:R-:W4:Y:S01]  /*dff0*/  LDL.LU R201, [R1+0xec] ;  /* 0x0000ec0001c97983 */ /* 0x000f220000300800 */
[----:B------:R-:W-:Y:S02]  /*e000*/  LOP3.LUT R156, R209, 0xffff, RZ, 0xc0, !PT ;  /* 0x0000ffffd19c7812 */ /* 0x000fe400078ec0ff */
[----:B------:R-:W-:Y:S01]  /*e010*/  PRMT R161, R15, 0x7604, R161 ;  /* 0x000076040fa17816 */ /* 0x000fe200000000a1 */
[----:B------:R-:W4:Y:S01]  /*e020*/  LDL.LU R200, [R1+0xe8] ;  /* 0x0000e80001c87983 */ /* 0x000f220000300800 */
[----:B------:R-:W-:Y:S02]  /*e030*/  F2FP.SATFINITE.E4M3.F32.PACK_AB_MERGE_C R162, RZ, R162, RZ ;  /* 0x000000a2ffa2723e */ /* 0x000fe400048070ff */
[----:B------:R-:W-:Y:S01]  /*e040*/  SHF.L.U32 R0, R0, 0x10, RZ ;  /* 0x0000001000007819 */ /* 0x000fe200000006ff */
[----:B------:R-:W-:-:S01]  /*e050*/  FADD R18, R18, R16 ;  /* 0x0000001012127221 */ /* 0x000fc20000000000 */
[----:B------:R-:W-:-:S02]  /*e060*/  PRMT R205, R205, 0x7604, R204 ;  /* 0x00007604cdcd7816 */ /* 0x000fc400000000cc */
[----:B------:R-:W-:Y:S01]  /*e070*/  F2FP.SATFINITE.E4M3.F32.PACK_AB_MERGE_C R166, RZ, R166, RZ ;  /* 0x000000a6ffa6723e */ /* 0x000fe200048070ff */
[----:B------:R-:W4:Y:S01]  /*e080*/  LDL.LU R204, [R1+0xdc] ;  /* 0x0000dc0001cc7983 */ /* 0x000f220000300800 */
[----:B------:R-:W-:Y:S02]  /*e090*/  F2FP.SATFINITE.E4M3.F32.PACK_AB_MERGE_C R170, RZ, R170, RZ ;  /* 0x000000aaffaa723e */ /* 0x000fe400048070ff */
[----:B------:R-:W-:Y:S01]  /*e0a0*/  SHF.L.U32 R7, R3, 0x10, RZ ;  /* 0x0000001003077819 */ /* 0x000fe200000006ff */
[----:B------:R-:W-:Y:S01]  /*e0b0*/  IMAD.U32 R3, R2, 0x10000, RZ ;  /* 0x0001000002037824 */ /* 0x000fe200078e00ff */
[----:B------:R-:W-:Y:S01]  /*e0c0*/  F2FP.SATFINITE.E4M3.F32.PACK_AB_MERGE_C R155, RZ, R155, RZ ;  /* 0x0000009bff9b723e */ /* 0x000fe200048070ff */
[----:B------:R-:W4:Y:S01]  /*e0d0*/  LDL.LU R209, [R1+0xd8] ;  /* 0x0000d80001d17983 */ /* 0x000f220000300800 */
[----:B------:R-:W-:Y:S02]  /*e0e0*/  F2FP.SATFINITE.E4M3.F32.PACK_AB_MERGE_C R174, RZ, R174, RZ ;  /* 0x000000aeffae723e */ /* 0x000fe400048070ff */
[----:B------:R-:W-:Y:S01]  /*e0f0*/  F2FP.SATFINITE.E4M3.F32.PACK_AB_MERGE_C R178, RZ, R178, RZ ;  /* 0x000000b2ffb2723e */ /* 0x000fe200048070ff */
[----:B------:R-:W4:Y:S01]  /*e100*/  LDL.LU R212, [R1+0xcc] ;  /* 0x0000cc0001d47983 */ /* 0x000f220000300800 */
[----:B------:R-:W-:Y:S01]  /*e110*/  LOP3.LUT R2, R165, 0xff0000, R158, 0xf8, !PT ;  /* 0x00ff0000a5027812 */ /* 0x000fe200078ef89e */
[----:B------:R-:W-:Y:S01]  /*e120*/  FADD R16, R21, R19 ;  /* 0x0000001315107221 */ /* 0x000fe20000000000 */
[----:B------:R-:W-:Y:S01]  /*e130*/  PRMT R156, R156, 0x7604, R208 ;  /* 0x000076049c9c7816 */ /* 0x000fe200000000d0 */
[----:B------:R-:W-:Y:S01]  /*e140*/  IMAD.U32 R23, R162, 0x10000, RZ ;  /* 0x00010000a2177824 */ /* 0x000fe200078e00ff */
[----:B------:R-:W-:Y:S01]  /*e150*/  LOP3.LUT R158, R161, 0xff0000, R0, 0xf8, !PT ;  /* 0x00ff0000a19e7812 */ /* 0x000fe200078ef800 */
[----:B------:R-:W4:Y:S01]  /*e160*/  LDL.LU R208, [R1+0xc8] ;  /* 0x0000c80001d07983 */ /* 0x000f220000300800 */
[----:B------:R-:W-:Y:S01]  /*e170*/  LOP3.LUT R153, R22, 0xff0000, R153, 0xf8, !PT ;  /* 0x00ff000016997812 */ /* 0x000fe200078ef899 */
[----:B------:R-:W-:Y:S01]  /*e180*/  FADD R15, R20, R18 ;  /* 0x00000012140f7221 */ /* 0x000fe20000000000 */
[----:B------:R-:W-:Y:S01]  /*e190*/  F2FP.SATFINITE.E4M3.F32.PACK_AB_MERGE_C R182, RZ, R182, RZ ;  /* 0x000000b6ffb6723e */ /* 0x000fe200048070ff */
[----:B------:R-:W4:Y:S01]  /*e1a0*/  LDL.LU R162, [R1+0xbc] ;  /* 0x0000bc0001a27983 */ /* 0x000f220000300800 */
[----:B------:R-:W-:Y:S01]  /*e1b0*/  LOP3.LUT R0, R155, 0xffff, RZ, 0xc0, !PT ;  /* 0x0000ffff9b007812 */ /* 0x000fe200078ec0ff */
[----:B------:R-:W-:Y:S01]  /*e1c0*/  IMAD.U32 R19, R170, 0x10000, RZ ;  /* 0x00010000aa137824 */ /* 0x000fe200078e00ff */
[----:B------:R-:W-:Y:S01]  /*e1d0*/  SHF.L.U32 R22, R166, 0x10, RZ ;  /* 0x00000010a6167819 */ /* 0x000fe200000006ff */
[----:B------:R-:W-:Y:S01]  /*e1e0*/  IMAD.U32 R21, R178, 0x10000, RZ ;  /* 0x00010000b2157824 */ /* 0x000fe200078e00ff */
[----:B------:R-:W4:Y:S01]  /*e1f0*/  LDL.LU R166, [R1+0xb8] ;  /* 0x0000b80001a67983 */ /* 0x000f220000300800 */
[----:B------:R-:W-:-:S02]  /*e200*/  F2FP.SATFINITE.E4M3.F32.PACK_AB_MERGE_C R163, RZ, R163, RZ ;  /* 0x000000a3ffa3723e */ /* 0x000fc400048070ff */
[----:B------:R-:W-:Y:S01]  /*e210*/  SHF.L.U32 R18, R174, 0x10, RZ ;  /* 0x00000010ae127819 */ /* 0x000fe200000006ff */
[----:B------:R-:W4:Y:S01]  /*e220*/  LDL.LU R170, [R1+0xac] ;  /* 0x0000ac0001aa7983 */ /* 0x000f220000300800 */
[----:B------:R-:W-:Y:S01]  /*e230*/  F2FP.SATFINITE.E4M3.F32.PACK_AB_MERGE_C R186, RZ, R186, RZ ;  /* 0x000000baffba723e */ /* 0x000fe200048070ff */
[----:B------:R-:W-:Y:S01]  /*e240*/  IMAD.SHL.U32 R0, R0, 0x1000000, RZ ;  /* 0x0100000000007824 */ /* 0x000fe200078e00ff */
[----:B------:R-:W-:Y:S01]  /*e250*/  LOP3.LUT R3, R156, 0xff0000, R3, 0xf8, !PT ;  /* 0x00ff00009c037812 */ /* 0x000fe200078ef803 */
[----:B------:R-:W4:Y:S01]  /*e260*/  LDL.LU R174, [R1+0xa8] ;  /* 0x0000a80001ae7983 */ /* 0x000f220000300800 */
[----:B------:R-:W-:Y:S01]  /*e270*/  SHF.L.U32 R20, R182, 0x10, RZ ;  /* 0x00000010b6147819 */ /* 0x000fe200000006ff */
[----:B------:R-:W-:Y:S01]  /*e280*/  FADD R156, R16, R15 ;  /* 0x0000000f109c7221 */ /* 0x000fe20000000000 */
[----:B------:R-:W-:Y:S01]  /*e290*/  LOP3.LUT R19, R168, 0xff0000, R19, 0xf8, !PT ;  /* 0x00ff0000a8137812 */ /* 0x000fe200078ef813 */
[----:B------:R-:W4:Y:S01]  /*e2a0*/  LDL.LU R178, [R1+0x9c] ;  /* 0x00009c0001b27983 */ /* 0x000f220000300800 */
[----:B------:R-:W-:-:S02]  /*e2b0*/  F2FP.SATFINITE.E4M3.F32.PACK_AB_MERGE_C R190, RZ, R190, RZ ;  /* 0x000000beffbe723e */ /* 0x000fc400048070ff */
[----:B------:R-:W-:Y:S01]  /*e2c0*/  F2FP.SATFINITE.E4M3.F32.PACK_AB_MERGE_C R194, RZ, R194, RZ ;  /* 0x000000c2ffc2723e */ /* 0x000fe200048070ff */
[----:B------:R-:W4:Y:S01]  /*e2d0*/  LDL.LU R182, [R1+0x98] ;  /* 0x0000980001b67983 */ /* 0x000f220000300800 */
[----:B------:R-:W-:Y:S02]  /*e2e0*/  LOP3.LUT R16, R163, 0xffff, RZ, 0xc0, !PT ;  /* 0x0000ffffa3107812 */ /* 0x000fe400078ec0ff */
[----:B------:R-:W-:Y:S01]  /*e2f0*/  LOP3.LUT R18, R172, 0xff0000, R18, 0xf8, !PT ;  /* 0x00ff0000ac127812 */ /* 0x000fe200078ef812 */
[----:B------:R-:W4:Y:S01]  /*e300*/  LDL.LU R168, [R1+0x8c] ;  /* 0x00008c0001a87983 */ /* 0x000f220000300800 */
[----:B------:R-:W-:Y:S02]  /*e310*/  F2FP.SATFINITE.E4M3.F32.PACK_AB_MERGE_C R159, RZ, R159, RZ ;  /* 0x0000009fff9f723e */ /* 0x000fe400048070ff */
[----:B------:R-:W-:Y:S01]  /*e320*/  F2FP.SATFINITE.E4M3.F32.PACK_AB_MERGE_C R171, RZ, R171, RZ ;  /* 0x000000abffab723e */ /* 0x000fe200048070ff */
[----:B------:R-:W4:Y:S01]  /*e330*/  LDL.LU R172, [R1+0x88] ;  /* 0x0000880001ac7983 */ /* 0x000f220000300800 */
[----:B------:R-:W-:Y:S01]  /*e340*/  LOP3.LUT R22, R17, 0xff0000, R22, 0xf8, !PT ;  /* 0x00ff000011167812 */ /* 0x000fe200078ef816 */
[----:B------:R-:W-:Y:S01]  /*e350*/  IMAD.U32 R17, R186, 0x10000, RZ ;  /* 0x00010000ba117824 */ /* 0x000fe200078e00ff */
[----:B------:R-:W-:-:S02]  /*e360*/  LOP3.LUT R21, R176, 0xff0000, R21, 0xf8, !PT ;  /* 0x00ff0000b0157812 */ /* 0x000fc400078ef815 */
[----:B------:R-:W-:Y:S01]  /*e370*/  F2FP.SATFINITE.E4M3.F32.PACK_AB_MERGE_C R198, RZ, R198, RZ ;  /* 0x000000c6ffc6723e */ /* 0x000fe200048070ff */
[----:B------:R-:W4:Y:S01]  /*e380*/  LDL.LU R176, [R1+0x7c] ;  /* 0x00007c0001b07983 */ /* 0x000f220000300800 */
[----:B------:R-:W-:Y:S01]  /*e390*/  LOP3.LUT R20, R180, 0xff0000, R20, 0xf8, !PT ;  /* 0x00ff0000b4147812 */ /* 0x000fe200078ef814 */
[----:B------:R-:W-:Y:S01]  /*e3a0*/  IMAD.SHL.U32 R16, R16, 0x1000000, RZ ;  /* 0x0100000010107824 */ /* 0x000fe200078e00ff */
[----:B------:R-:W-:Y:S01]  /*e3b0*/  LOP3.LUT R152, R157, 0xff0000, R152, 0xf8, !PT ;  /* 0x00ff00009d987812 */ /* 0x000fe200078ef898 */
[----:B------:R-:W4:Y:S01]  /*e3c0*/  LDL.LU R180, [R1+0x78] ;  /* 0x0000780001b47983 */ /* 0x000f220000300800 */
[----:B------:R-:W-:Y:S01]  /*e3d0*/  LOP3.LUT R153, R153, R0, RZ, 0xfc, !PT ;  /* 0x0000000099997212 */ /* 0x000fe200078efcff */
[----:B------:R-:W-:Y:S01]  /*e3e0*/  IMAD.U32 R157, R194, 0x10000, RZ ;  /* 0x00010000c29d7824 */ /* 0x000fe200078e00ff */
[----:B------:R-:W-:Y:S01]  /*e3f0*/  F2FP.SATFINITE.E4M3.F32.PACK_AB_MERGE_C R175, RZ, R175, RZ ;  /* 0x000000afffaf723e */ /* 0x000fe200048070ff */
[----:B------:R-:W4:Y:S01]  /*e400*/  LDL.LU R186, [R1+0x6c] ;  /* 0x00006c0001ba7983 */ /* 0x000f220000300800 */
[----:B------:R-:W-:-:S02]  /*e410*/  SHF.L.U32 R154, R190, 0x10, RZ ;  /* 0x00000010be9a7819 */ /* 0x000fc400000006ff */
[----:B------:R-:W-:Y:S01]  /*e420*/  LOP3.LUT R15, R159, 0xffff, RZ, 0xc0, !PT ;  /* 0x0000ffff9f0f7812 */ /* 0x000fe200078ec0ff */
[----:B------:R-:W4:Y:S01]  /*e430*/  LDL.LU R190, [R1+0x68] ;  /* 0x0000680001be7983 */ /* 0x000f220000300800 */
[----:B------:R-:W-:Y:S02]  /*e440*/  LOP3.LUT R0, R171, 0xffff, RZ, 0xc0, !PT ;  /* 0x0000ffffab007812 */ /* 0x000fe400078ec0ff */
[----:B------:R-:W-:Y:S01]  /*e450*/  LOP3.LUT R23, R160, 0xff0000, R23, 0xf8, !PT ;  /* 0x00ff0000a0177812 */ /* 0x000fe200078ef817 */
[----:B------:R-:W4:Y:S01]  /*e460*/  LDL.LU R194, [R1+0x5c] ;  /* 0x00005c0001c27983 */ /* 0x000f220000300800 */
[----:B------:R-:W-:Y:S02]  /*e470*/  SHF.L.U32 R160, R198, 0x10, RZ ;  /* 0x00000010c6a07819 */ /* 0x000fe400000006ff */
[----:B------:R-:W-:Y:S01]  /*e480*/  F2FP.SATFINITE.E4M3.F32.PACK_AB_MERGE_C R8, RZ, R8, RZ ;  /* 0x00000008ff08723e */ /* 0x000fe200048070ff */
[----:B------:R-:W4:Y:S01]  /*e490*/  LDL.LU R198, [R1+0x58] ;  /* 0x0000580001c67983 */ /* 0x000f220000300800 */
[----:B------:R-:W-:-:S02]  /*e4a0*/  LOP3.LUT R17, R184, 0xff0000, R17, 0xf8, !PT ;  /* 0x00ff0000b8117812 */ /* 0x000fc400078ef811 */
[----:B------:R-:W-:Y:S01]  /*e4b0*/  LOP3.LUT R175, R175, 0xffff, RZ, 0xc0, !PT ;  /* 0x0000ffffafaf7812 */ /* 0x000fe200078ec0ff */
[----:B------:R-:W4:Y:S01]  /*e4c0*/  LDL.LU R184, [R1+0x4c] ;  /* 0x00004c0001b87983 */ /* 0x000f220000300800 */
[----:B------:R-:W-:Y:S01]  /*e4d0*/  LOP3.LUT R154, R188, 0xff0000, R154, 0xf8, !PT ;  /* 0x00ff0000bc9a7812 */ /* 0x000fe200078ef89a */
[----:B------:R-:W-:Y:S01]  /*e4e0*/  IMAD.SHL.U32 R0, R0, 0x1000000, RZ ;  /* 0x0100000000007824 */ /* 0x000fe200078e00ff */
[----:B------:R-:W-:Y:S01]  /*e4f0*/  SHF.L.U32 R15, R15, 0x18, RZ ;  /* 0x000000180f0f7819 */ /* 0x000fe200000006ff */
[----:B------:R-:W4:Y:S01]  /*e500*/  LDL.LU R188, [R1+0x48] ;  /* 0x0000480001bc7983 */ /* 0x000f220000300800 */
[----:B------:R-:W-:Y:S02]  /*e510*/  F2FP.SATFINITE.E4M3.F32.PACK_AB_MERGE_C R179, RZ, R179, RZ ;  /* 0x000000b3ffb3723e */ /* 0x000fe400048070ff */
[----:B------:R-:W-:Y:S02]  /*e520*/  LOP3.LUT R157, R193, 0xff0000, R157, 0xf8, !PT ;  /* 0x00ff0000c19d7812 */ /* 0x000fe400078ef89d */
[----:B------:R-:W-:Y:S01]  /*e530*/  LOP3.LUT R23, R23, R16, RZ, 0xfc, !PT ;  /* 0x0000001017177212 */ /* 0x000fe200078efcff */
[----:B------:R-:W4:Y:S01]  /*e540*/  LDL.LU R193, [R1+0x3c] ;  /* 0x00003c0001c17983 */ /* 0x000f220000300800 */
[----:B------:R-:W-:-:S02]  /*e550*/  LOP3.LUT R160, R164, 0xff0000, R160, 0xf8, !PT ;  /* 0x00ff0000a4a07812 */ /* 0x000fc400078ef8a0 */
[----:B------:R-:W-:Y:S01]  /*e560*/  LOP3.LUT R16, R8, 0xffff, RZ, 0xc0, !PT ;  /* 0x0000ffff08107812 */ /* 0x000fe200078ec0ff */
[----:B------:R-:W4:Y:S01]  /*e570*/  LDL.LU R164, [R1+0x38] ;  /* 0x0000380001a47983 */ /* 0x000f220000300800 */
[----:B------:R-:W-:Y:S02]  /*e580*/  LOP3.LUT R7, R205, 0xff0000, R7, 0xf8, !PT ;  /* 0x00ff0000cd077812 */ /* 0x000fe400078ef807 */
[----:B------:R-:W-:Y:S01]  /*e590*/  SHF.L.U32 R8, R175, 0x18, RZ ;  /* 0x00000018af087819 */ /* 0x000fe200000006ff */
[----:B------:R-:W4:Y:S01]  /*e5a0*/  LDL.LU R205, [R1+0x2c] ;  /* 0x00002c0001cd7983 */ /* 0x000f220000300800 */
[----:B------:R-:W-:Y:S02]  /*e5b0*/  F2FP.SATFINITE.E4M3.F32.PACK_AB_MERGE_C R187, RZ, R187, RZ ;  /* 0x000000bbffbb723e */ /* 0x000fe400048070ff */
[----:B------:R-:W-:Y:S01]  /*e5c0*/  LOP3.LUT R152, R152, R15, RZ, 0xfc, !PT ;  /* 0x0000000f98987212 */ /* 0x000fe200078efcff */
[----:B------:R-:W4:Y:S01]  /*e5d0*/  LDL.LU R171, [R1+0x28] ;  /* 0x0000280001ab7983 */ /* 0x000f220000300800 */
[----:B------:R-:W-:-:S02]  /*e5e0*/  LOP3.LUT R15, R179, 0xffff, RZ, 0xc0, !PT ;  /* 0x0000ffffb30f7812 */ /* 0x000fc400078ec0ff */
[----:B------:R-:W-:Y:S01]  /*e5f0*/  LOP3.LUT R19, R19, R0, RZ, 0xfc, !PT ;  /* 0x0000000013137212 */ /* 0x000fe200078efcff */
[----:B------:R-:W4:Y:S01]  /*e600*/  LDL.LU R179, [R1+0x1c] ;  /* 0x00001c0001b37983 */ /* 0x000f220000300800 */
[----:B------:R-:W-:Y:S01]  /*e610*/  LOP3.LUT R18, R18, R8, RZ, 0xfc, !PT ;  /* 0x0000000812127212 */ /* 0x000fe200078efcff */
[----:B------:R-:W-:Y:S01]  /*e620*/  FMUL R0, R213, UR5 ;  /* 0x00000005d5007c20 */ /* 0x000fe20008400000 */
[----:B------:R-:W-:Y:S01]  /*e630*/  LOP3.LUT R8, R187, 0xffff, RZ, 0xc0, !PT ;  /* 0x0000ffffbb087812 */ /* 0x000fe200078ec0ff */
[----:B------:R-:W4:Y:S04]  /*e640*/  LDL.LU R175, [R1+0x18] ;  /* 0x0000180001af7983 */ /* 0x000f280000300800 */
[----:B------:R-:W4:Y:S04]  /*e650*/  LDL.LU R213, [R1+0xc] ;  /* 0x00000c0001d57983 */ /* 0x000f280000300800 */
[----:B------:R-:W4:Y:S01]  /*e660*/  LDL.LU R187, [R1+0x8] ;  /* 0x0000080001bb7983 */ /* 0x000f220000300800 */
[----:B------:R-:W-:-:S13]  /*e670*/  FSETP.GEU.AND P3, PT, R0, -126, PT ;  /* 0xc2fc00000000780b */ /* 0x000fda0003f6e000 */
[----:B------:R-:W-:-:S06]  /*e680*/  @!P3 FMUL R0, R0, 0.5 ;  /* 0x3f0000000000b820 */ /* 0x000fcc0000400000 */
[----:B------:R-:W1:Y:S02]  /*e690*/  MUFU.EX2 R0, R0 ;  /* 0x0000000000007308 */ /* 0x000e640000000800 */
[----:B-1----:R-:W-:-:S04]  /*e6a0*/  @!P3 FMUL R0, R0, R0 ;  /* 0x000000000000b220 */ /* 0x002fc80000400000 */
[-C--:B--2---:R-:W-:Y:S01]  /*e6b0*/  FMUL R215, R215, R0.reuse ;  /* 0x00000000d7d77220 */ /* 0x084fe20000400000 */
[-C--:B---3--:R-:W-:Y:S01]  /*e6c0*/  FMUL R214, R214, R0.reuse ;  /* 0x00000000d6d67220 */ /* 0x088fe20000400000 */
[-C--:B----4-:R-:W-:Y:S01]  /*e6d0*/  FMUL R210, R210, R0.reuse ;  /* 0x00000000d2d27220 */ /* 0x090fe20000400000 */
[-C--:B------:R-:W-:Y:S01]  /*e6e0*/  FMUL R211, R211, R0.reuse ;  /* 0x00000000d3d37220 */ /* 0x080fe20000400000 */
[-C--:B------:R-:W-:Y:S01]  /*e6f0*/  FMUL R207, R207, R0.reuse ;  /* 0x00000000cfcf7220 */ /* 0x080fe20000400000 */
[-C--:B------:R-:W-:Y:S01]  /*e700*/  FMUL R206, R206, R0.reuse ;  /* 0x00000000cece7220 */ /* 0x080fe20000400000 */
[-C--:B------:R-:W-:Y:S01]  /*e710*/  FMUL R203, R203, R0.reuse ;  /* 0x00000000cbcb7220 */ /* 0x080fe20000400000 */
[-C--:B------:R-:W-:Y:S01]  /*e720*/  FMUL R199, R199, R0.reuse ;  /* 0x00000000c7c77220 */ /* 0x080fe20000400000 */
[-C--:B------:R-:W-:Y:S01]  /*e730*/  FMUL R183, R183, R0.reuse ;  /* 0x00000000b7b77220 */ /* 0x080fe20000400000 */
[----:B------:R-:W-:Y:S01]  /*e740*/  FMUL R202, R202, R0 ;  /* 0x00000000caca7220 */ /* 0x000fe20000400000 */
[----:B------:R-:W-:-:S02]  /*e750*/  IMAD.SHL.U32 R8, R8, 0x1000000, RZ ;  /* 0x0100000008087824 */ /* 0x000fc400078e00ff */
[-C--:B------:R-:W-:Y:S01]  /*e760*/  FMUL R234, R234, R0.reuse ;  /* 0x00000000eaea7220 */ /* 0x080fe20000400000 */
[----:B------:R-:W-:Y:S01]  /*e770*/  FMUL R233, R233, R0 ;  /* 0x00000000e9e97220 */ /* 0x000fe20000400000 */
[----:B------:R-:W-:Y:S01]  /*e780*/  F2FP.SATFINITE.E4M3.F32.PACK_AB_MERGE_C R14, RZ, R14, RZ ;  /* 0x0000000eff0e723e */ /* 0x000fe200048070ff */
[----:B------:R-:W-:Y:S01]  /*e790*/  FMUL R232, R232, R0 ;  /* 0x00000000e8e87220 */ /* 0x000fe20000400000 */
[----:B------:R-:W-:Y:S01]  /*e7a0*/  F2FP.SATFINITE.E4M3.F32.PACK_AB_MERGE_C R12, RZ, R12, RZ ;  /* 0x0000000cff0c723e */ /* 0x000fe200048070ff */
        /* <DEDUP_REMOVED lines=39> */
[----:B------:R-:W-:-:S05]  /*ea20*/  FMUL R187, R187, R0 ;  /* 0x00000000bbbb7220 */ /* 0x000fca0000400000 */
[----:B------:R-:W-:Y:S04]  /*ea30*/  STL [R1+0x8], R187 ;  /* 0x000008bb01007387 */ /* 0x000fe80000100800 */
        /* <DEDUP_REMOVED lines=43> */
[----:B------:R-:W-:Y:S01]  /*ecf0*/  STL [R1+0x168], R206 ;  /* 0x000168ce01007387 */ /* 0x000fe20000100800 */
[----:B------:R-:W-:-:S03]  /*ed00*/  FMUL R230, R230, R0 ;  /* 0x00000000e6e67220 */ /* 0x000fc60000400000 */
[----:B------:R-:W-:Y:S01]  /*ed10*/  STL [R1+0x16c], R203 ;  /* 0x00016ccb01007387 */ /* 0x000fe20000100800 */
[----:B------:R-:W-:-:S03]  /*ed20*/  LOP3.LUT R17, R17, R8, RZ, 0xfc, !PT ;  /* 0x0000000811117212 */ /* 0x000fc600078efcff */
[----:B------:R-:W-:Y:S01]  /*ed30*/  STL [R1+0x178], R199 ;  /* 0x000178c701007387 */ /* 0x000fe20000100800 */
[----:B------:R-:W-:-:S03]  /*ed40*/  FMUL R229, R229, R0 ;  /* 0x00000000e5e57220 */ /* 0x000fc60000400000 */
[----:B------:R-:W-:Y:S01]  /*ed50*/  STL [R1+0x17c], R183 ;  /* 0x00017cb701007387 */ /* 0x000fe20000100800 */
[----:B------:R-:W-:Y:S01]  /*ed60*/  F2FP.SATFINITE.E4M3.F32.PACK_AB_MERGE_C R10, RZ, R10, RZ ;  /* 0x0000000aff0a723e */ /* 0x000fe200048070ff */
[-C--:B------:R-:W-:Y:S02]  /*ed70*/  FMUL R228, R228, R0.reuse ;  /* 0x00000000e4e47220 */ /* 0x080fe40000400000 */
[----:B------:R-:W-:Y:S01]  /*ed80*/  STL [R1+0x188], R202 ;  /* 0x000188ca01007387 */ /* 0x000fe20000100800 */
[----:B------:R-:W-:Y:S01]  /*ed90*/  LOP3.LUT R8, R14, 0xffff, RZ, 0xc0, !PT ;  /* 0x0000ffff0e087812 */ /* 0x000fe200078ec0ff */
[-C--:B------:R-:W-:Y:S02]  /*eda0*/  FMUL R227, R227, R0.reuse ;  /* 0x00000000e3e37220 */ /* 0x080fe40000400000 */
[----:B------:R-:W-:Y:S01]  /*edb0*/  STL [R1+0x18c], R234 ;  /* 0x00018cea01007387 */ /* 0x000fe20000100800 */
[----:B------:R-:W-:Y:S01]  /*edc0*/  LOP3.LUT R14, R12, 0xffff, RZ, 0xc0, !PT ;  /* 0x0000ffff0c0e7812 */ /* 0x000fe200078ec0ff */
[----:B------:R-:W-:-:S02]  /*edd0*/  FMUL R226, R226, R0 ;  /* 0x00000000e2e27220 */ /* 0x000fc40000400000 */
[----:B------:R-:W-:Y:S01]  /*ede0*/  STL [R1+0x198], R233 ;  /* 0x000198e901007387 */ /* 0x000fe20000100800 */
[----:B------:R-:W-:-:S03]  /*edf0*/  FMUL R225, R225, R0 ;  /* 0x00000000e1e17220 */ /* 0x000fc60000400000 */
[----:B------:R-:W-:Y:S01]  /*ee00*/  STL [R1+0x19c], R232 ;  /* 0x00019ce801007387 */ /* 0x000fe20000100800 */
[----:B------:R-:W-:Y:S01]  /*ee10*/  LOP3.LUT R12, R10, 0xffff, RZ, 0xc0, !PT ;  /* 0x0000ffff0a0c7812 */ /* 0x000fe200078ec0ff */
[-C--:B------:R-:W-:Y:S02]  /*ee20*/  FMUL R224, R224, R0.reuse ;  /* 0x00000000e0e07220 */ /* 0x080fe40000400000 */
[----:B------:R-:W-:Y:S01]  /*ee30*/  STL [R1+0x1a8], R231 ;  /* 0x0001a8e701007387 */ /* 0x000fe20000100800 */
[----:B------:R-:W-:Y:S01]  /*ee40*/  SHF.L.U32 R10, R14, 0x18, RZ ;  /* 0x000000180e0a7819 */ /* 0x000fe200000006ff */
[----:B------:R-:W-:Y:S02]  /*ee50*/  FMUL R223, R223, R0 ;  /* 0x00000000dfdf7220 */ /* 0x000fe40000400000 */
[----:B------:R-:W-:Y:S04]  /*ee60*/  STL [R1+0x1ac], R230 ;  /* 0x0001ace601007387 */ /* 0x000fe80000100800 */
[----:B------:R-:W-:Y:S04]  /*ee70*/  STL [R1+0x1b8], R229 ;  /* 0x0001b8e501007387 */ /* 0x000fe80000100800 */
[----:B------:R-:W-:Y:S01]  /*ee80*/  STL [R1+0x1bc], R228 ;  /* 0x0001bce401007387 */ /* 0x000fe20000100800 */
[----:B------:R-:W-:-:S03]  /*ee90*/  LOP3.LUT R7, R7, R10, RZ, 0xfc, !PT ;  /* 0x0000000a07077212 */ /* 0x000fc600078efcff */
[----:B------:R-:W-:Y:S01]  /*eea0*/  STL [R1+0x1c8], R227 ;  /* 0x0001c8e301007387 */ /* 0x000fe20000100800 */
[----:B------:R-:W-:-:S03]  /*eeb0*/  SEL R10, R18, R19, P1 ;  /* 0x00000013120a7207 */ /* 0x000fc60000800000 */
[----:B------:R-:W-:Y:S01]  /*eec0*/  STL [R1+0x1cc], R226 ;  /* 0x0001cce201007387 */ /* 0x000fe20000100800 */
[----:B------:R-:W-:-:S03]  /*eed0*/  SEL R161, R19, R18, P1 ;  /* 0x0000001213a17207 */ /* 0x000fc60000800000 */
[----:B------:R-:W-:Y:S04]  /*eee0*/  STL [R1+0x1d8], R225 ;  /* 0x0001d8e101007387 */ /* 0x000fe80000100800 */
[----:B------:R-:W-:Y:S04]  /*eef0*/  STL [R1+0x1dc], R224 ;  /* 0x0001dce001007387 */ /* 0x000fe80000100800 */
[----:B------:R-:W-:Y:S04]  /*ef00*/  STL [R1+0x1e8], R223 ;  /* 0x0001e8df01007387 */ /* 0x000fe80000100800 */
[----:B------:R-:W2:Y:S01]  /*ef10*/  LDL R18, [R1+0x220] ;  /* 0x0002200001127983 */ /* 0x000ea20000100800 */
[----:B------:R-:W-:-:S02]  /*ef20*/  SHF.L.U32 R16, R16, 0x18, RZ ;  /* 0x0000001810107819 */ /* 0x000fc400000006ff */
[----:B------:R-:W-:Y:S01]  /*ef30*/  F2FP.SATFINITE.E4M3.F32.PACK_AB_MERGE_C R191, RZ, R191, RZ ;  /* 0x000000bfffbf723e */ /* 0x000fe200048070ff */
[----:B------:R-:W-:Y:S01]  /*ef40*/  IMAD.SHL.U32 R15, R15, 0x1000000, RZ ;  /* 0x010000000f0f7824 */ /* 0x000fe200078e00ff */
[----:B------:R-:W-:Y:S01]  /*ef50*/  LOP3.LUT R20, R20, R16, RZ, 0xfc, !PT ;  /* 0x0000001014147212 */ /* 0x000fe200078efcff */
[----:B------:R-:W-:Y:S01]  /*ef60*/  IMAD.SHL.U32 R8, R8, 0x1000000, RZ ;  /* 0x0100000008087824 */ /* 0x000fe200078e00ff */
[----:B------:R-:W-:Y:S02]  /*ef70*/  F2FP.SATFINITE.E4M3.F32.PACK_AB_MERGE_C R195, RZ, R195, RZ ;  /* 0x000000c3ffc3723e */ /* 0x000fe400048070ff */
[----:B------:R-:W-:Y:S02]  /*ef80*/  LOP3.LUT R16, R191, 0xffff, RZ, 0xc0, !PT ;  /* 0x0000ffffbf107812 */ /* 0x000fe400078ec0ff */
[----:B------:R-:W-:Y:S02]  /*ef90*/  F2FP.SATFINITE.E4M3.F32.PACK_AB_MERGE_C R11, RZ, R11, RZ ;  /* 0x0000000bff0b723e */ /* 0x000fe400048070ff */
[----:B------:R-:W-:-:S02]  /*efa0*/  F2FP.SATFINITE.E4M3.F32.PACK_AB_MERGE_C R13, RZ, R13, RZ ;  /* 0x0000000dff0d723e */ /* 0x000fc400048070ff */
[----:B------:R-:W-:Y:S02]  /*efb0*/  F2FP.SATFINITE.E4M3.F32.PACK_AB_MERGE_C R167, RZ, R167, RZ ;  /* 0x000000a7ffa7723e */ /* 0x000fe400048070ff */
[----:B------:R-:W-:Y:S02]  /*efc0*/  LOP3.LUT R21, R21, R15, RZ, 0xfc, !PT ;  /* 0x0000000f15157212 */ /* 0x000fe400078efcff */
[----:B------:R-:W-:Y:S02]  /*efd0*/  LOP3.LUT R15, R195, 0xffff, RZ, 0xc0, !PT ;  /* 0x0000ffffc30f7812 */ /* 0x000fe400078ec0ff */
[----:B------:R-:W-:Y:S02]  /*efe0*/  SHF.L.U32 R16, R16, 0x18, RZ ;  /* 0x0000001810107819 */ /* 0x000fe400000006ff */
[----:B------:R-:W-:Y:S02]  /*eff0*/  LOP3.LUT R11, R11, 0xffff, RZ, 0xc0, !PT ;  /* 0x0000ffff0b0b7812 */ /* 0x000fe400078ec0ff */
[----:B------:R-:W-:-:S02]  /*f000*/  LOP3.LUT R13, R13, 0xffff, RZ, 0xc0, !PT ;  /* 0x0000ffff0d0d7812 */ /* 0x000fc400078ec0ff */
[----:B------:R-:W-:Y:S02]  /*f010*/  LOP3.LUT R8, R2, R8, RZ, 0xfc, !PT ;  /* 0x0000000802087212 */ /* 0x000fe400078efcff */
[----:B------:R-:W-:Y:S01]  /*f020*/  LOP3.LUT R155, R167, 0xffff, RZ, 0xc0, !PT ;  /* 0x0000ffffa79b7812 */ /* 0x000fe200078ec0ff */
[----:B------:R-:W-:Y:S01]  /*f030*/  IMAD.SHL.U32 R15, R15, 0x1000000, RZ ;  /* 0x010000000f0f7824 */ /* 0x000fe200078e00ff */
[----:B------:R-:W-:Y:S01]  /*f040*/  LOP3.LUT R16, R154, R16, RZ, 0xfc, !PT ;  /* 0x000000109a107212 */ /* 0x000fe200078efcff */
[----:B------:R-:W-:Y:S01]  /*f050*/  IMAD.SHL.U32 R11, R11, 0x1000000, RZ ;  /* 0x010000000b0b7824 */ /* 0x000fe200078e00ff */
[----:B------:R-:W-:Y:S02]  /*f060*/  SEL R154, R152, R153, P1 ;  /* 0x00000099989a7207 */ /* 0x000fe40000800000 */
[----:B------:R-:W-:Y:S02]  /*f070*/  SEL R165, R153, R152, P1 ;  /* 0x0000009899a57207 */ /* 0x000fe40000800000 */
[----:B------:R-:W-:-:S02]  /*f080*/  SHF.L.U32 R13, R13, 0x18, RZ ;  /* 0x000000180d0d7819 */ /* 0x000fc400000006ff */
[----:B------:R-:W-:Y:S02]  /*f090*/  SEL R14, R7, R8, P1 ;  /* 0x00000008070e7207 */ /* 0x000fe40000800000 */
[----:B------:R-:W-:Y:S01]  /*f0a0*/  SEL R153, R8, R7, P1 ;  /* 0x0000000708997207 */ /* 0x000fe20000800000 */
[----:B------:R-:W-:Y:S01]  /*f0b0*/  IMAD.MOV.U32 R8, RZ, RZ, 0x3021 ;  /* 0x00003021ff087424 */ /* 0x000fe200078e00ff */
[----:B------:R-:W-:Y:S02]  /*f0c0*/  SHF.L.U32 R155, R155, 0x18, RZ ;  /* 0x000000189b9b7819 */ /* 0x000fe400000006ff */
[----:B------:R-:W-:Y:S02]  /*f0d0*/  SHF.L.U32 R12, R12, 0x18, RZ ;  /* 0x000000180c0c7819 */ /* 0x000fe400000006ff */
[----:B------:R-:W-:Y:S02]  /*f0e0*/  MOV R7, 0x2130 ;  /* 0x0000213000077802 */ /* 0x000fe40000000f00 */
[----:B------:R-:W-:-:S02]  /*f0f0*/  LOP3.LUT R15, R157, R15, RZ, 0xfc, !PT ;  /* 0x0000000f9d0f7212 */ /* 0x000fc400078efcff */
[----:B------:R-:W-:Y:S02]  /*f100*/  LOP3.LUT R13, R160, R13, RZ, 0xfc, !PT ;  /* 0x0000000da00d7212 */ /* 0x000fe400078efcff */
[----:B------:R-:W-:Y:S02]  /*f110*/  LOP3.LUT R22, R22, R155, RZ, 0xfc, !PT ;  /* 0x0000009b16167212 */ /* 0x000fe400078efcff */
[----:B------:R-:W-:Y:S02]  /*f120*/  LOP3.LUT R3, R3, R11, RZ, 0xfc, !PT ;  /* 0x0000000b03037212 */ /* 0x000fe400078efcff */
[----:B------:R-:W-:Y:S02]  /*f130*/  LOP3.LUT R2, R158, R12, RZ, 0xfc, !PT ;  /* 0x0000000c9e027212 */ /* 0x000fe400078efcff */
[-C--:B------:R-:W-:Y:S02]  /*f140*/  SHF.R.U32.HI R8, RZ, R219.reuse, R8 ;  /* 0x000000dbff087219 */ /* 0x080fe40000011608 */
[----:B------:R-:W-:-:S02]  /*f150*/  SHF.R.U32.HI R7, RZ, R219, R7 ;  /* 0x000000dbff077219 */ /* 0x000fc40000011607 */
        /* <DEDUP_REMOVED lines=8> */
[----:B------:R-:W-:Y:S02]  /*f1e0*/  SEL R155, R3, R2, P1 ;  /* 0x00000002039b7207 */ /* 0x000fe40000800000 */
[----:B------:R-:W-:Y:S02]  /*f1f0*/  SEL R152, R22, R23, P1 ;  /* 0x0000001716987207 */ /* 0x000fe40000800000 */
[----:B------:R-:W-:Y:S02]  /*f200*/  LOP3.LUT R8, R8, 0xf, RZ, 0xc0, !PT ;  /* 0x0000000f08087812 */ /* 0x000fe400078ec0ff */
[----:B------:R-:W-:Y:S01]  /*f210*/  LOP3.LUT R7, R7, 0xf, RZ, 0xc0, !PT ;  /* 0x0000000f07077812 */ /* 0x000fe200078ec0ff */
[-C--:B------:R-:W-:Y:S01]  /*f220*/  FMUL R222, R222, R0.reuse ;  /* 0x00000000dede7220 */ /* 0x080fe20000400000 */
[-C--:B------:R-:W-:Y:S01]  /*f230*/  FMUL R221, R221, R0.reuse ;  /* 0x00000000dddd7220 */ /* 0x080fe20000400000 */
[----:B------:R-:W-:Y:S01]  /*f240*/  FMUL R220, R220, R0 ;  /* 0x00000000dcdc7220 */ /* 0x000fe20000400000 */
[----:B------:R-:W-:Y:S04]  /*f250*/  SHFL.IDX PT, R2, R154, R8, 0x1c1f ;  /* 0x001c1f089a027589 */ /* 0x000fe800000e0000 */
[----:B------:R-:W2:Y:S04]  /*f260*/  SHFL.IDX PT, R165, R165, R7, 0x1c1f ;  /* 0x001c1f07a5a57589 */ /* 0x000ea800000e0000 */
[----:B------:R-:W-:Y:S04]  /*f270*/  SHFL.IDX PT, R3, R152, R8, 0x1c1f ;  /* 0x001c1f0898037589 */ /* 0x000fe800000e0000 */
[----:B------:R-:W1:Y:S04]  /*f280*/  SHFL.IDX PT, R167, R167, R7, 0x1c1f ;  /* 0x001c1f07a7a77589 */ /* 0x000e6800000e0000 */
[----:B------:R-:W-:Y:S04]  /*f290*/  SHFL.IDX PT, R10, R10, R8, 0x1c1f ;  /* 0x001c1f080a0a7589 */ /* 0x000fe800000e0000 */
[----:B------:R-:W3:Y:S04]  /*f2a0*/  SHFL.IDX PT, R161, R161, R7, 0x1c1f ;  /* 0x001c1f07a1a17589 */ /* 0x000ee800000e0000 */
[----:B------:R-:W-:Y:S04]  /*f2b0*/  SHFL.IDX PT, R11, R11, R8, 0x1c1f ;  /* 0x001c1f080b0b7589 */ /* 0x000fe800000e0000 */
[----:B------:R-:W4:Y:S04]  /*f2c0*/  SHFL.IDX PT, R163, R163, R7, 0x1c1f ;  /* 0x001c1f07a3a37589 */ /* 0x000f2800000e0000 */
        /* <DEDUP_REMOVED lines=8> */
[----:B------:R1:W-:Y:S04]  /*f350*/  STL [R1+0x1ec], R222 ;  /* 0x0001ecde01007387 */ /* 0x0003e80000100800 */
[----:B------:R1:W-:Y:S04]  /*f360*/  STL [R1+0x1f8], R221 ;  /* 0x0001f8dd01007387 */ /* 0x0003e80000100800 */
[----:B------:R1:W-:Y:S01]  /*f370*/  STL [R1+0x1fc], R220 ;  /* 0x0001fcdc01007387 */ /* 0x0003e20000100800 */
[----:B------:R-:W-:Y:S01]  /*f380*/  ULEA UR6, UR4, UR60, 0x3 ;  /* 0x0000003c04067291 */ /* 0x000fe2000f8e183f */
[----:B------:R-:W-:Y:S01]  /*f390*/  SHF.L.U32 R16, R218, 0x1f, RZ ;  /* 0x0000001fda107819 */ /* 0x000fe200000006ff */
[----:B------:R-:W-:-:S01]  /*f3a0*/  FFMA R235, R0, R235, R156 ;  /* 0x000000eb00eb7223 */ /* 0x000fc2000000009c */
[-C--:B------:R-:W-:Y:S01]  /*f3b0*/  FMUL R26, R26, R0.reuse ;  /* 0x000000001a1a7220 */ /* 0x080fe20000400000 */
[-C--:B------:R-:W-:Y:S01]  /*f3c0*/  FMUL R27, R27, R0.reuse ;  /* 0x000000001b1b7220 */ /* 0x080fe20000400000 */
[-C--:B------:R-:W-:Y:S01]  /*f3d0*/  FMUL R30, R30, R0.reuse ;  /* 0x000000001e1e7220 */ /* 0x080fe20000400000 */
[----:B------:R-:W-:-:S03]  /*f3e0*/  FMUL R31, R31, R0 ;  /* 0x000000001f1f7220 */ /* 0x000fc60000400000 */
[----:B------:R1:W1:Y:S01]  /*f3f0*/  SYNCS.PHASECHK.TRANS64.TRYWAIT P3, [UR6+0x60000], R16 ;  /* 0x06000010ff0075a7 */ /* 0x0002620008060146 */
        /* <DEDUP_REMOVED lines=60> */
[----:B--2---:R-:W-:-:S02]  /*f7c0*/  PRMT R164, R2, R18, R165 ;  /* 0x0000001202a47216 */ /* 0x004fc400000000a5 */
[-C--:B-1----:R-:W-:Y:S02]  /*f7d0*/  PRMT R166, R3, R18.reuse, R167 ;  /* 0x0000001203a67216 */ /* 0x082fe400000000a7 */
[-C--:B---3--:R-:W-:Y:S02]  /*f7e0*/  PRMT R160, R10, R18.reuse, R161 ;  /* 0x000000120aa07216 */ /* 0x088fe400000000a1 */
[-C--:B----4-:R-:W-:Y:S02]  /*f7f0*/  PRMT R162, R11, R18.reuse, R163 ;  /* 0x000000120ba27216 */ /* 0x090fe400000000a3 */
[-C--:B------:R-:W-:Y:S02]  /*f800*/  PRMT R156, R12, R18.reuse, R157 ;  /* 0x000000120c9c7216 */ /* 0x080fe4000000009d */
[-C--:B------:R-:W-:Y:S02]  /*f810*/  PRMT R158, R13, R18.reuse, R159 ;  /* 0x000000120d9e7216 */ /* 0x080fe4000000009f */
[----:B------:R-:W-:-:S02]  /*f820*/  PRMT R152, R14, R18, R153 ;  /* 0x000000120e987216 */ /* 0x000fc40000000099 */
[----:B------:R-:W-:Y:S02]  /*f830*/  PRMT R154, R15, R18, R155 ;  /* 0x000000120f9a7216 */ /* 0x000fe4000000009b */
[-C--:B------:R-:W-:Y:S02]  /*f840*/  PRMT R165, R2, R237.reuse, R165 ;  /* 0x000000ed02a57216 */ /* 0x080fe400000000a5 */
[-C--:B------:R-:W-:Y:S02]  /*f850*/  PRMT R167, R3, R237.reuse, R167 ;  /* 0x000000ed03a77216 */ /* 0x080fe400000000a7 */
[-C--:B------:R-:W-:Y:S02]  /*f860*/  PRMT R161, R10, R237.reuse, R161 ;  /* 0x000000ed0aa17216 */ /* 0x080fe400000000a1 */
[-C--:B------:R-:W-:Y:S02]  /*f870*/  PRMT R163, R11, R237.reuse, R163 ;  /* 0x000000ed0ba37216 */ /* 0x080fe400000000a3 */
[----:B------:R-:W-:-:S02]  /*f880*/  PRMT R157, R12, R237, R157 ;  /* 0x000000ed0c9d7216 */ /* 0x000fc4000000009d */
[-C--:B------:R-:W-:Y:S02]  /*f890*/  PRMT R159, R13, R237.reuse, R159 ;  /* 0x000000ed0d9f7216 */ /* 0x080fe4000000009f */
[-C--:B------:R-:W-:Y:S02]  /*f8a0*/  PRMT R153, R14, R237.reuse, R153 ;  /* 0x000000ed0e997216 */ /* 0x080fe40000000099 */
[----:B------:R-:W-:Y:S01]  /*f8b0*/  PRMT R155, R15, R237, R155 ;  /* 0x000000ed0f9b7216 */ /* 0x000fe2000000009b */
[----:B------:R-:W-:Y:S06]  /*f8c0*/  @!P0 BRA `(.L_x_27) ;  /* 0x0000000000048947 */ /* 0x000fec0003800000 */
[----:B------:R-:W-:Y:S01]  /*f8d0*/  BPT.TRAP 0x1 ;  /* 0x000000040000795c */ /* 0x000fe20000300000 */
.L_x_27:
[----:B------:R-:W-:Y:S05]  /*f8e0*/  @P3 BRA `(.L_x_28) ;  /* 0x0000000000083947 */ /* 0x000fea0003800000 */
[----:B------:R-:W1:Y:S02]  /*f8f0*/  SYNCS.PHASECHK.TRANS64.TRYWAIT P3, [UR6+0x60000], R16 ;  /* 0x06000010ff0075a7 */ /* 0x000e640008060146 */
[----:B-1----:R-:W-:Y:S05]  /*f900*/  @!P3 BRA `(.L_x_29) ;  /* 0x0000018800ecb947 */ /* 0x002fea0003800000 */
.L_x_28:
        /* <DEDUP_REMOVED lines=64> */
[----:B--2---:R-:W2:Y:S04]  /*fd10*/  LDL.LU.64 R24, [R1] ;  /* 0x0000000001187983 */ /* 0x004ea80000300a00 */
        /* <DEDUP_REMOVED lines=63> */
[----:B------:R-:W-:Y:S01]  /*10110*/  ULEA UR6, UR4, UR61, 0xc ;  /* 0x0000003d04067291 */ /* 0x000fe2000f8e603f */
[----:B------:R-:W-:-:S02]  /*10120*/  UMOV UR11, 0x40000040 ;  /* 0x40000040000b7882 */ /* 0x000fc40000000000 */
[----:B------:R-:W-:Y:S04]  /*10130*/  STL [R1+0x47c], R152 ;  /* 0x00047c9801007387 */ /* 0x000fe80000100800 */
[----:B------:R-:W-:Y:S01]  /*10140*/  UMOV UR10, UR6 ;  /* 0x00000006000a7c82 */ /* 0x000fe20008000000 */
[----:B------:R-:W-:Y:S04]  /*10150*/  STL [R1+0x478], R153 ;  /* 0x0004789901007387 */ /* 0x000fe80000100800 */
[----:B------:R-:W-:Y:S04]  /*10160*/  STL [R1+0x474], R154 ;  /* 0x0004749a01007387 */ /* 0x000fe80000100800 */
[----:B------:R-:W-:Y:S04]  /*10170*/  STL [R1+0x470], R155 ;  /* 0x0004709b01007387 */ /* 0x000fe80000100800 */
[----:B------:R-:W-:Y:S04]  /*10180*/  STL [R1+0x46c], R235 ;  /* 0x00046ceb01007387 */ /* 0x000fe80000100800 */
[----:B------:R-:W-:Y:S04]  /*10190*/  STL [R1+0x468], R218 ;  /* 0x000468da01007387 */ /* 0x000fe80000100800 */
[----:B-----5:R-:W-:Y:S04]  /*101a0*/  STL [R1+0x464], R217 ;  /* 0x000464d901007387 */ /* 0x020fe80000100800 */
[----:B------:R-:W-:Y:S04]  /*101b0*/  STL [R1+0x460], R216 ;  /* 0x000460d801007387 */ /* 0x000fe80000100800 */
[----:B------:R-:W-:Y:S04]  /*101c0*/  STL [R1+0x45c], R9 ;  /* 0x00045c0901007387 */ /* 0x000fe80000100800 */
[----:B------:R-:W-:Y:S04]  /*101d0*/  STL [R1+0x458], R8 ;  /* 0x0004580801007387 */ /* 0x000fe80000100800 */
[----:B------:R-:W-:Y:S04]  /*101e0*/  STL [R1+0x454], R7 ;  /* 0x0004540701007387 */ /* 0x000fe80000100800 */
[----:B------:R-:W-:Y:S04]  /*101f0*/  STL [R1+0x450], R6 ;  /* 0x0004500601007387 */ /* 0x000fe80000100800 */
[----:B------:R-:W-:Y:S04]  /*10200*/  STL [R1+0x44c], R5 ;  /* 0x00044c0501007387 */ /* 0x000fe80000100800 */
[----:B------:R3:W-:Y:S01]  /*10210*/  STL [R1+0x448], R4 ;  /* 0x0004480401007387 */ /* 0x0007e20000100800 */
[----:B--2---:R-:W-:-:S06]  /*10220*/  WARPGROUP.ARRIVE ;  /* 0x00000000000079c5 */ /* 0x004fcc0000000000 */
[----:B------:R-:W-:Y:S03]  /*10230*/  QGMMA.64x256x32.F32.E4M3.E4M3 R24, R164, gdesc[UR8], R24, gsb0 ;  /* 0x03e00008a4187df3 */ /* 0x000fe60008000818 */
[----:B------:R-:W-:Y:S02]  /*10240*/  WARPGROUP.DEPBAR.LE gsb0, 0x0 ;  /* 0x00008000000079c5 */ /* 0x000fe40000010000 */
[----:B------:R-:W-:Y:S01]  /*10250*/  STL.64 [R1], R24 ;  /* 0x0000001801007387 */ /* 0x000fe20000100a00 */
[----:B------:R-:W-:Y:S01]  /*10260*/  MOV R2, R150 ;  /* 0x0000009600027202 */ /* 0x000fe20000000f00 */
[----:B-1----:R-:W-:Y:S01]  /*10270*/  IMAD.MOV.U32 R0, RZ, RZ, R151 ;  /* 0x000000ffff007224 */ /* 0x002fe200078e0097 */
[----:B---3--:R-:W-:Y:S01]  /*10280*/  MOV R4, R148 ;  /* 0x0000009400047202 */ /* 0x008fe20000000f00 */
        /* <DEDUP_REMOVED lines=121> */
[----:B------:R-:W-:-:S02]  /*10a20*/  IMAD.MOV.U32 R233, RZ, RZ, R59 ;  /* 0x000000ffffe97224 */ /* 0x000fc400078e003b */
[----:B------:R-:W-:Y:S01]  /*10a30*/  IMAD.MOV.U32 R235, RZ, RZ, R57 ;  /* 0x000000ffffeb7224 */ /* 0x000fe200078e0039 */
        /* <DEDUP_REMOVED lines=50> */
[----:B------:R-:W-:-:S02]  /*10d60*/  UMOV UR11, 0x40000040 ;  /* 0x40000040000b7882 */ /* 0x000fc40000000000 */
[----:B------:R-:W-:Y:S04]  /*10d70*/  STL.64 [R1+0x868], R158 ;  /* 0x0008689e01007387 */ /* 0x000fe80000100a00 */
[----:B------:R-:W-:Y:S01]  /*10d80*/  STL.64 [R1+0x860], R156 ;  /* 0x0008609c01007387 */ /* 0x000fe20000100a00 */
        /* <DEDUP_REMOVED lines=192> */
[----:B------:R-:W-:-:S04]  /*11990*/  UMOV UR11, 0x40000040 ;  /* 0x40000040000b7882 */ /* 0x000fc80000000000 */
        /* <DEDUP_REMOVED lines=130> */
[----:B------:R-:W-:Y:S01]  /*121c0*/  UMOV UR11, 0x40000040 ;  /* 0x40000040000b7882 */ /* 0x000fe20000000000 */
[----:B---3--:R-:W-:-:S07]  /*121d0*/  WARPGROUP.ARRIVE ;  /* 0x00000000000079c5 */ /* 0x008fce0000000000 */
        /* <DEDUP_REMOVED lines=131> */
[----:B------:R-:W-:Y:S01]  /*12a10*/  UMOV UR11, 0x40000040 ;  /* 0x40000040000b7882 */ /* 0x000fe20000000000 */
[----:B--2---:R-:W-:-:S07]  /*12a20*/  WARPGROUP.ARRIVE ;  /* 0x00000000000079c5 */ /* 0x004fce0000000000 */
        /* <DEDUP_REMOVED lines=10> */
[----:B------:R-:W-:Y:S01]  /*12ad0*/  STL.64 [R1+0x40], R40 ;  /* 0x0000402801007387 */ /* 0x000fe20000100a00 */
[----:B------:R-:W-:-:S03]  /*12ae0*/  MOV R2, R150 ;  /* 0x0000009600027202 */ /* 0x000fc60000000f00 */
[----:B------:R-:W-:Y:S01]  /*12af0*/  STL.64 [R1+0x48], R42 ;  /* 0x0000482a01007387 */ /* 0x000fe20000100a00 */
[----:B------:R-:W-:-:S03]  /*12b00*/  IMAD.MOV.U32 R0, RZ, RZ, R151 ;  /* 0x000000ffff007224 */ /* 0x000fc600078e0097 */
[----:B------:R-:W-:Y:S01]  /*12b10*/  STL.64 [R1+0x50], R44 ;  /* 0x0000502c01007387 */ /* 0x000fe20000100a00 */
[----:B------:R-:W-:Y:S01]  /*12b20*/  MOV R10, R148 ;  /* 0x00000094000a7202 */ /* 0x000fe20000000f00 */
[----:B------:R-:W-:Y:S02]  /*12b30*/  IMAD.MOV.U32 R3, RZ, RZ, R149 ;  /* 0x000000ffff037224 */ /* 0x000fe400078e0095 */
[----:B------:R-:W-:Y:S01]  /*12b40*/  STL.64 [R1+0x58], R46 ;  /* 0x0000582e01007387 */ /* 0x000fe20000100a00 */
[----:B------:R-:W-:Y:S01]  /*12b50*/  MOV R12, R146 ;  /* 0x00000092000c7202 */ /* 0x000fe20000000f00 */
[----:B------:R-:W-:Y:S02]  /*12b60*/  IMAD.MOV.U32 R11, RZ, RZ, R147 ;  /* 0x000000ffff0b7224 */ /* 0x000fe400078e0093 */
[----:B------:R1:W-:Y:S01]  /*12b70*/  STL [R1+0x60], R48 ;  /* 0x0000603001007387 */ /* 0x0003e20000100800 */
[----:B------:R-:W-:Y:S01]  /*12b80*/  MOV R14, R144 ;  /* 0x00000090000e7202 */ /* 0x000fe20000000f00 */
[----:B------:R-:W-:-:S02]  /*12b90*/  IMAD.MOV.U32 R13, RZ, RZ, R145 ;  /* 0x000000ffff0d7224 */ /* 0x000fc400078e0091 */
[----:B------:R-:W2:Y:S01]  /*12ba0*/  LDL.LU.64 R150, [R1+0x678] ;  /* 0x0006780001967983 */ /* 0x000ea20000300a00 */
[----:B------:R-:W-:Y:S01]  /*12bb0*/  MOV R16, R142 ;  /* 0x0000008e00107202 */ /* 0x000fe20000000f00 */
[----:B------:R-:W-:Y:S02]  /*12bc0*/  IMAD.MOV.U32 R15, RZ, RZ, R143 ;  /* 0x000000ffff0f7224 */ /* 0x000fe400078e008f */
[----:B------:R-:W2:Y:S01]  /*12bd0*/  LDL.LU.64 R148, [R1+0x670] ;  /* 0x0006700001947983 */ /* 0x000ea20000300a00 */
[----:B------:R-:W-:Y:S01]  /*12be0*/  MOV R18, R140 ;  /* 0x0000008c00127202 */ /* 0x000fe20000000f00 */
[----:B------:R-:W-:Y:S02]  /*12bf0*/  IMAD.MOV.U32 R17, RZ, RZ, R141 ;  /* 0x000000ffff117224 */ /* 0x000fe400078e008d */
[----:B------:R-:W2:Y:S01]  /*12c00*/  LDL.LU.64 R146, [R1+0x668] ;  /* 0x0006680001927983 */ /* 0x000ea20000300a00 */
        /* <DEDUP_REMOVED lines=135> */
[----:B------:R-:W-:-:S03]  /*13480*/  IMAD.MOV.U32 R152, RZ, RZ, R49 ;  /* 0x000000ffff987224 */ /* 0x000fc600078e0031 */
        /* <DEDUP_REMOVED lines=218> */
[----:B------:R1:W5:Y:S01]  /*14230*/  LDL.LU R235, [R1+0x46c] ;  /* 0x00046c0001eb7983 */ /* 0x0003620000300800 */
[----:B------:R-:W-:-:S03]  /*14240*/  UMOV UR11, 0x40000040 ;  /* 0x40000040000b7882 */ /* 0x000fc60000000000 */
[----:B------:R1:W5:Y:S04]  /*14250*/  LDL.LU R218, [R1+0x468] ;  /* 0x0004680001da7983 */ /* 0x0003680000300800 */
        /* <DEDUP_REMOVED lines=143> */
[----:B---3--:R-:W-:-:S05]  /*14b50*/  IMAD.SHL.U32 R219, R219, 0x4, RZ ;  /* 0x00000004dbdb7824 */ /* 0x008fca00078e00ff */
[----:B------:R-:W-:Y:S01]  /*14b60*/  LOP3.LUT R219, R219, 0xc, RZ, 0xc0, !PT ;  /* 0x0000000cdbdb7812 */ /* 0x000fe200078ec0ff */
[----:B--2---:R-:W-:-:S06]  /*14b70*/  WARPGROUP.ARRIVE ;  /* 0x00000000000079c5 */ /* 0x004fcc0000000000 */
[----:B------:R-:W-:Y:S03]  /*14b80*/  QGMMA.64x256x32.F32.E4M3.E4M3 R24, R152, gdesc[UR8], R24, gsb0 ;  /* 0x03e0000898187df3 */ /* 0x000fe60008000818 */
[----:B------:R-:W-:Y:S02]  /*14b90*/  WARPGROUP.DEPBAR.LE gsb0, 0x0 ;  /* 0x00008000000079c5 */ /* 0x000fe40000010000 */
[----:B-1----:R-:W-:Y:S05]  /*14ba0*/  @!P0 BRA `(.L_x_30) ;  /* 0x0000000000048947 */ /* 0x002fea0003800000 */
[----:B------:R-:W-:Y:S01]  /*14bb0*/  BPT.TRAP 0x1 ;  /* 0x000000040000795c */ /* 0x000fe20000300000 */
.L_x_30:
[----:B------:R-:W-:-:S04]  /*14bc0*/  ULEA UR6, UR7, UR60, 0x3 ;  /* 0x0000003c07067291 */ /* 0x000fc8000f8e183f */
[----:B------:R-:W-:-:S04]  /*14bd0*/  UIADD3 UR6, UR6, 0x60028, URZ ;  /* 0x0006002806067890 */ /* 0x000fc8000fffe03f */
[----:B------:R-:W-:-:S09]  /*14be0*/  UPRMT UR6, URZ, 0x654, UR6 ;  /* 0x000006543f067896 */ /* 0x000fd20008000006 */
[----:B------:R-:W-:Y:S01]  /*14bf0*/  SYNCS.ARRIVE.TRANS64.RED.A1T0 RZ, [UR6], RZ ;  /* 0x000000ffffff79a7 */ /* 0x000fe20008100406 */
[----:B------:R-:W-:Y:S05]  /*14c00*/  @P2 BRA `(.L_x_31) ;  /* 0x0000000000042947 */ /* 0x000fea0003800000 */
[----:B------:R-:W-:Y:S01]  /*14c10*/  BPT.TRAP 0x1 ;  /* 0x000000040000795c */ /* 0x000fe20000300000 */
.L_x_31:
[----:B------:R-:W-:-:S04]  /*14c20*/  UIADD3 UR7, UR7, 0x1, URZ ;  /* 0x0000000107077890 */ /* 0x000fc8000fffe03f */
[----:B------:R-:W-:-:S04]  /*14c30*/  UISETP.NE.AND UP0, UPT, UR7, 0x5, UPT ;  /* 0x000000050700788c */ /* 0x000fc8000bf05270 */
[----:B------:R-:W-:Y:S01]  /*14c40*/  USEL UR7, UR7, URZ, UP0 ;  /* 0x0000003f07077287 */ /* 0x000fe20008000000 */
[----:B------:R-:W-:Y:S11]  /*14c50*/  @!P0 BRA `(.L_x_32) ;  /* 0x0000000000048947 */ /* 0x000ff60003800000 */
[----:B------:R-:W-:Y:S01]  /*14c60*/  BPT.TRAP 0x1 ;  /* 0x000000040000795c */ /* 0x000fe20000300000 */
.L_x_32:
[----:B------:R-:W-:-:S04]  /*14c70*/  ULEA UR6, UR7, UR60, 0x3 ;  /* 0x0000003c07067291 */ /* 0x000fc8000f8e183f */
[----:B------:R-:W-:-:S04]  /*14c80*/  UIADD3 UR6, UR6, 0x60028, URZ ;  /* 0x0006002806067890 */ /* 0x000fc8000fffe03f */
[----:B------:R-:W-:-:S09]  /*14c90*/  UPRMT UR6, URZ, 0x654, UR6 ;  /* 0x000006543f067896 */ /* 0x000fd20008000006 */
[----:B------:R-:W-:Y:S01]  /*14ca0*/  SYNCS.ARRIVE.TRANS64.RED.A1T0 RZ, [UR6], RZ ;  /* 0x000000ffffff79a7 */ /* 0x000fe20008100406 */
[----:B------:R-:W-:Y:S05]  /*14cb0*/  @P2 BRA `(.L_x_33) ;  /* 0x0000000000042947 */ /* 0x000fea0003800000 */
[----:B------:R-:W-:Y:S01]  /*14cc0*/  BPT.TRAP 0x1 ;  /* 0x000000040000795c */ /* 0x000fe20000300000 */
.L_x_33:
[----:B------:R-:W-:Y:S01]  /*14cd0*/  UIADD3 UR4, UR4, 0x1, URZ ;  /* 0x0000000104047890 */ /* 0x000fe2000fffe03f */
[C---:B-----5:R-:W-:Y:S01]  /*14ce0*/  ISETP.GT.AND P3, PT, R217.reuse, 0x2, PT ;  /* 0x00000002d900780c */ /* 0x060fe20003f64270 */
[----:B------:R-:W-:Y:S01]  /*14cf0*/  UIADD3 UR7, UR7, 0x1, URZ ;  /* 0x0000000107077890 */ /* 0x000fe2000fffe03f */
[----:B------:R-:W-:Y:S01]  /*14d00*/  VIADD R3, R217, 0xffffffff ;  /* 0xffffffffd9037836 */ /* 0x000fe20000000000 */
[----:B------:R-:W-:Y:S01]  /*14d10*/  UISETP.NE.AND UP2, UPT, UR4, 0x5, UPT ;  /* 0x000000050400788c */ /* 0x000fe2000bf45270 */
[----:B------:R-:W-:Y:S01]  /*14d20*/  IADD3 R4, R4, 0x80, RZ ;  /* 0x0000008004047810 */ /* 0x000fe20007ffe0ff */
[----:B------:R-:W-:Y:S01]  /*14d30*/  UISETP.NE.AND UP0, UPT, UR7, 0x5, UPT ;  /* 0x000000050700788c */ /* 0x000fe2000bf05270 */
[----:B------:R-:W-:Y:S01]  /*14d40*/  MOV R2, R216 ;  /* 0x000000d800027202 */ /* 0x000fe20000000f00 */
[----:B------:R-:W-:Y:S01]  /*14d50*/  USEL UR6, URZ, 0x1, UP2 ;  /* 0x000000013f067887 */ /* 0x000fe20009000000 */
[----:B------:R-:W-:Y:S01]  /*14d60*/  IMAD.MOV.U32 R12, RZ, RZ, R9 ;  /* 0x000000ffff0c7224 */ /* 0x000fe200078e0009 */
[----:B------:R-:W-:Y:S01]  /*14d70*/  USEL UR7, UR7, URZ, UP0 ;  /* 0x0000003f07077287 */ /* 0x000fe20008000000 */
[----:B------:R-:W-:Y:S01]  /*14d80*/  MOV R217, R3 ;  /* 0x0000000300d97202 */ /* 0x000fe20000000f00 */
[----:B------:R-:W-:-:S02]  /*14d90*/  USEL UR4, UR4, URZ, UP2 ;  /* 0x0000003f04047287 */ /* 0x000fc40009000000 */
[----:B------:R-:W-:Y:S01]  /*14da0*/  LOP3.LUT R0, R218, UR6, RZ, 0x3c, !PT ;  /* 0x00000006da007c12 */ /* 0x000fe2000f8e3cff */
[----:B------:R-:W-:Y:S09]  /*14db0*/  @P3 BRA `(.L_x_34) ;  /* 0xffffff4c00f83947 */ /* 0x000ff2000383ffff */
[----:B------:R-:W-:-:S07]  /*14dc0*/  IMAD.MOV.U32 R233, RZ, RZ, R3 ;  /* 0x000000ffffe97224 */ /* 0x000fce00078e0003 */
.L_x_23:
[----:B------:R-:W-:-:S13]  /*14dd0*/  ISETP.GE.AND P3, PT, R233, 0x1, PT ;  /* 0x00000001e900780c */ /* 0x000fda0003f66270 */
[----:B------:R-:W-:Y:S05]  /*14de0*/  @!P3 BRA `(.L_x_35) ;  /* 0x000000c0006cb947 */ /* 0x000fea0003800000 */
[----:B------:R-:W-:Y:S01]  /*14df0*/  MOV R225, R216 ;  /* 0x000000d800e17202 */ /* 0x000fe20000000f00 */
[----:B------:R-:W-:Y:S01]  /*14e00*/  IMAD.MOV.U32 R231, RZ, RZ, R9 ;  /* 0x000000ffffe77224 */ /* 0x000fe200078e0009 */
[----:B------:R-:W-:-:S06]  /*14e10*/  ULDC UR5, c[0x0][0x604] ;  /* 0x0001810000057ab9 */ /* 0x000fcc0000000800 */
.L_x_46:
[----:B------:R-:W-:Y:S05]  /*14e20*/  @!P0 BRA `(.L_x_36) ;  /* 0x0000000000048947 */ /* 0x000fea0003800000 */
[----:B------:R-:W-:Y:S01]  /*14e30*/  BPT.TRAP 0x1 ;  /* 0x000000040000795c */ /* 0x000fe20000300000 */
.L_x_36:
[----:B------:R-:W-:Y:S01]  /*14e40*/  ULEA UR6, UR4, UR60, 0x3 ;  /* 0x0000003c04067291 */ /* 0x000fe2000f8e183f */
[----:B------:R-:W-:-:S08]  /*14e50*/  SHF.L.U32 R2, R0, 0x1f, RZ ;  /* 0x0000001f00027819 */ /* 0x000fd000000006ff */
[----:B------:R-:W1:Y:S02]  /*14e60*/  SYNCS.PHASECHK.TRANS64.TRYWAIT P3, [UR6+0x60000], R2 ;  /* 0x06000002ff0075a7 */ /* 0x000e640008060146 */
[----:B-1----:R-:W-:Y:S05]  /*14e70*/  @!P3 BRA `(.L_x_37) ;  /* 0x0000013400a8b947 */ /* 0x002fea0003800000 */
.L_x_119:
[----:B------:R-:W2:Y:S04]  /*14e80*/  LDL.64 R16, [R1+0x218] ;  /* 0x0002180001107983 */ /* 0x000ea80000100a00 */
[----:B------:R-:W3:Y:S04]  /*14e90*/  LDL.64 R14, [R1+0x210] ;  /* 0x00021000010e7983 */ /* 0x000ee80000100a00 */
[----:B------:R-:W4:Y:S01]  /*14ea0*/  LDL.64 R12, [R1+0x208] ;  /* 0x00020800010c7983 */ /* 0x000f220000100a00 */
[----:B------:R-:W-:Y:S01]  /*14eb0*/  ULEA UR6, UR4, UR61, 0xc ;  /* 0x0000003d04067291 */ /* 0x000fe2000f8e603f */
[----:B------:R-:W-:Y:S01]  /*14ec0*/  WARPGROUP.ARRIVE ;  /* 0x00000000000079c5 */ /* 0x000fe20000000000 */
[----:B------:R-:W-:Y:S01]  /*14ed0*/  UMOV UR55, 0x40000040 ;  /* 0x4000004000377882 */ /* 0x000fe20000000000 */
[----:B------:R-:W5:Y:S01]  /*14ee0*/  LDL.64 R10, [R1+0x200] ;  /* 0x00020000010a7983 */ /* 0x000f620000100a00 */
[----:B------:R-:W-:Y:S01]  /*14ef0*/  UIADD3 UR10, UR6, 0x400, URZ ;  /* 0x00000400060a7890 */ /* 0x000fe2000fffe03f */
[----:B------:R-:W-:-:S02]  /*14f00*/  UMOV UR11, 0x40000040 ;  /* 0x40000040000b7882 */ /* 0x000fc40000000000 */
        /* <DEDUP_REMOVED lines=25> */
[----:B------:R-:W-:-:S13]  /*150a0*/  R2UR UR53, R17 ;  /* 0x00000000113572ca */ /* 0x000fda00000e0000 */
[----:B------:R-:W-:Y:S01]  /*150b0*/  QGMMA.64x128x32.F32.E4M3.E4M3 R152, gdesc[UR52], RZ, !UPT, gsb0 ;  /* 0x01e00000349879f3 */ /* 0x000fe2000c0008ff */
[----:B---3--:R-:W-:Y:S01]  /*150c0*/  R2UR UR52, R14 ;  /* 0x000000000e3472ca */ /* 0x008fe200000e0000 */
[----:B------:R-:W-:Y:S01]  /*150d0*/  UIADD3 UR54, UR6, 0x2, URZ ;  /* 0x0000000206367890 */ /* 0x000fe2000fffe03f */
[----:B------:R-:W-:Y:S01]  /*150e0*/  R2UR UR53, R15 ;  /* 0x000000000f3572ca */ /* 0x000fe200000e0000 */
[----:B------:R-:W-:Y:S01]  /*150f0*/  UMOV UR55, 0x40000040 ;  /* 0x4000004000377882 */ /* 0x000fe20000000000 */
[----:B------:R-:W-:Y:S02]  /*15100*/  WARPGROUP.DEPBAR.LE gsb0, 0x0 ;  /* 0x00008000000079c5 */ /* 0x000fe40000010000 */
[----:B------:R-:W-:-:S09]  /*15110*/  WARPGROUP.ARRIVE ;  /* 0x00000000000079c5 */ /* 0x000fd20000000000 */
[----:B------:R-:W-:Y:S01]  /*15120*/  QGMMA.64x128x32.F32.E4M3.E4M3 R152, gdesc[UR52], R152, gsb0 ;  /* 0x01e00000349879f3 */ /* 0x000fe20008000898 */
[----:B----4-:R-:W-:Y:S01]  /*15130*/  R2UR UR52, R12 ;  /* 0x000000000c3472ca */ /* 0x010fe200000e0000 */
[----:B------:R-:W-:Y:S01]  /*15140*/  UIADD3 UR54, UR6, 0x4, URZ ;  /* 0x0000000406367890 */ /* 0x000fe2000fffe03f */
[----:B------:R-:W-:Y:S01]  /*15150*/  R2UR UR53, R13 ;  /* 0x000000000d3572ca */ /* 0x000fe200000e0000 */
[----:B------:R-:W-:Y:S01]  /*15160*/  UMOV UR55, 0x40000040 ;  /* 0x4000004000377882 */ /* 0x000fe20000000000 */
[----:B------:R-:W-:Y:S02]  /*15170*/  WARPGROUP.DEPBAR.LE gsb0, 0x0 ;  /* 0x00008000000079c5 */ /* 0x000fe40000010000 */
[----:B------:R-:W-:-:S09]  /*15180*/  WARPGROUP.ARRIVE ;  /* 0x00000000000079c5 */ /* 0x000fd20000000000 */
[----:B------:R-:W-:Y:S01]  /*15190*/  QGMMA.64x128x32.F32.E4M3.E4M3 R152, gdesc[UR52], R152, gsb0 ;  /* 0x01e00000349879f3 */ /* 0x000fe20008000898 */
[----:B-----5:R-:W-:Y:S01]  /*151a0*/  R2UR UR52, R10 ;  /* 0x000000000a3472ca */ /* 0x020fe200000e0000 */
[----:B------:R-:W-:Y:S01]  /*151b0*/  UIADD3 UR54, UR6, 0x6, URZ ;  /* 0x0000000606367890 */ /* 0x000fe2000fffe03f */
[----:B------:R-:W-:Y:S01]  /*151c0*/  R2UR UR53, R11 ;  /* 0x000000000b3572ca */ /* 0x000fe200000e0000 */
[----:B------:R-:W-:Y:S01]  /*151d0*/  UMOV UR55, 0x40000040 ;  /* 0x4000004000377882 */ /* 0x000fe20000000000 */
[----:B------:R-:W-:Y:S02]  /*151e0*/  WARPGROUP.DEPBAR.LE gsb0, 0x0 ;  /* 0x00008000000079c5 */ /* 0x000fe40000010000 */
[----:B------:R-:W-:-:S09]  /*151f0*/  WARPGROUP.ARRIVE ;  /* 0x00000000000079c5 */ /* 0x000fd20000000000 */
[----:B------:R-:W-:Y:S01]  /*15200*/  QGMMA.64x128x32.F32.E4M3.E4M3 R152, gdesc[UR52], R152, gsb0 ;  /* 0x01e00000349879f3 */ /* 0x000fe20008000898 */
[----:B------:R-:W-:Y:S01]  /*15210*/  UIADD3 UR54, UR6, 0xc06, URZ ;  /* 0x00000c0606367890 */ /* 0x000fe2000fffe03f */
[----:B------:R-:W-:Y:S01]  /*15220*/  UMOV UR52, UR56 ;  /* 0x0000003800347c82 */ /* 0x000fe20008000000 */
[----:B------:R-:W-:Y:S01]  /*15230*/  UMOV UR53, UR57 ;  /* 0x0000003900357c82 */ /* 0x000fe20008000000 */
        /* <DEDUP_REMOVED lines=42> */
.L_x_38:
[----:B------:R-:W-:Y:S01]  /*154e0*/  LOP3.LUT R0, R0, 0xbfffffff, RZ, 0xc0, !PT ;  /* 0xbfffffff00007812 */ /* 0x000fe200078ec0ff */
[----:B------:R2:W-:Y:S03]  /*154f0*/  STL [R1+0x2e8], R75 ;  /* 0x0002e84b01007387 */ /* 0x0005e60000100800 */
[----:B------:R-:W-:-:S04]  /*15500*/  @P1 LOP3.LUT R0, R0, 0x40000000, RZ, 0xfc, !PT ;  /* 0x4000000000001812 */ /* 0x000fc800078efcff */
[----:B------:R-:W-:Y:S02]  /*15510*/  LOP3.LUT R0, R0, 0xdfffffff, RZ, 0xc0, !PT ;  /* 0xdfffffff00007812 */ /* 0x000fe400078ec0ff */
[C---:B-1----:R-:W-:Y:S01]  /*15520*/  IADD3 R3, R4.reuse, 0x1, RZ ;  /* 0x0000000104037810 */ /* 0x042fe20007ffe0ff */
[----:B------:R-:W-:Y:S01]  /*15530*/  VIADD R11, R4, 0x10 ;  /* 0x00000010040b7836 */ /* 0x000fe20000000000 */
[----:B------:R-:W-:Y:S02]  /*15540*/  @P0 LOP3.LUT R0, R0, 0x20000000, RZ, 0xfc, !PT ;  /* 0x2000000000000812 */ /* 0x000fe400078efcff */
[C---:B------:R-:W-:Y:S01]  /*15550*/  IADD3 R10, R4.reuse, 0x11, RZ ;  /* 0x00000011040a7810 */ /* 0x040fe20007ffe0ff */
[----:B------:R-:W-:Y:S01]  /*15560*/  VIADD R9, R4, 0x18 ;  /* 0x0000001804097836 */ /* 0x000fe20000000000 */
[-C--:B------:R-:W-:Y:S01]  /*15570*/  ISETP.GE.AND P0, PT, R6, R3.reuse, PT ;  /* 0x000000030600720c */ /* 0x080fe20003f06270 */
[----:B------:R-:W-:Y:S01]  /*15580*/  VIADD R12, R4, 0x20 ;  /* 0x00000020040c7836 */ /* 0x000fe20000000000 */
[----:B------:R-:W-:Y:S01]  /*15590*/  LOP3.LUT R0, R0, 0xefffffff, RZ, 0xc0, !PT ;  /* 0xefffffff00007812 */ /* 0x000fe200078ec0ff */
[C---:B------:R-:W-:Y:S01]  /*155a0*/  VIADD R230, R4.reuse, 0x70 ;  /* 0x0000007004e67836 */ /* 0x040fe20000000000 */
[C---:B------:R-:W-:Y:S01]  /*155b0*/  IADD3 R229, R4.reuse, 0x71, RZ ;  /* 0x0000007104e57810 */ /* 0x040fe20007ffe0ff */
[----:B------:R-:W-:Y:S01]  /*155c0*/  VIADD R228, R4, 0x78 ;  /* 0x0000007804e47836 */ /* 0x000fe20000000000 */
[----:B------:R-:W-:Y:S01]  /*155d0*/  @P2 LOP3.LUT R0, R0, 0x10000000, RZ, 0xfc, !PT ;  /* 0x1000000000002812 */ /* 0x000fe200078efcff */
[----:B--2---:R-:W2:Y:S01]  /*155e0*/  LDL.LU R75, [R1] ;  /* 0x00000000014b7983 */ /* 0x004ea20000300800 */
[----:B------:R-:W-:Y:S01]  /*155f0*/  ISETP.GE.AND P3, PT, R5, R3, PT ;  /* 0x000000030500720c */ /* 0x000fe20003f66270 */
[----:B------:R-:W-:Y:S01]  /*15600*/  VIADD R3, R4, 0x8 ;  /* 0x0000000804037836 */ /* 0x000fe20000000000 */
[----:B------:R-:W-:Y:S01]  /*15610*/  LOP3.LUT R0, R0, 0xf7ffffff, RZ, 0xc0, !PT ;  /* 0xf7ffffff00007812 */ /* 0x000fe200078ec0ff */
[----:B------:R1:W-:Y:S03]  /*15620*/  STL [R1+0x2e4], R78 ;  /* 0x0002e44e01007387 */ /* 0x0003e60000100800 */
[----:B------:R-:W-:-:S02]  /*15630*/  @P0 LOP3.LUT R0, R0, 0x8000000, RZ, 0xfc, !PT ;  /* 0x0800000000000812 */ /* 0x000fc400078efcff */
[-C--:B------:R-:W-:Y:S02]  /*15640*/  ISETP.GE.AND P0, PT, R6, R3.reuse, PT ;  /* 0x000000030600720c */ /* 0x080fe40003f06270 */
[----:B------:R-:W-:Y:S02]  /*15650*/  ISETP.GE.AND P4, PT, R5, R3, PT ;  /* 0x000000030500720c */ /* 0x000fe40003f86270 */
[----:B------:R-:W-:Y:S01]  /*15660*/  LOP3.LUT R0, R0, 0xfbffffff, RZ, 0xc0, !PT ;  /* 0xfbffffff00007812 */ /* 0x000fe200078ec0ff */
[----:B-1----:R-:W3:Y:S01]  /*15670*/  LDL.LU R78, [R1+0x4] ;  /* 0x00000400014e7983 */ /* 0x002ee20000300800 */
[----:B------:R-:W-:Y:S02]  /*15680*/  IADD3 R3, R4, 0x9, RZ ;  /* 0x0000000904037810 */ /* 0x000fe40007ffe0ff */
[----:B------:R-:W-:Y:S01]  /*15690*/  FSEL R224, R153, -INF , P3 ;  /* 0xff80000099e07808 */ /* 0x000fe20001800000 */
[----:B------:R1:W-:Y:S04]  /*156a0*/  STL [R1+0x2e0], R79 ;  /* 0x0002e04f01007387 */ /* 0x0003e80000100800 */
[----:B------:R-:W-:-:S02]  /*156b0*/  @P0 LOP3.LUT R0, R0, 0x4000000, RZ, 0xfc, !PT ;  /* 0x0400000000000812 */ /* 0x000fc400078efcff */
[-C--:B------:R-:W-:Y:S02]  /*156c0*/  ISETP.GE.AND P0, PT, R6, R3.reuse, PT ;  /* 0x000000030600720c */ /* 0x080fe40003f06270 */
[----:B------:R-:W-:Y:S02]  /*156d0*/  LOP3.LUT R0, R0, 0xfdffffff, RZ, 0xc0, !PT ;  /* 0xfdffffff00007812 */ /* 0x000fe400078ec0ff */
[----:B------:R-:W-:Y:S01]  /*156e0*/  ISETP.GE.AND P3, PT, R5, R3, PT ;  /* 0x000000030500720c */ /* 0x000fe20003f66270 */
[----:B-1----:R-:W4:Y:S08]  /*156f0*/  LDL.LU R79, [R1+0x10] ;  /* 0x00001000014f7983 */ /* 0x002f300000300800 */
[----:B------:R-:W-:Y:S01]  /*15700*/  @P0 LOP3.LUT R0, R0, 0x2000000, RZ, 0xfc, !PT ;  /* 0x0200000000000812 */ /* 0x000fe200078efcff */
[----:B------:R1:W-:Y:S01]  /*15710*/  STL [R1+0x2dc], R82 ;  /* 0x0002dc5201007387 */ /* 0x0003e20000100800 */
[----:B------:R-:W-:-:S02]  /*15720*/  ISETP.GE.AND P0, PT, R6, R11, PT ;  /* 0x0000000b0600720c */ /* 0x000fc40003f06270 */
[----:B------:R-:W-:Y:S02]  /*15730*/  LOP3.LUT R0, R0, 0xfeffffff, RZ, 0xc0, !PT ;  /* 0xfeffffff00007812 */ /* 0x000fe400078ec0ff */
[----:B------:R-:W-:Y:S02]  /*15740*/  IADD3 R3, R4, 0x19, RZ ;  /* 0x0000001904037810 */ /* 0x000fe40007ffe0ff */
[----:B------:R-:W-:Y:S02]  /*15750*/  FSEL R222, R157, -INF , P3 ;  /* 0xff8000009dde7808 */ /* 0x000fe40001800000 */
[----:B------:R-:W-:Y:S01]  /*15760*/  FSEL R223, R156, -INF , P4 ;  /* 0xff8000009cdf7808 */ /* 0x000fe20002000000 */
[----:B-1----:R-:W4:Y:S04]  /*15770*/  LDL.LU R82, [R1+0x14] ;  /* 0x0000140001527983 */ /* 0x002f280000300800 */
[----:B------:R-:W-:Y:S01]  /*15780*/  @P0 LOP3.LUT R0, R0, 0x1000000, RZ, 0xfc, !PT ;  /* 0x0100000000000812 */ /* 0x000fe200078efcff */
[----:B------:R1:W-:Y:S01]  /*15790*/  STL [R1+0x2d8], R83 ;  /* 0x0002d85301007387 */ /* 0x0003e20000100800 */
[----:B------:R-:W-:-:S02]  /*157a0*/  ISETP.GE.AND P0, PT, R6, R10, PT ;  /* 0x0000000a0600720c */ /* 0x000fc40003f06270 */
[----:B------:R-:W-:Y:S02]  /*157b0*/  LOP3.LUT R0, R0, 0xff7fffff, RZ, 0xc0, !PT ;  /* 0xff7fffff00007812 */ /* 0x000fe400078ec0ff */
[----:B------:R-:W-:Y:S02]  /*157c0*/  ISETP.GE.AND P3, PT, R5, R11, PT ;  /* 0x0000000b0500720c */ /* 0x000fe40003f66270 */
[----:B------:R-:W-:Y:S02]  /*157d0*/  IADD3 R227, R4, 0x79, RZ ;  /* 0x0000007904e37810 */ /* 0x000fe40007ffe0ff */
[----:B------:R-:W-:Y:S01]  /*157e0*/  LOP3.LUT R2, R2, 0xfffffffe, RZ, 0xc0, !PT ;  /* 0xfffffffe02027812 */ /* 0x000fe200078ec0ff */
[----:B-1----:R-:W4:Y:S04]  /*157f0*/  LDL.LU R83, [R1+0x20] ;  /* 0x0000200001537983 */ /* 0x002f280000300800 */
[----:B------:R-:W-:Y:S01]  /*15800*/  @P0 LOP3.LUT R0, R0, 0x800000, RZ, 0xfc, !PT ;  /* 0x0080000000000812 */ /* 0x000fe200078efcff */
[----:B------:R1:W-:Y:S01]  /*15810*/  STL [R1+0x2d4], R86 ;  /* 0x0002d45601007387 */ /* 0x0003e20000100800 */
[----:B------:R-:W-:-:S02]  /*15820*/  ISETP.GE.AND P0, PT, R6, R9, PT ;  /* 0x000000090600720c */ /* 0x000fc40003f06270 */
[----:B------:R-:W-:Y:S02]  /*15830*/  LOP3.LUT R0, R0, 0xffbfffff, RZ, 0xc0, !PT ;  /* 0xffbfffff00007812 */ /* 0x000fe400078ec0ff */
[----:B------:R-:W-:Y:S02]  /*15840*/  IADD3 R11, R4, 0x21, RZ ;  /* 0x00000021040b7810 */ /* 0x000fe40007ffe0ff */
[----:B------:R-:W-:Y:S01]  /*15850*/  FSEL R221, R160, -INF , P3 ;  /* 0xff800000a0dd7808 */ /* 0x000fe20001800000 */
[----:B-1----:R-:W4:Y:S06]  /*15860*/  LDL.LU R86, [R1+0x24] ;  /* 0x0000240001567983 */ /* 0x002f2c0000300800 */
[----:B------:R-:W-:Y:S01]  /*15870*/  @P0 LOP3.LUT R0, R0, 0x400000, RZ, 0xfc, !PT ;  /* 0x0040000000000812 */ /* 0x000fe200078efcff */
[----:B------:R1:W-:Y:S01]  /*15880*/  STL [R1+0x2d0], R87 ;  /* 0x0002d05701007387 */ /* 0x0003e20000100800 */
[----:B------:R-:W-:-:S02]  /*15890*/  ISETP.GE.AND P0, PT, R6, R3, PT ;  /* 0x000000030600720c */ /* 0x000fc40003f06270 */
[----:B------:R-:W-:Y:S02]  /*158a0*/  LOP3.LUT R0, R0, 0xffdfffff, RZ, 0xc0, !PT ;  /* 0xffdfffff00007812 */ /* 0x000fe400078ec0ff */
[----:B------:R-:W-:Y:S01]  /*158b0*/  ISETP.GE.AND P3, PT, R5, R10, PT ;  /* 0x0000000a0500720c */ /* 0x000fe20003f66270 */
[----:B-1----:R-:W4:Y:S08]  /*158c0*/  LDL.LU R87, [R1+0x30] ;  /* 0x0000300001577983 */ /* 0x002f300000300800 */
[----:B------:R-:W-:Y:S01]  /*158d0*/  @P0 LOP3.LUT R0, R0, 0x200000, RZ, 0xfc, !PT ;  /* 0x0020000000000812 */ /* 0x000fe200078efcff */
[----:B------:R-:W-:Y:S01]  /*158e0*/  VIADD R10, R4, 0x28 ;  /* 0x00000028040a7836 */ /* 0x000fe20000000000 */
[----:B------:R-:W-:Y:S01]  /*158f0*/  ISETP.GE.AND P0, PT, R6, R12, PT ;  /* 0x0000000c0600720c */ /* 0x000fe20003f06270 */
[----:B------:R1:W-:Y:S01]  /*15900*/  STL [R1+0x2cc], R90 ;  /* 0x0002cc5a01007387 */ /* 0x0003e20000100800 */
[----:B------:R-:W-:-:S02]  /*15910*/  LOP3.LUT R0, R0, 0xffefffff, RZ, 0xc0, !PT ;  /* 0xffefffff00007812 */ /* 0x000fc400078ec0ff */
[----:B------:R-:W-:Y:S01]  /*15920*/  FSEL R220, R161, -INF , P3 ;  /* 0xff800000a1dc7808 */ /* 0x000fe20001800000 */
[----:B-1----:R-:W4:Y:S08]  /*15930*/  LDL.LU R90, [R1+0x34] ;  /* 0x00003400015a7983 */ /* 0x002f300000300800 */
[----:B------:R-:W-:Y:S02]  /*15940*/  @P0 LOP3.LUT R0, R0, 0x100000, RZ, 0xfc, !PT ;  /* 0x0010000000000812 */ /* 0x000fe400078efcff */
[----:B------:R-:W-:Y:S01]  /*15950*/  ISETP.GE.AND P0, PT, R6, R11, PT ;  /* 0x0000000b0600720c */ /* 0x000fe20003f06270 */
[----:B------:R1:W-:Y:S01]  /*15960*/  STL [R1+0x2c8], R91 ;  /* 0x0002c85b01007387 */ /* 0x0003e20000100800 */
[----:B------:R-:W-:-:S02]  /*15970*/  LOP3.LUT R0, R0, 0xfff7ffff, RZ, 0xc0, !PT ;  /* 0xfff7ffff00007812 */ /* 0x000fc400078ec0ff */
[----:B------:R-:W-:Y:S01]  /*15980*/  ISETP.GE.AND P3, PT, R5, R9, PT ;  /* 0x000000090500720c */ /* 0x000fe20003f66270 */
[----:B-1----:R-:W4:Y:S08]  /*15990*/  LDL.LU R91, [R1+0x40] ;  /* 0x00004000015b7983 */ /* 0x002f300000300800 */
[----:B------:R-:W-:Y:S02]  /*159a0*/  @P0 LOP3.LUT R0, R0, 0x80000, RZ, 0xfc, !PT ;  /* 0x0008000000000812 */ /* 0x000fe400078efcff */
[----:B------:R-:W-:Y:S01]  /*159b0*/  ISETP.GE.AND P0, PT, R6, R10, PT ;  /* 0x0000000a0600720c */ /* 0x000fe20003f06270 */
[----:B------:R1:W-:Y:S01]  /*159c0*/  STL [R1+0x2c4], R94 ;  /* 0x0002c45e01007387 */ /* 0x0003e20000100800 */
[----:B------:R-:W-:-:S02]  /*159d0*/  LOP3.LUT R0, R0, 0xfffbffff, RZ, 0xc0, !PT ;  /* 0xfffbffff00007812 */ /* 0x000fc400078ec0ff */
[----:B------:R-:W-:Y:S02]  /*159e0*/  IADD3 R9, R4, 0x29, RZ ;  /* 0x0000002904097810 */ /* 0x000fe40007ffe0ff */
[----:B------:R-:W-:Y:S01]  /*159f0*/  FSEL R219, R164, -INF , P3 ;  /* 0xff800000a4db7808 */ /* 0x000fe20001800000 */
[----:B-1----:R-:W4:Y:S06]  /*15a00*/  LDL.LU R94, [R1+0x44] ;  /* 0x00004400015e7983 */ /* 0x002f2c0000300800 */
[----:B------:R-:W-:Y:S02]  /*15a10*/  @P0 LOP3.LUT R0, R0, 0x40000, RZ, 0xfc, !PT ;  /* 0x0004000000000812 */ /* 0x000fe400078efcff */
[----:B------:R-:W-:Y:S01]  /*15a20*/  ISETP.GE.AND P0, PT, R6, R9, PT ;  /* 0x000000090600720c */ /* 0x000fe20003f06270 */
[----:B------:R1:W-:Y:S01]  /*15a30*/  STL [R1+0x2c0], R95 ;  /* 0x0002c05f01007387 */ /* 0x0003e20000100800 */
[----:B------:R-:W-:Y:S01]  /*15a40*/  ISETP.GE.AND P3, PT, R5, R3, PT ;  /* 0x000000030500720c */ /* 0x000fe20003f66270 */
[----:B------:R-:W-:Y:S01]  /*15a50*/  VIADD R3, R4, 0x30 ;  /* 0x0000003004037836 */ /* 0x000fe20000000000 */
[----:B------:R-:W-:Y:S01]  /*15a60*/  LOP3.LUT R0, R0, 0xfffdffff, RZ, 0xc0, !PT ;  /* 0xfffdffff00007812 */ /* 0x000fe200078ec0ff */
[----:B-1----:R-:W4:Y:S08]  /*15a70*/  LDL.LU R95, [R1+0x50] ;  /* 0x00005000015f7983 */ /* 0x002f300000300800 */
[----:B------:R-:W-:-:S02]  /*15a80*/  @P0 LOP3.LUT R0, R0, 0x20000, RZ, 0xfc, !PT ;  /* 0x0002000000000812 */ /* 0x000fc400078efcff */
[----:B------:R-:W-:Y:S01]  /*15a90*/  ISETP.GE.AND P0, PT, R6, R3, PT ;  /* 0x000000030600720c */ /* 0x000fe20003f06270 */
[----:B------:R1:W-:Y:S01]  /*15aa0*/  STL [R1+0x2bc], R98 ;  /* 0x0002bc6201007387 */ /* 0x0003e20000100800 */
[----:B------:R-:W-:Y:S02]  /*15ab0*/  FSEL R218, R165, -INF , P3 ;  /* 0xff800000a5da7808 */ /* 0x000fe40001800000 */
[----:B------:R-:W-:Y:S02]  /*15ac0*/  ISETP.GE.AND P3, PT, R5, R12, PT ;  /* 0x0000000c0500720c */ /* 0x000fe40003f66270 */
[----:B------:R-:W-:Y:S02]  /*15ad0*/  LOP3.LUT R0, R0, 0xfffeffff, RZ, 0xc0, !PT ;  /* 0xfffeffff00007812 */ /* 0x000fe400078ec0ff */
[----:B------:R-:W-:Y:S02]  /*15ae0*/  IADD3 R12, R4, 0x31, RZ ;  /* 0x00000031040c7810 */ /* 0x000fe40007ffe0ff */
[----:B------:R-:W-:Y:S01]  /*15af0*/  FSEL R165, R168, -INF , P3 ;  /* 0xff800000a8a57808 */ /* 0x000fe20001800000 */
[----:B-1----:R-:W4:Y:S02]  /*15b00*/  LDL.LU R98, [R1+0x54] ;  /* 0x0000540001627983 */ /* 0x002f240000300800 */
[----:B------:R-:W-:-:S02]  /*15b10*/  @P0 LOP3.LUT R0, R0, 0x10000, RZ, 0xfc, !PT ;  /* 0x0001000000000812 */ /* 0x000fc400078efcff */
[----:B------:R-:W-:Y:S01]  /*15b20*/  ISETP.GE.AND P0, PT, R6, R12, PT ;  /* 0x0000000c0600720c */ /* 0x000fe20003f06270 */
[----:B------:R1:W-:Y:S01]  /*15b30*/  STL [R1+0x2b8], R99 ;  /* 0x0002b86301007387 */ /* 0x0003e20000100800 */
[C---:B------:R-:W-:Y:S02]  /*15b40*/  ISETP.GE.AND P3, PT, R5.reuse, R4, PT ;  /* 0x000000040500720c */ /* 0x040fe40003f66270 */
[----:B------:R-:W-:Y:S02]  /*15b50*/  LOP3.LUT R0, R0, 0xffff7fff, RZ, 0xc0, !PT ;  /* 0xffff7fff00007812 */ /* 0x000fe400078ec0ff */
[----:B------:R-:W-:Y:S02]  /*15b60*/  FSEL R152, R152, -INF , P3 ;  /* 0xff80000098987808 */ /* 0x000fe40001800000 */
[----:B------:R-:W-:Y:S01]  /*15b70*/  ISETP.GE.AND P3, PT, R5, R11, PT ;  /* 0x0000000b0500720c */ /* 0x000fe20003f66270 */
[----:B------:R-:W-:Y:S01]  /*15b80*/  VIADD R11, R4, 0x38 ;  /* 0x00000038040b7836 */ /* 0x000fe20000000000 */
[----:B-1----:R-:W4:Y:S03]  /*15b90*/  LDL.LU R99, [R1+0x60] ;  /* 0x0000600001637983 */ /* 0x002f260000300800 */
[----:B------:R-:W-:-:S02]  /*15ba0*/  @P0 LOP3.LUT R0, R0, 0x8000, RZ, 0xfc, !PT ;  /* 0x0000800000000812 */ /* 0x000fc400078efcff */
[----:B------:R-:W-:Y:S01]  /*15bb0*/  ISETP.GE.AND P0, PT, R6, R11, PT ;  /* 0x0000000b0600720c */ /* 0x000fe20003f06270 */
[----:B------:R1:W-:Y:S01]  /*15bc0*/  STL [R1+0x2b4], R102 ;  /* 0x0002b46601007387 */ /* 0x0003e20000100800 */
[----:B------:R-:W-:Y:S02]  /*15bd0*/  FSEL R164, R169, -INF , P3 ;  /* 0xff800000a9a47808 */ /* 0x000fe40001800000 */
[----:B------:R-:W-:Y:S02]  /*15be0*/  ISETP.GE.AND P3, PT, R5, R10, PT ;  /* 0x0000000a0500720c */ /* 0x000fe40003f66270 */
[----:B------:R-:W-:Y:S02]  /*15bf0*/  LOP3.LUT R0, R0, 0xffffbfff, RZ, 0xc0, !PT ;  /* 0xffffbfff00007812 */ /* 0x000fe400078ec0ff */
[----:B------:R-:W-:Y:S02]  /*15c00*/  IADD3 R10, R4, 0x39, RZ ;  /* 0x00000039040a7810 */ /* 0x000fe40007ffe0ff */
[----:B------:R-:W-:Y:S01]  /*15c10*/  FMNMX R216, R152, R225, !PT ;  /* 0x000000e198d87209 */ /* 0x000fe20007800000 */
[----:B-1----:R-:W4:Y:S02]  /*15c20*/  LDL.LU R102, [R1+0x64] ;  /* 0x0000640001667983 */ /* 0x002f240000300800 */
[----:B------:R-:W-:-:S02]  /*15c30*/  @P0 LOP3.LUT R0, R0, 0x4000, RZ, 0xfc, !PT ;  /* 0x0000400000000812 */ /* 0x000fc400078efcff */
[----:B------:R-:W-:Y:S01]  /*15c40*/  ISETP.GE.AND P0, PT, R6, R10, PT ;  /* 0x0000000a0600720c */ /* 0x000fe20003f06270 */
[----:B------:R1:W-:Y:S01]  /*15c50*/  STL [R1+0x2b0], R103 ;  /* 0x0002b06701007387 */ /* 0x0003e20000100800 */
[----:B------:R-:W-:Y:S02]  /*15c60*/  FSEL R161, R172, -INF , P3 ;  /* 0xff800000aca17808 */ /* 0x000fe40001800000 */
[----:B------:R-:W-:Y:S01]  /*15c70*/  ISETP.GE.AND P3, PT, R5, R9, PT ;  /* 0x000000090500720c */ /* 0x000fe20003f66270 */
[----:B------:R-:W-:Y:S01]  /*15c80*/  VIADD R9, R4, 0x40 ;  /* 0x0000004004097836 */ /* 0x000fe20000000000 */
[----:B------:R-:W-:Y:S02]  /*15c90*/  LOP3.LUT R0, R0, 0xffffdfff, RZ, 0xc0, !PT ;  /* 0xffffdfff00007812 */ /* 0x000fe400078ec0ff */
[----:B------:R-:W-:Y:S01]  /*15ca0*/  FMNMX R216, R224, R216, !PT ;  /* 0x000000d8e0d87209 */ /* 0x000fe20007800000 */
[----:B-1----:R-:W4:Y:S04]  /*15cb0*/  LDL.LU R103, [R1+0x70] ;  /* 0x0000700001677983 */ /* 0x002f280000300800 */
[----:B------:R-:W-:-:S02]  /*15cc0*/  @P0 LOP3.LUT R0, R0, 0x2000, RZ, 0xfc, !PT ;  /* 0x0000200000000812 */ /* 0x000fc400078efcff */
[----:B------:R-:W-:Y:S01]  /*15cd0*/  ISETP.GE.AND P0, PT, R6, R9, PT ;  /* 0x000000090600720c */ /* 0x000fe20003f06270 */
[----:B------:R1:W-:Y:S01]  /*15ce0*/  STL [R1+0x2ac], R106 ;  /* 0x0002ac6a01007387 */ /* 0x0003e20000100800 */
[----:B------:R-:W-:-:S04]  /*15cf0*/  FMNMX R216, R223, R216, !PT ;  /* 0x000000d8dfd87209 */ /* 0x000fc80007800000 */
[----:B------:R-:W-:Y:S02]  /*15d00*/  FMNMX R216, R222, R216, !PT ;  /* 0x000000d8ded87209 */ /* 0x000fe40007800000 */
[----:B------:R-:W-:Y:S02]  /*15d10*/  FSEL R160, R173, -INF , P3 ;  /* 0xff800000ada07808 */ /* 0x000fe40001800000 */
[----:B------:R-:W-:Y:S01]  /*15d20*/  ISETP.GE.AND P3, PT, R5, R3, PT ;  /* 0x000000030500720c */ /* 0x000fe20003f66270 */
[----:B-1----:R-:W4:Y:S01]  /*15d30*/  LDL.LU R106, [R1+0x74] ;  /* 0x00007400016a7983 */ /* 0x002f220000300800 */
[----:B------:R-:W-:Y:S02]  /*15d40*/  LOP3.LUT R0, R0, 0xffffefff, RZ, 0xc0, !PT ;  /* 0xffffefff00007812 */ /* 0x000fe400078ec0ff */
[----:B------:R-:W-:Y:S01]  /*15d50*/  FMNMX R216, R221, R216, !PT ;  /* 0x000000d8ddd87209 */ /* 0x000fe20007800000 */
[----:B------:R1:W-:Y:S01]  /*15d60*/  STL [R1+0x2a8], R107 ;  /* 0x0002a86b01007387 */ /* 0x0003e20000100800 */
[----:B------:R-:W-:-:S02]  /*15d70*/  IADD3 R3, R4, 0x41, RZ ;  /* 0x0000004104037810 */ /* 0x000fc40007ffe0ff */
[----:B------:R-:W-:Y:S02]  /*15d80*/  @P0 LOP3.LUT R0, R0, 0x1000, RZ, 0xfc, !PT ;  /* 0x0000100000000812 */ /* 0x000fe400078efcff */
[----:B------:R-:W-:Y:S02]  /*15d90*/  FMNMX R216, R220, R216, !PT ;  /* 0x000000d8dcd87209 */ /* 0x000fe40007800000 */
[----:B------:R-:W-:Y:S02]  /*15da0*/  ISETP.GE.AND P0, PT, R6, R3, PT ;  /* 0x000000030600720c */ /* 0x000fe40003f06270 */
[----:B------:R-:W-:Y:S01]  /*15db0*/  FMNMX R216, R219, R216, !PT ;  /* 0x000000d8dbd87209 */ /* 0x000fe20007800000 */
[----:B-1----:R-:W4:Y:S01]  /*15dc0*/  LDL.LU R107, [R1+0x80] ;  /* 0x00008000016b7983 */ /* 0x002f220000300800 */
[----:B------:R-:W-:Y:S02]  /*15dd0*/  FSEL R157, R176, -INF , P3 ;  /* 0xff800000b09d7808 */ /* 0x000fe40001800000 */
[----:B------:R-:W-:-:S02]  /*15de0*/  ISETP.GE.AND P3, PT, R5, R12, PT ;  /* 0x0000000c0500720c */ /* 0x000fc40003f66270 */
[----:B------:R-:W-:Y:S01]  /*15df0*/  FMNMX R216, R218, R216, !PT ;  /* 0x000000d8dad87209 */ /* 0x000fe20007800000 */
[----:B------:R-:W-:Y:S01]  /*15e00*/  VIADD R12, R4, 0x48 ;  /* 0x00000048040c7836 */ /* 0x000fe20000000000 */
[----:B------:R-:W-:Y:S01]  /*15e10*/  FSEL R156, R177, -INF , P3 ;  /* 0xff800000b19c7808 */ /* 0x000fe20001800000 */
[----:B------:R1:W-:Y:S01]  /*15e20*/  STL [R1+0x2a4], R110 ;  /* 0x0002a46e01007387 */ /* 0x0003e20000100800 */
[----:B------:R-:W-:Y:S02]  /*15e30*/  LOP3.LUT R0, R0, 0xfffff7ff, RZ, 0xc0, !PT ;  /* 0xfffff7ff00007812 */ /* 0x000fe400078ec0ff */
[----:B------:R-:W-:Y:S02]  /*15e40*/  ISETP.GE.AND P3, PT, R5, R11, PT ;  /* 0x0000000b0500720c */ /* 0x000fe40003f66270 */
[----:B------:R-:W-:Y:S02]  /*15e50*/  FMNMX R216, R165, R216, !PT ;  /* 0x000000d8a5d87209 */ /* 0x000fe40007800000 */
[----:B------:R-:W-:-:S02]  /*15e60*/  @P0 LOP3.LUT R0, R0, 0x800, RZ, 0xfc, !PT ;  /* 0x0000080000000812 */ /* 0x000fc400078efcff */
[----:B------:R-:W-:Y:S01]  /*15e70*/  FSEL R153, R180, -INF , P3 ;  /* 0xff800000b4997808 */ /* 0x000fe20001800000 */
[----:B-1----:R-:W4:Y:S01]  /*15e80*/  LDL.LU R110, [R1+0x84] ;  /* 0x00008400016e7983 */ /* 0x002f220000300800 */
[----:B------:R-:W-:Y:S02]  /*15e90*/  ISETP.GE.AND P0, PT, R6, R12, PT ;  /* 0x0000000c0600720c */ /* 0x000fe40003f06270 */
[----:B------:R-:W-:Y:S01]  /*15ea0*/  ISETP.GE.AND P3, PT, R5, R10, PT ;  /* 0x0000000a0500720c */ /* 0x000fe20003f66270 */
[----:B------:R1:W-:Y:S01]  /*15eb0*/  STL [R1+0x2a0], R111 ;  /* 0x0002a06f01007387 */ /* 0x0003e20000100800 */
[----:B------:R-:W-:Y:S02]  /*15ec0*/  FMNMX R216, R164, R216, !PT ;  /* 0x000000d8a4d87209 */ /* 0x000fe40007800000 */
[----:B------:R-:W-:Y:S02]  /*15ed0*/  FSEL R217, R181, -INF , P3 ;  /* 0xff800000b5d97808 */ /* 0x000fe40001800000 */
[----:B------:R-:W-:-:S02]  /*15ee0*/  FMNMX R216, R161, R216, !PT ;  /* 0x000000d8a1d87209 */ /* 0x000fc40007800000 */
[C---:B------:R-:W-:Y:S02]  /*15ef0*/  ISETP.GE.AND P3, PT, R5.reuse, R9, PT ;  /* 0x000000090500720c */ /* 0x040fe40003f66270 */
[----:B------:R-:W-:Y:S02]  /*15f00*/  LOP3.LUT R0, R0, 0xfffffbff, RZ, 0xc0, !PT ;  /* 0xfffffbff00007812 */ /* 0x000fe400078ec0ff */
[C---:B------:R-:W-:Y:S01]  /*15f10*/  IADD3 R11, R4.reuse, 0x49, RZ ;  /* 0x00000049040b7810 */ /* 0x040fe20007ffe0ff */
[----:B------:R-:W-:Y:S01]  /*15f20*/  VIADD R10, R4, 0x50 ;  /* 0x00000050040a7836 */ /* 0x000fe20000000000 */
[----:B------:R-:W-:Y:S01]  /*15f30*/  FMNMX R216, R160, R216, !PT ;  /* 0x000000d8a0d87209 */ /* 0x000fe20007800000 */
[----:B-1----:R-:W4:Y:S01]  /*15f40*/  LDL.LU R111, [R1+0x90] ;  /* 0x00009000016f7983 */ /* 0x002f220000300800 */
[----:B------:R-:W-:Y:S02]  /*15f50*/  FSEL R23, R184, -INF , P3 ;  /* 0xff800000b8177808 */ /* 0x000fe40001800000 */
[----:B------:R-:W-:Y:S01]  /*15f60*/  ISETP.GE.AND P3, PT, R5, R3, PT ;  /* 0x000000030500720c */ /* 0x000fe20003f66270 */
[----:B------:R1:W-:Y:S01]  /*15f70*/  STL [R1+0x29c], R114 ;  /* 0x00029c7201007387 */ /* 0x0003e20000100800 */
[----:B------:R-:W-:-:S02]  /*15f80*/  @P0 LOP3.LUT R0, R0, 0x400, RZ, 0xfc, !PT ;  /* 0x0000040000000812 */ /* 0x000fc400078efcff */
[----:B------:R-:W-:Y:S02]  /*15f90*/  FMNMX R216, R157, R216, !PT ;  /* 0x000000d89dd87209 */ /* 0x000fe40007800000 */
[----:B------:R-:W-:Y:S02]  /*15fa0*/  ISETP.GE.AND P0, PT, R6, R11, PT ;  /* 0x0000000b0600720c */ /* 0x000fe40003f06270 */
[----:B------:R-:W-:Y:S02]  /*15fb0*/  FSEL R22, R185, -INF , P3 ;  /* 0xff800000b9167808 */ /* 0x000fe40001800000 */
[----:B------:R-:W-:Y:S02]  /*15fc0*/  ISETP.GE.AND P3, PT, R5, R12, PT ;  /* 0x0000000c0500720c */ /* 0x000fe40003f66270 */
[C---:B------:R-:W-:Y:S01]  /*15fd0*/  IADD3 R9, R4.reuse, 0x51, RZ ;  /* 0x0000005104097810 */ /* 0x040fe20007ffe0ff */
[----:B------:R-:W-:Y:S01]  /*15fe0*/  VIADD R3, R4, 0x58 ;  /* 0x0000005804037836 */ /* 0x000fe20000000000 */
[----:B------:R-:W-:Y:S01]  /*15ff0*/  FMNMX R216, R156, R216, !PT ;  /* 0x000000d89cd87209 */ /* 0x000fe20007800000 */
[----:B-1----:R-:W4:Y:S01]  /*16000*/  LDL.LU R114, [R1+0x94] ;  /* 0x0000940001727983 */ /* 0x002f220000300800 */
[----:B------:R-:W-:-:S02]  /*16010*/  FSEL R21, R188, -INF , P3 ;  /* 0xff800000bc157808 */ /* 0x000fc40001800000 */
[----:B------:R-:W-:Y:S01]  /*16020*/  ISETP.GE.AND P3, PT, R5, R11, PT ;  /* 0x0000000b0500720c */ /* 0x000fe20003f66270 */
[----:B------:R1:W-:Y:S01]  /*16030*/  STL [R1+0x298], R115 ;  /* 0x0002987301007387 */ /* 0x0003e20000100800 */
[----:B------:R-:W-:Y:S02]  /*16040*/  FMNMX R216, R153, R216, !PT ;  /* 0x000000d899d87209 */ /* 0x000fe40007800000 */
[----:B------:R-:W-:Y:S02]  /*16050*/  LOP3.LUT R0, R0, 0xfffffdff, RZ, 0xc0, !PT ;  /* 0xfffffdff00007812 */ /* 0x000fe400078ec0ff */
[----:B------:R-:W-:Y:S02]  /*16060*/  FSEL R20, R189, -INF , P3 ;  /* 0xff800000bd147808 */ /* 0x000fe40001800000 */
[----:B------:R-:W-:Y:S02]  /*16070*/  FMNMX R216, R217, R216, !PT ;  /* 0x000000d8d9d87209 */ /* 0x000fe40007800000 */
[----:B------:R-:W-:-:S02]  /*16080*/  ISETP.GE.AND P3, PT, R5, R10, PT ;  /* 0x0000000a0500720c */ /* 0x000fc40003f66270 */
[C---:B------:R-:W-:Y:S01]  /*16090*/  IADD3 R12, R4.reuse, 0x59, RZ ;  /* 0x00000059040c7810 */ /* 0x040fe20007ffe0ff */
[----:B------:R-:W-:Y:S01]  /*160a0*/  VIADD R11, R4, 0x60 ;  /* 0x00000060040b7836 */ /* 0x000fe20000000000 */
[----:B------:R-:W-:Y:S01]  /*160b0*/  @P0 LOP3.LUT R0, R0, 0x200, RZ, 0xfc, !PT ;  /* 0x0000020000000812 */ /* 0x000fe200078efcff */
[----:B-1----:R-:W4:Y:S01]  /*160c0*/  LDL.LU R115, [R1+0xa0] ;  /* 0x0000a00001737983 */ /* 0x002f220000300800 */
[----:B------:R-:W-:Y:S02]  /*160d0*/  ISETP.GE.AND P0, PT, R6, R10, PT ;  /* 0x0000000a0600720c */ /* 0x000fe40003f06270 */
[----:B------:R-:W-:Y:S01]  /*160e0*/  FMNMX R216, R23, R216, !PT ;  /* 0x000000d817d87209 */ /* 0x000fe20007800000 */
[----:B------:R1:W-:Y:S01]  /*160f0*/  STL [R1+0x294], R118 ;  /* 0x0002947601007387 */ /* 0x0003e20000100800 */
[----:B------:R-:W-:Y:S02]  /*16100*/  FSEL R19, R192, -INF , P3 ;  /* 0xff800000c0137808 */ /* 0x000fe40001800000 */
[----:B------:R-:W-:-:S02]  /*16110*/  ISETP.GE.AND P3, PT, R5, R9, PT ;  /* 0x000000090500720c */ /* 0x000fc40003f66270 */
[----:B------:R-:W-:Y:S02]  /*16120*/  FMNMX R216, R22, R216, !PT ;  /* 0x000000d816d87209 */ /* 0x000fe40007800000 */
[----:B------:R-:W-:Y:S02]  /*16130*/  FSEL R18, R193, -INF , P3 ;  /* 0xff800000c1127808 */ /* 0x000fe40001800000 */
[----:B------:R-:W-:Y:S01]  /*16140*/  ISETP.GE.AND P3, PT, R5, R3, PT ;  /* 0x000000030500720c */ /* 0x000fe20003f66270 */
[----:B-1----:R-:W4:Y:S01]  /*16150*/  LDL.LU R118, [R1+0xa4] ;  /* 0x0000a40001767983 */ /* 0x002f220000300800 */
[----:B------:R-:W-:Y:S02]  /*16160*/  LOP3.LUT R0, R0, 0xfffffeff, RZ, 0xc0, !PT ;  /* 0xfffffeff00007812 */ /* 0x000fe400078ec0ff */
[----:B------:R-:W-:Y:S01]  /*16170*/  FMNMX R216, R21, R216, !PT ;  /* 0x000000d815d87209 */ /* 0x000fe20007800000 */
[----:B------:R1:W-:Y:S01]  /*16180*/  STL [R1+0x290], R8 ;  /* 0x0002900801007387 */ /* 0x0003e20000100800 */
[----:B------:R-:W-:-:S02]  /*16190*/  FSEL R17, R196, -INF , P3 ;  /* 0xff800000c4117808 */ /* 0x000fc40001800000 */
[----:B------:R-:W-:Y:S02]  /*161a0*/  ISETP.GE.AND P3, PT, R5, R12, PT ;  /* 0x0000000c0500720c */ /* 0x000fe40003f66270 */
[----:B------:R-:W-:Y:S02]  /*161b0*/  @P0 LOP3.LUT R0, R0, 0x100, RZ, 0xfc, !PT ;  /* 0x0000010000000812 */ /* 0x000fe400078efcff */
[----:B------:R-:W-:Y:S02]  /*161c0*/  FMNMX R216, R20, R216, !PT ;  /* 0x000000d814d87209 */ /* 0x000fe40007800000 */
[----:B------:R-:W-:Y:S01]  /*161d0*/  ISETP.GE.AND P0, PT, R6, R9, PT ;  /* 0x000000090600720c */ /* 0x000fe20003f06270 */
[----:B-1----:R-:W4:Y:S01]  /*161e0*/  LDL.LU R8, [R1+0xb0] ;  /* 0x0000b00001087983 */ /* 0x002f220000300800 */
[----:B------:R-:W-:Y:S02]  /*161f0*/  FSEL R16, R197, -INF , P3 ;  /* 0xff800000c5107808 */ /* 0x000fe40001800000 */
[----:B------:R-:W-:-:S02]  /*16200*/  FMNMX R216, R19, R216, !PT ;  /* 0x000000d813d87209 */ /* 0x000fc40007800000 */
[C---:B------:R-:W-:Y:S01]  /*16210*/  IADD3 R10, R4.reuse, 0x61, RZ ;  /* 0x00000061040a7810 */ /* 0x040fe20007ffe0ff */
[----:B------:R-:W-:Y:S01]  /*16220*/  VIADD R9, R4, 0x68 ;  /* 0x0000006804097836 */ /* 0x000fe20000000000 */
[C---:B------:R-:W-:Y:S01]  /*16230*/  ISETP.GE.AND P3, PT, R5.reuse, R11, PT ;  /* 0x0000000b0500720c */ /* 0x040fe20003f66270 */
[----:B------:R1:W-:Y:S01]  /*16240*/  STL [R1+0x28c], R7 ;  /* 0x00028c0701007387 */ /* 0x0003e20000100800 */
[----:B------:R-:W-:Y:S02]  /*16250*/  FMNMX R216, R18, R216, !PT ;  /* 0x000000d812d87209 */ /* 0x000fe40007800000 */
[----:B------:R-:W-:Y:S02]  /*16260*/  FSEL R15, R200, -INF , P3 ;  /* 0xff800000c80f7808 */ /* 0x000fe40001800000 */
[----:B------:R-:W-:Y:S02]  /*16270*/  ISETP.GE.AND P3, PT, R5, R10, PT ;  /* 0x0000000a0500720c */ /* 0x000fe40003f66270 */
[----:B------:R-:W-:-:S02]  /*16280*/  LOP3.LUT R0, R0, 0xffffff7f, RZ, 0xc0, !PT ;  /* 0xffffff7f00007812 */ /* 0x000fc400078ec0ff */
[----:B------:R-:W-:Y:S01]  /*16290*/  FMNMX R216, R17, R216, !PT ;  /* 0x000000d811d87209 */ /* 0x000fe20007800000 */
[----:B-1----:R-:W4:Y:S01]  /*162a0*/  LDL.LU R7, [R1+0xb4] ;  /* 0x0000b40001077983 */ /* 0x002f220000300800 */
[----:B------:R-:W-:Y:S02]  /*162b0*/  FSEL R14, R201, -INF , P3 ;  /* 0xff800000c90e7808 */ /* 0x000fe40001800000 */
[----:B------:R-:W-:Y:S01]  /*162c0*/  @P0 LOP3.LUT R0, R0, 0x80, RZ, 0xfc, !PT ;  /* 0x0000008000000812 */ /* 0x000fe200078efcff */
[----:B------:R1:W-:Y:S01]  /*162d0*/  STL [R1+0x288], R119 ;  /* 0x0002887701007387 */ /* 0x0003e20000100800 */
[----:B------:R-:W-:Y:S02]  /*162e0*/  ISETP.GE.AND P3, PT, R5, R9, PT ;  /* 0x000000090500720c */ /* 0x000fe40003f66270 */
[----:B------:R-:W-:Y:S02]  /*162f0*/  ISETP.GE.AND P0, PT, R6, R3, PT ;  /* 0x000000030600720c */ /* 0x000fe40003f06270 */
[----:B------:R-:W-:-:S02]  /*16300*/  IADD3 R3, R4, 0x69, RZ ;  /* 0x0000006904037810 */ /* 0x000fc40007ffe0ff */
[----:B------:R-:W-:Y:S02]  /*16310*/  FMNMX R216, R16, R216, !PT ;  /* 0x000000d810d87209 */ /* 0x000fe40007800000 */
[----:B------:R-:W-:Y:S01]  /*16320*/  FSEL R13, R204, -INF , P3 ;  /* 0xff800000cc0d7808 */ /* 0x000fe20001800000 */
[----:B-1----:R-:W4:Y:S01]  /*16330*/  LDL.LU R119, [R1+0xc0] ;  /* 0x0000c00001777983 */ /* 0x002f220000300800 */
[----:B------:R-:W-:Y:S02]  /*16340*/  ISETP.GE.AND P3, PT, R5, R3, PT ;  /* 0x000000030500720c */ /* 0x000fe40003f66270 */
[----:B------:R-:W-:Y:S01]  /*16350*/  FMNMX R216, R15, R216, !PT ;  /* 0x000000d80fd87209 */ /* 0x000fe20007800000 */
[----:B------:R1:W-:Y:S01]  /*16360*/  STL [R1+0x284], R122 ;  /* 0x0002847a01007387 */ /* 0x0003e20000100800 */
[----:B------:R-:W-:Y:S02]  /*16370*/  FSEL R205, R205, -INF , P3 ;  /* 0xff800000cdcd7808 */ /* 0x000fe40001800000 */
[----:B------:R-:W-:-:S02]  /*16380*/  FMNMX R216, R14, R216, !PT ;  /* 0x000000d80ed87209 */ /* 0x000fc40007800000 */
[----:B------:R-:W-:Y:S02]  /*16390*/  ISETP.GE.AND P3, PT, R5, R230, PT ;  /* 0x000000e60500720c */ /* 0x000fe40003f66270 */
[----:B------:R-:W-:Y:S02]  /*163a0*/  FMNMX R216, R13, R216, !PT ;  /* 0x000000d80dd87209 */ /* 0x000fe40007800000 */
[----:B------:R-:W-:Y:S01]  /*163b0*/  FSEL R208, R208, -INF , P3 ;  /* 0xff800000d0d07808 */ /* 0x000fe20001800000 */
[----:B-1----:R-:W4:Y:S01]  /*163c0*/  LDL.LU R122, [R1+0xc4] ;  /* 0x0000c400017a7983 */ /* 0x002f220000300800 */
[----:B------:R-:W-:Y:S02]  /*163d0*/  ISETP.GE.AND P3, PT, R5, R229, PT ;  /* 0x000000e50500720c */ /* 0x000fe40003f66270 */
[----:B------:R-:W-:Y:S01]  /*163e0*/  FMNMX R216, R205, R216, !PT ;  /* 0x000000d8cdd87209 */ /* 0x000fe20007800000 */
[----:B------:R1:W-:Y:S01]  /*163f0*/  STL [R1+0x280], R123 ;  /* 0x0002807b01007387 */ /* 0x0003e20000100800 */
[----:B------:R-:W-:-:S02]  /*16400*/  FSEL R209, R209, -INF , P3 ;  /* 0xff800000d1d17808 */ /* 0x000fc40001800000 */
[C---:B------:R-:W-:Y:S02]  /*16410*/  ISETP.GE.AND P3, PT, R5.reuse, R228, PT ;  /* 0x000000e40500720c */ /* 0x040fe40003f66270 */
[----:B------:R-:W-:Y:S02]  /*16420*/  FMNMX R216, R208, R216, !PT ;  /* 0x000000d8d0d87209 */ /* 0x000fe40007800000 */
[----:B------:R-:W-:Y:S02]  /*16430*/  FSEL R212, R212, -INF , P3 ;  /* 0xff800000d4d47808 */ /* 0x000fe40001800000 */
[----:B------:R-:W-:Y:S01]  /*16440*/  ISETP.GE.AND P3, PT, R5, R227, PT ;  /* 0x000000e30500720c */ /* 0x000fe20003f66270 */
[----:B-1----:R-:W4:Y:S01]  /*16450*/  LDL.LU R123, [R1+0xd0] ;  /* 0x0000d000017b7983 */ /* 0x002f220000300800 */
[----:B------:R-:W-:Y:S02]  /*16460*/  FMNMX R216, R209, R216, !PT ;  /* 0x000000d8d1d87209 */ /* 0x000fe40007800000 */
[----:B------:R-:W-:Y:S01]  /*16470*/  FSEL R213, R213, -INF , P3 ;  /* 0xff800000d5d57808 */ /* 0x000fe20001800000 */
[----:B------:R1:W-:Y:S01]  /*16480*/  STL [R1+0x27c], R126 ;  /* 0x00027c7e01007387 */ /* 0x0003e20000100800 */
[----:B------:R-:W-:-:S04]  /*16490*/  FMNMX R216, R212, R216, !PT ;  /* 0x000000d8d4d87209 */ /* 0x000fc80007800000 */
[----:B------:R-:W-:Y:S02]  /*164a0*/  FMNMX R216, R213, R216, !PT ;  /* 0x000000d8d5d87209 */ /* 0x000fe40007800000 */
[----:B------:R-:W-:-:S03]  /*164b0*/  ISETP.GE.AND P2, PT, R6, R3, PT ;  /* 0x000000030600720c */ /* 0x000fc60003f46270 */
[----:B------:R-:W2:Y:S01]  /*164c0*/  SHFL.BFLY PT, R3, R216, 0x1, 0x1f ;  /* 0x0c201f00d8037f89 */ /* 0x000ea200000e0000 */
[----:B------:R-:W-:Y:S02]  /*164d0*/  LOP3.LUT R0, R0, 0xffffffbf, RZ, 0xc0, !PT ;  /* 0xffffffbf00007812 */ /* 0x000fe400078ec0ff */
[----:B------:R-:W-:Y:S01]  /*164e0*/  ISETP.GE.AND P1, PT, R6, R10, PT ;  /* 0x0000000a0600720c */ /* 0x000fe20003f26270 */
[----:B-1----:R-:W4:Y:S01]  /*164f0*/  LDL.LU R126, [R1+0xd4] ;  /* 0x0000d400017e7983 */ /* 0x002f220000300800 */
[----:B--2---:R-:W-:-:S03]  /*16500*/  FMNMX R216, R216, R3, !PT ;  /* 0x00000003d8d87209 */ /* 0x004fc60007800000 */
[----:B------:R1:W-:Y:S04]  /*16510*/  STL [R1+0x278], R127 ;  /* 0x0002787f01007387 */ /* 0x0003e80000100800 */
[----:B------:R-:W2:Y:S01]  /*16520*/  SHFL.BFLY PT, R3, R216, 0x2, 0x1f ;  /* 0x0c401f00d8037f89 */ /* 0x000ea200000e0000 */
[----:B------:R-:W-:Y:S02]  /*16530*/  @P0 LOP3.LUT R0, R0, 0x40, RZ, 0xfc, !PT ;  /* 0x0000004000000812 */ /* 0x000fe400078efcff */
[C---:B------:R-:W-:Y:S02]  /*16540*/  ISETP.GE.AND P4, PT, R6.reuse, R229, PT ;  /* 0x000000e50600720c */ /* 0x040fe40003f86270 */
[----:B------:R-:W-:Y:S01]  /*16550*/  ISETP.GE.AND P5, PT, R6, R228, PT ;  /* 0x000000e40600720c */ /* 0x000fe20003fa6270 */
[----:B-1----:R-:W4:Y:S01]  /*16560*/  LDL.LU R127, [R1+0xe0] ;  /* 0x0000e000017f7983 */ /* 0x002f220000300800 */
[----:B--2---:R-:W-:-:S03]  /*16570*/  FMNMX R216, R216, R3, !PT ;  /* 0x00000003d8d87209 */ /* 0x004fc60007800000 */
[----:B------:R1:W-:Y:S01]  /*16580*/  STL [R1+0x274], R130 ;  /* 0x0002748201007387 */ /* 0x0003e20000100800 */
[----:B------:R-:W-:-:S04]  /*16590*/  FSETP.NEU.AND P3, PT, R216, -INF , PT ;  /* 0xff800000d800780b */ /* 0x000fc80003f6d000 */
[----:B------:R-:W-:Y:S02]  /*165a0*/  FSEL R184, R216, RZ, P3 ;  /* 0x000000ffd8b87208 */ /* 0x000fe40001800000 */
[----:B------:R-:W-:Y:S01]  /*165b0*/  ISETP.GE.AND P0, PT, R6, R12, PT ;  /* 0x0000000c0600720c */ /* 0x000fe20003f06270 */
[----:B-1----:R-:W2:Y:S02]  /*165c0*/  LDL.LU R130, [R1+0xe4] ;  /* 0x0000e40001827983 */ /* 0x002ea40000300800 */
[C---:B------:R-:W-:Y:S01]  /*165d0*/  FMUL R3, R184.reuse, UR5 ;  /* 0x00000005b8037c20 */ /* 0x040fe20008400000 */
[----:B------:R-:W-:-:S01]  /*165e0*/  FADD R232, -R184, R225 ;  /* 0x000000e1b8e87221 */ /* 0x000fc20000000100 */
[----:B------:R-:W-:Y:S01]  /*165f0*/  LOP3.LUT R0, R0, 0xffffffdf, RZ, 0xc0, !PT ;  /* 0xffffffdf00007812 */ /* 0x000fe200078ec0ff */
[----:B------:R1:W-:Y:S01]  /*16600*/  STL [R1+0x270], R131 ;  /* 0x0002708301007387 */ /* 0x0003e20000100800 */
[----:B------:R-:W-:-:S05]  /*16610*/  FFMA R181, R152, UR5, -R3 ;  /* 0x0000000598b57c23 */ /* 0x000fca0008000803 */
[----:B------:R-:W-:Y:S01]  /*16620*/  FSETP.GEU.AND P3, PT, R181, -126, PT ;  /* 0xc2fc0000b500780b */ /* 0x000fe20003f6e000 */
[----:B------:R-:W-:-:S01]  /*16630*/  FFMA R180, R224, UR5, -R3 ;  /* 0x00000005e0b47c23 */ /* 0x000fc20008000803 */
[--C-:B------:R-:W-:Y:S01]  /*16640*/  FFMA R177, R223, UR5, -R3.reuse ;  /* 0x00000005dfb17c23 */ /* 0x100fe20008000803 */
        /* <DEDUP_REMOVED lines=8> */
[----:B------:R-:W-:Y:S01]  /*166d0*/  @P0 LOP3.LUT R0, R0, 0x20, RZ, 0xfc, !PT ;  /* 0x0000002000000812 */ /* 0x000fe200078efcff */
[--C-:B------:R-:W-:Y:S01]  /*166e0*/  FFMA R160, R160, UR5, -R3.reuse ;  /* 0x00000005a0a07c23 */ /* 0x100fe20008000803 */
[----:B------:R-:W-:Y:S01]  /*166f0*/  @!P3 FMUL R181, R181, 0.5 ;  /* 0x3f000000b5b5b820 */ /* 0x000fe20000400000 */
[--C-:B------:R-:W-:Y:S01]  /*16700*/  FFMA R157, R157, UR5, -R3.reuse ;  /* 0x000000059d9d7c23 */ /* 0x100fe20008000803 */
[----:B------:R-:W-:-:S01]  /*16710*/  FFMA R156, R156, UR5, -R3 ;  /* 0x000000059c9c7c23 */ /* 0x000fc20008000803 */
[--C-:B------:R-:W-:Y:S01]  /*16720*/  FFMA R153, R153, UR5, -R3.reuse ;  /* 0x0000000599997c23 */ /* 0x100fe20008000803 */
[----:B------:R-:W3:Y:S01]  /*16730*/  MUFU.EX2 R226, R181 ;  /* 0x000000b500e27308 */ /* 0x000ee20000000800 */
        /* <DEDUP_REMOVED lines=13> */
[----:B------:R-:W-:Y:S01]  /*16810*/  FSEL R211, R211, -INF , P4 ;  /* 0xff800000d3d37808 */ /* 0x000fe20002000000 */
[----:B-1----:R-:W2:Y:S01]  /*16820*/  LDL.LU R131, [R1+0xf0] ;  /* 0x0000f00001837983 */ /* 0x002ea20000300800 */
[----:B---3--:R-:W-:Y:S01]  /*16830*/  @!P3 FMUL R226, R226, R226 ;  /* 0x000000e2e2e2b220 */ /* 0x008fe20000400000 */
[----:B------:R-:W-:Y:S01]  /*16840*/  FSETP.GEU.AND P3, PT, R180, -126, PT ;  /* 0xc2fc0000b400780b */ /* 0x000fe20003f6e000 */
[----:B------:R-:W-:-:S01]  /*16850*/  FFMA R152, R217, UR5, -R3 ;  /* 0x00000005d9987c23 */ /* 0x000fc20008000803 */
[----:B------:R-:W-:Y:S01]  /*16860*/  ISETP.GE.AND P0, PT, R6, R11, PT ;  /* 0x0000000b0600720c */ /* 0x000fe20003f06270 */
[----:B------:R1:W-:Y:S10]  /*16870*/  STL [R1+0x26c], R134 ;  /* 0x00026c8601007387 */ /* 0x0003f40000100800 */
[----:B------:R-:W-:Y:S01]  /*16880*/  @!P3 FMUL R180, R180, 0.5 ;  /* 0x3f000000b4b4b820 */ /* 0x000fe20000400000 */
[----:B------:R-:W-:Y:S01]  /*16890*/  LOP3.LUT R0, R0, 0xffffffef, RZ, 0xc0, !PT ;  /* 0xffffffef00007812 */ /* 0x000fe200078ec0ff */
[----:B------:R-:W-:-:S01]  /*168a0*/  FFMA R11, R208, UR5, -R3 ;  /* 0x00000005d00b7c23 */ /* 0x000fc20008000803 */
[----:B------:R-:W-:Y:S01]  /*168b0*/  ISETP.GE.AND P6, PT, R6, R227, PT ;  /* 0x000000e30600720c */ /* 0x000fe20003fc6270 */
[----:B------:R-:W3:Y:S01]  /*168c0*/  MUFU.EX2 R224, R180 ;  /* 0x000000b400e07308 */ /* 0x000ee20000000800 */
[----:B------:R-:W-:Y:S01]  /*168d0*/  FSEL R214, R214, -INF , P5 ;  /* 0xff800000d6d67808 */ /* 0x000fe20002800000 */
[----:B-1----:R-:W2:Y:S01]  /*168e0*/  LDL.LU R134, [R1+0xf4] ;  /* 0x0000f40001867983 */ /* 0x002ea20000300800 */
[----:B------:R-:W-:Y:S01]  /*168f0*/  @P0 LOP3.LUT R0, R0, 0x10, RZ, 0xfc, !PT ;  /* 0x0000001000000812 */ /* 0x000fe200078efcff */
[----:B---3--:R-:W-:Y:S01]  /*16900*/  @!P3 FMUL R224, R224, R224 ;  /* 0x000000e0e0e0b220 */ /* 0x008fe20000400000 */
[----:B------:R-:W-:Y:S01]  /*16910*/  FSETP.GEU.AND P3, PT, R177, -126, PT ;  /* 0xc2fc0000b100780b */ /* 0x000fe20003f6e000 */
[----:B------:R1:W-:Y:S01]  /*16920*/  STL [R1+0x268], R135 ;  /* 0x0002688701007387 */ /* 0x0003e20000100800 */
[----:B------:R-:W-:-:S11]  /*16930*/  ISETP.GE.AND P0, PT, R6, R9, PT ;  /* 0x000000090600720c */ /* 0x000fd60003f06270 */
[----:B------:R-:W-:Y:S01]  /*16940*/  @!P3 FMUL R177, R177, 0.5 ;  /* 0x3f000000b1b1b820 */ /* 0x000fe20000400000 */
[----:B------:R-:W-:Y:S01]  /*16950*/  LOP3.LUT R0, R0, 0x7fffffff, RZ, 0xc0, !PT ;  /* 0x7fffffff00007812 */ /* 0x000fe200078ec0ff */
[----:B-1----:R-:W3:Y:S02]  /*16960*/  LDL.LU R135, [R1+0x100] ;  /* 0x0001000001877983 */ /* 0x002ee40000300800 */
[----:B------:R-:W1:Y:S01]  /*16970*/  MUFU.EX2 R222, R177 ;  /* 0x000000b100de7308 */ /* 0x000e620000000800 */
[----:B------:R-:W-:-:S01]  /*16980*/  FFMA R9, R212, UR5, -R3 ;  /* 0x00000005d4097c23 */ /* 0x000fc20008000803 */
[----:B------:R-:W-:Y:S01]  /*16990*/  @P1 LOP3.LUT R0, R0, 0x80000000, RZ, 0xfc, !PT ;  /* 0x8000000000001812 */ /* 0x000fe200078efcff */
[----:B------:R1:W-:Y:S02]  /*169a0*/  STL [R1+0x264], R138 ;  /* 0x0002648a01007387 */ /* 0x0003e40000100800 */
[----:B-1----:R-:W-:Y:S01]  /*169b0*/  @!P3 FMUL R222, R222, R222 ;  /* 0x000000dededeb220 */ /* 0x002fe20000400000 */
[----:B------:R-:W-:Y:S01]  /*169c0*/  FSETP.GEU.AND P3, PT, R176, -126, PT ;  /* 0xc2fc0000b000780b */ /* 0x000fe20003f6e000 */
[----:B------:R-:W-:-:S01]  /*169d0*/  FFMA R3, R213, UR5, -R3 ;  /* 0x00000005d5037c23 */ /* 0x000fc20008000803 */
[----:B------:R-:W-:Y:S01]  /*169e0*/  LOP3.LUT P1, RZ, R0, 0x10, RZ, 0xc0, !PT ;  /* 0x0000001000ff7812 */ /* 0x000fe2000782c0ff */
[----:B------:R-:W3:Y:S01]  /*169f0*/  LDL.LU R138, [R1+0x104] ;  /* 0x00010400018a7983 */ /* 0x000ee20000300800 */
[----:B------:R-:W-:-:S09]  /*16a00*/  FSEL R206, R206, -INF , P0 ;  /* 0xff800000cece7808 */ /* 0x000fd20000000000 */
[----:B------:R-:W-:Y:S01]  /*16a10*/  @!P3 FMUL R176, R176, 0.5 ;  /* 0x3f000000b0b0b820 */ /* 0x000fe20000400000 */
[----:B------:R1:W-:Y:S03]  /*16a20*/  STL [R1+0x260], R139 ;  /* 0x0002608b01007387 */ /* 0x0003e60000100800 */
[----:B------:R-:W1:Y:S01]  /*16a30*/  MUFU.EX2 R220, R176 ;  /* 0x000000b000dc7308 */ /* 0x000e620000000800 */
[----:B------:R-:W-:Y:S02]  /*16a40*/  @P1 LOP3.LUT R2, R2, 0x1, RZ, 0xfc, !PT ;  /* 0x0000000102021812 */ /* 0x000fe400078efcff */
[----:B------:R-:W-:Y:S01]  /*16a50*/  LOP3.LUT P0, RZ, R0, 0x20000000, RZ, 0xc0, !PT ;  /* 0x2000000000ff7812 */ /* 0x000fe2000780c0ff */
[----:B-1----:R-:W3:Y:S01]  /*16a60*/  LDL.LU R139, [R1+0x110] ;  /* 0x00011000018b7983 */ /* 0x002ee20000300800 */
[----:B------:R-:W-:Y:S01]  /*16a70*/  @!P3 FMUL R220, R220, R220 ;  /* 0x000000dcdcdcb220 */ /* 0x000fe20000400000 */
[----:B------:R-:W-:-:S02]  /*16a80*/  FSETP.GEU.AND P3, PT, R173, -126, PT ;  /* 0xc2fc0000ad00780b */ /* 0x000fc40003f6e000 */
[----:B------:R1:W-:Y:S01]  /*16a90*/  STL [R1+0x25c], R142 ;  /* 0x00025c8e01007387 */ /* 0x0003e20000100800 */
[----:B------:R-:W-:Y:S02]  /*16aa0*/  LOP3.LUT P1, RZ, R0, 0x20, RZ, 0xc0, !PT ;  /* 0x0000002000ff7812 */ /* 0x000fe4000782c0ff */
[----:B------:R-:W-:Y:S01]  /*16ab0*/  LOP3.LUT R2, R2, 0xfffffffd, RZ, 0xc0, !PT ;  /* 0xfffffffd02027812 */ /* 0x000fe200078ec0ff */
[----:B-1----:R-:W3:Y:S07]  /*16ac0*/  LDL.LU R142, [R1+0x114] ;  /* 0x00011400018e7983 */ /* 0x002eee0000300800 */
[----:B------:R-:W-:-:S03]  /*16ad0*/  @!P3 FMUL R173, R173, 0.5 ;  /* 0x3f000000adadb820 */ /* 0x000fc60000400000 */
[----:B------:R-:W-:Y:S01]  /*16ae0*/  @P1 LOP3.LUT R2, R2, 0x2, RZ, 0xfc, !PT ;  /* 0x0000000202021812 */ /* 0x000fe200078efcff */
[----:B------:R1:W-:Y:S01]  /*16af0*/  STL [R1+0x258], R143 ;  /* 0x0002588f01007387 */ /* 0x0003e20000100800 */
[----:B------:R-:W1:Y:S01]  /*16b00*/  MUFU.EX2 R225, R173 ;  /* 0x000000ad00e17308 */ /* 0x000e620000000800 */
[----:B------:R-:W-:Y:S02]  /*16b10*/  LOP3.LUT P1, RZ, R0, 0x40, RZ, 0xc0, !PT ;  /* 0x0000004000ff7812 */ /* 0x000fe4000782c0ff */
[----:B------:R-:W-:Y:S01]  /*16b20*/  LOP3.LUT R2, R2, 0xfffffffb, RZ, 0xc0, !PT ;  /* 0xfffffffb02027812 */ /* 0x000fe200078ec0ff */
[----:B-1----:R-:W3:Y:S04]  /*16b30*/  LDL.LU R143, [R1+0x120] ;  /* 0x00012000018f7983 */ /* 0x002ee80000300800 */
[----:B------:R1:W-:Y:S01]  /*16b40*/  STL [R1+0x254], R146 ;  /* 0x0002549201007387 */ /* 0x0003e20000100800 */
[----:B------:R-:W-:Y:S01]  /*16b50*/  @!P3 FMUL R225, R225, R225 ;  /* 0x000000e1e1e1b220 */ /* 0x000fe20000400000 */
[----:B------:R-:W-:-:S04]  /*16b60*/  FSETP.GEU.AND P3, PT, R172, -126, PT ;  /* 0xc2fc0000ac00780b */ /* 0x000fc80003f6e000 */
[----:B------:R-:W-:Y:S01]  /*16b70*/  @P1 LOP3.LUT R2, R2, 0x4, RZ, 0xfc, !PT ;  /* 0x0000000402021812 */ /* 0x000fe200078efcff */
[----:B-1----:R-:W3:Y:S08]  /*16b80*/  LDL.LU R146, [R1+0x124] ;  /* 0x0001240001927983 */ /* 0x002ef00000300800 */
[----:B------:R-:W-:Y:S01]  /*16b90*/  @!P3 FMUL R172, R172, 0.5 ;  /* 0x3f000000acacb820 */ /* 0x000fe20000400000 */
[----:B------:R-:W-:Y:S01]  /*16ba0*/  LOP3.LUT P1, RZ, R0, 0x80, RZ, 0xc0, !PT ;  /* 0x0000008000ff7812 */ /* 0x000fe2000782c0ff */
[----:B------:R1:W-:Y:S02]  /*16bb0*/  STL [R1+0x250], R147 ;  /* 0x0002509301007387 */ /* 0x0003e40000100800 */
[----:B------:R-:W1:Y:S01]  /*16bc0*/  MUFU.EX2 R223, R172 ;  /* 0x000000ac00df7308 */ /* 0x000e620000000800 */
[----:B------:R-:W-:Y:S01]  /*16bd0*/  LOP3.LUT R2, R2, 0xfffffff7, RZ, 0xc0, !PT ;  /* 0xfffffff702027812 */ /* 0x000fe200078ec0ff */
[----:B-1----:R-:W3:Y:S01]  /*16be0*/  LDL.LU R147, [R1+0x130] ;  /* 0x0001300001937983 */ /* 0x002ee20000300800 */
[----:B------:R-:W-:Y:S01]  /*16bf0*/  @!P3 FMUL R223, R223, R223 ;  /* 0x000000dfdfdfb220 */ /* 0x000fe20000400000 */
[----:B------:R-:W-:-:S02]  /*16c00*/  FSETP.GEU.AND P3, PT, R169, -126, PT ;  /* 0xc2fc0000a900780b */ /* 0x000fc40003f6e000 */
[----:B------:R1:W-:Y:S04]  /*16c10*/  STL [R1+0x24c], R150 ;  /* 0x00024c9601007387 */ /* 0x0003e80000100800 */
[----:B------:R-:W-:-:S07]  /*16c20*/  @P1 LOP3.LUT R2, R2, 0x8, RZ, 0xfc, !PT ;  /* 0x0000000802021812 */ /* 0x000fce00078efcff */
[----:B------:R-:W-:Y:S01]  /*16c30*/  @!P3 FMUL R169, R169, 0.5 ;  /* 0x3f000000a9a9b820 */ /* 0x000fe20000400000 */
[----:B-1----:R-:W3:Y:S03]  /*16c40*/  LDL.LU R150, [R1+0x134] ;  /* 0x0001340001967983 */ /* 0x002ee60000300800 */
[----:B------:R-:W1:Y:S01]  /*16c50*/  MUFU.EX2 R221, R169 ;  /* 0x000000a900dd7308 */ /* 0x000e620000000800 */
[----:B------:R-:W-:Y:S01]  /*16c60*/  LOP3.LUT P1, RZ, R0, 0x100, RZ, 0xc0, !PT ;  /* 0x0000010000ff7812 */ /* 0x000fe2000782c0ff */
[----:B------:R1:W-:Y:S01]  /*16c70*/  STL [R1+0x248], R151 ;  /* 0x0002489701007387 */ /* 0x0003e20000100800 */
[----:B------:R-:W-:-:S03]  /*16c80*/  LOP3.LUT R2, R2, 0xffffffef, RZ, 0xc0, !PT ;  /* 0xffffffef02027812 */ /* 0x000fc600078ec0ff */
[----:B-1----:R-:W3:Y:S01]  /*16c90*/  LDL.LU R151, [R1+0x140] ;  /* 0x0001400001977983 */ /* 0x002ee20000300800 */
[----:B------:R-:W-:Y:S01]  /*16ca0*/  @!P3 FMUL R221, R221, R221 ;  /* 0x000000ddddddb220 */ /* 0x000fe20000400000 */
[----:B------:R-:W-:Y:S02]  /*16cb0*/  FSETP.GEU.AND P3, PT, R168, -126, PT ;  /* 0xc2fc0000a800780b */ /* 0x000fe40003f6e000 */
[----:B------:R1:W-:Y:S04]  /*16cc0*/  STL [R1+0x244], R233 ;  /* 0x000244e901007387 */ /* 0x0003e80000100800 */
[----:B------:R-:W-:-:S07]  /*16cd0*/  @P1 LOP3.LUT R2, R2, 0x10, RZ, 0xfc, !PT ;  /* 0x0000001002021812 */ /* 0x000fce00078efcff */
[----:B------:R-:W-:Y:S01]  /*16ce0*/  @!P3 FMUL R168, R168, 0.5 ;  /* 0x3f000000a8a8b820 */ /* 0x000fe20000400000 */
[----:B-1----:R-:W3:Y:S01]  /*16cf0*/  LDL.LU R233, [R1+0x144] ;  /* 0x0001440001e97983 */ /* 0x002ee20000300800 */
[----:B------:R-:W-:Y:S02]  /*16d00*/  LOP3.LUT P1, RZ, R0, 0x200, RZ, 0xc0, !PT ;  /* 0x0000020000ff7812 */ /* 0x000fe4000782c0ff */
[----:B------:R1:W4:Y:S01]  /*16d10*/  MUFU.EX2 R219, R168 ;  /* 0x000000a800db7308 */ /* 0x0003220000000800 */
[----:B------:R-:W-:Y:S01]  /*16d20*/  LOP3.LUT R2, R2, 0xffffffdf, RZ, 0xc0, !PT ;  /* 0xffffffdf02027812 */ /* 0x000fe200078ec0ff */
[----:B------:R-:W3:Y:S04]  /*16d30*/  LDL.LU R169, [R1+0x1f4] ;  /* 0x0001f40001a97983 */ /* 0x000ee80000300800 */
[----:B-1----:R-:W3:Y:S05]  /*16d40*/  LDL.LU R168, [R1+0x1f0] ;  /* 0x0001f00001a87983 */ /* 0x002eea0000300800 */
[----:B------:R-:W-:-:S02]  /*16d50*/  @P1 LOP3.LUT R2, R2, 0x20, RZ, 0xfc, !PT ;  /* 0x0000002002021812 */ /* 0x000fc400078efcff */
[----:B------:R-:W-:Y:S02]  /*16d60*/  LOP3.LUT P1, RZ, R0, 0x400, RZ, 0xc0, !PT ;  /* 0x0000040000ff7812 */ /* 0x000fe4000782c0ff */
[----:B------:R-:W-:Y:S01]  /*16d70*/  LOP3.LUT R2, R2, 0xffffffbf, RZ, 0xc0, !PT ;  /* 0xffffffbf02027812 */ /* 0x000fe200078ec0ff */
[----:B----4-:R-:W-:Y:S01]  /*16d80*/  @!P3 FMUL R219, R219, R219 ;  /* 0x000000dbdbdbb220 */ /* 0x010fe20000400000 */
[----:B------:R-:W-:-:S09]  /*16d90*/  FSETP.GEU.AND P3, PT, R165, -126, PT ;  /* 0xc2fc0000a500780b */ /* 0x000fd20003f6e000 */
[----:B------:R-:W-:Y:S02]  /*16da0*/  @P1 LOP3.LUT R2, R2, 0x40, RZ, 0xfc, !PT ;  /* 0x0000004002021812 */ /* 0x000fe400078efcff */
[----:B------:R-:W-:Y:S02]  /*16db0*/  LOP3.LUT P1, RZ, R0, 0x800, RZ, 0xc0, !PT ;  /* 0x0000080000ff7812 */ /* 0x000fe4000782c0ff */
[----:B------:R-:W-:Y:S01]  /*16dc0*/  LOP3.LUT R2, R2, 0xffffff7f, RZ, 0xc0, !PT ;  /* 0xffffff7f02027812 */ /* 0x000fe200078ec0ff */
[----:B------:R-:W-:-:S04]  /*16dd0*/  @!P3 FMUL R165, R165, 0.5 ;  /* 0x3f000000a5a5b820 */ /* 0x000fc80000400000 */
[----:B------:R1:W4:Y:S06]  /*16de0*/  MUFU.EX2 R218, R165 ;  /* 0x000000a500da7308 */ /* 0x00032c0000000800 */
[----:B------:R-:W-:Y:S02]  /*16df0*/  @P1 LOP3.LUT R2, R2, 0x80, RZ, 0xfc, !PT ;  /* 0x0000008002021812 */ /* 0x000fe400078efcff */
[----:B------:R-:W-:Y:S01]  /*16e00*/  LOP3.LUT P1, RZ, R0, 0x1000, RZ, 0xc0, !PT ;  /* 0x0000100000ff7812 */ /* 0x000fe2000782c0ff */
[----:B-1----:R-:W3:Y:S01]  /*16e10*/  LDL.LU R165, [R1+0x1e4] ;  /* 0x0001e40001a57983 */ /* 0x002ee20000300800 */
        /* <DEDUP_REMOVED lines=9> */
[----:B------:R-:W-:Y:S02]  /*16eb0*/  LOP3.LUT P1, RZ, R0, 0x4000, RZ, 0xc0, !PT ;  /* 0x0000400000ff7812 */ /* 0x000fe4000782c0ff */
[----:B------:R-:W-:Y:S01]  /*16ec0*/  LOP3.LUT R2, R2, 0xfffffbff, RZ, 0xc0, !PT ;  /* 0xfffffbff02027812 */ /* 0x000fe200078ec0ff */
[----:B-1----:R-:W3:Y:S10]  /*16ed0*/  LDL.LU R164, [R1+0x1e0] ;  /* 0x0001e00001a47983 */ /* 0x002ef40000300800 */
[----:B------:R-:W-:Y:S01]  /*16ee0*/  @P1 LOP3.LUT R2, R2, 0x400, RZ, 0xfc, !PT ;  /* 0x0000040002021812 */ /* 0x000fe200078efcff */
[----:B----4-:R-:W-:Y:S01]  /*16ef0*/  @!P3 FMUL R217, R217, R217 ;  /* 0x000000d9d9d9b220 */ /* 0x010fe20000400000 */
[----:B------:R-:W-:-:S02]  /*16f00*/  FSETP.GEU.AND P3, PT, R161, -126, PT ;  /* 0xc2fc0000a100780b */ /* 0x000fc40003f6e000 */
[----:B------:R-:W-:Y:S02]  /*16f10*/  LOP3.LUT P1, RZ, R0, 0x8000, RZ, 0xc0, !PT ;  /* 0x0000800000ff7812 */ /* 0x000fe4000782c0ff */
[----:B------:R-:W-:-:S09]  /*16f20*/  LOP3.LUT R2, R2, 0xfffff7ff, RZ, 0xc0, !PT ;  /* 0xfffff7ff02027812 */ /* 0x000fd200078ec0ff */
[----:B------:R-:W-:Y:S02]  /*16f30*/  @!P3 FMUL R161, R161, 0.5 ;  /* 0x3f000000a1a1b820 */ /* 0x000fe40000400000 */
[----:B------:R-:W-:Y:S02]  /*16f40*/  @P1 LOP3.LUT R2, R2, 0x800, RZ, 0xfc, !PT ;  /* 0x0000080002021812 */ /* 0x000fe400078efcff */
[----:B------:R1:W4:Y:S01]  /*16f50*/  MUFU.EX2 R213, R161 ;  /* 0x000000a100d57308 */ /* 0x0003220000000800 */
[----:B------:R-:W-:Y:S02]  /*16f60*/  LOP3.LUT P1, RZ, R0, 0x10000, RZ, 0xc0, !PT ;  /* 0x0001000000ff7812 */ /* 0x000fe4000782c0ff */
[----:B------:R-:W-:Y:S01]  /*16f70*/  LOP3.LUT R2, R2, 0xffffefff, RZ, 0xc0, !PT ;  /* 0xffffefff02027812 */ /* 0x000fe200078ec0ff */
[----:B-1----:R-:W3:Y:S10]  /*16f80*/  LDL.LU R161, [R1+0x1d4] ;  /* 0x0001d40001a17983 */ /* 0x002ef40000300800 */
[----:B------:R-:W-:-:S02]  /*16f90*/  @P1 LOP3.LUT R2, R2, 0x1000, RZ, 0xfc, !PT ;  /* 0x0000100002021812 */ /* 0x000fc400078efcff */
[----:B------:R-:W-:Y:S01]  /*16fa0*/  LOP3.LUT P1, RZ, R0, 0x20000, RZ, 0xc0, !PT ;  /* 0x0002000000ff7812 */ /* 0x000fe2000782c0ff */
[----:B----4-:R-:W-:Y:S01]  /*16fb0*/  @!P3 FMUL R213, R213, R213 ;  /* 0x000000d5d5d5b220 */ /* 0x010fe20000400000 */
[----:B------:R-:W-:Y:S02]  /*16fc0*/  FSETP.GEU.AND P3, PT, R160, -126, PT ;  /* 0xc2fc0000a000780b */ /* 0x000fe40003f6e000 */
[----:B------:R-:W-:-:S09]  /*16fd0*/  LOP3.LUT R2, R2, 0xffffdfff, RZ, 0xc0, !PT ;  /* 0xffffdfff02027812 */ /* 0x000fd200078ec0ff */
[----:B------:R-:W-:Y:S02]  /*16fe0*/  @P1 LOP3.LUT R2, R2, 0x2000, RZ, 0xfc, !PT ;  /* 0x0000200002021812 */ /* 0x000fe400078efcff */
[----:B------:R-:W-:Y:S01]  /*16ff0*/  @!P3 FMUL R160, R160, 0.5 ;  /* 0x3f000000a0a0b820 */ /* 0x000fe20000400000 */
[----:B------:R-:W-:Y:S02]  /*17000*/  LOP3.LUT P1, RZ, R0, 0x40000, RZ, 0xc0, !PT ;  /* 0x0004000000ff7812 */ /* 0x000fe4000782c0ff */
[----:B------:R-:W-:Y:S01]  /*17010*/  LOP3.LUT R2, R2, 0xffffbfff, RZ, 0xc0, !PT ;  /* 0xffffbfff02027812 */ /* 0x000fe200078ec0ff */
[----:B------:R1:W4:Y:S02]  /*17020*/  MUFU.EX2 R212, R160 ;  /* 0x000000a000d47308 */ /* 0x0003240000000800 */
[----:B-1----:R-:W3:Y:S08]  /*17030*/  LDL.LU R160, [R1+0x1d0] ;  /* 0x0001d00001a07983 */ /* 0x002ef00000300800 */
        /* <DEDUP_REMOVED lines=13> */
[----:B-1----:R-:W3:Y:S01]  /*17110*/  LDL.LU R157, [R1+0x1c4] ;  /* 0x0001c400019d7983 */ /* 0x002ee20000300800 */
[----:B----4-:R-:W-:Y:S01]  /*17120*/  @!P3 FMUL R209, R209, R209 ;  /* 0x000000d1d1d1b220 */ /* 0x010fe20000400000 */
[----:B------:R-:W-:-:S08]  /*17130*/  FSETP.GEU.AND P3, PT, R156, -126, PT ;  /* 0xc2fc00009c00780b */ /* 0x000fd00003f6e000 */
        /* <DEDUP_REMOVED lines=31> */
[----:B------:R-:W-:Y:S01]  /*17330*/  @P1 LOP3.LUT R2, R2, 0x800000, RZ, 0xfc, !PT ;  /* 0x0080000002021812 */ /* 0x000fe200078efcff */
[----:B----4-:R-:W-:Y:S01]  /*17340*/  @!P3 FMUL R204, R204, R204 ;  /* 0x000000ccccccb220 */ /* 0x010fe20000400000 */
[----:B------:R-:W-:-:S13]  /*17350*/  FSETP.GEU.AND P3, PT, R23, -126, PT ;  /* 0xc2fc00001700780b */ /* 0x000fda0003f6e000 */
[----:B------:R-:W-:-:S04]  /*17360*/  @!P3 FMUL R23, R23, 0.5 ;  /* 0x3f0000001717b820 */ /* 0x000fc80000400000 */
[----:B------:R1:W4:Y:S01]  /*17370*/  MUFU.EX2 R201, R23 ;  /* 0x0000001700c97308 */ /* 0x0003220000000800 */
[----:B------:R-:W-:Y:S01]  /*17380*/  ISETP.GE.AND P1, PT, R6, R4, PT ;  /* 0x000000040600720c */ /* 0x000fe20003f26270 */
[----:B-1----:R-:W3:Y:S01]  /*17390*/  LDL.LU R23, [R1+0x1a4] ;  /* 0x0001a40001177983 */ /* 0x002ee20000300800 */
[----:B----4-:R-:W-:Y:S01]  /*173a0*/  @!P3 FMUL R201, R201, R201 ;  /* 0x000000c9c9c9b220 */ /* 0x010fe20000400000 */
[----:B------:R-:W-:-:S13]  /*173b0*/  FSETP.GEU.AND P3, PT, R22, -126, PT ;  /* 0xc2fc00001600780b */ /* 0x000fda0003f6e000 */
[----:B------:R-:W-:-:S04]  /*173c0*/  @!P3 FMUL R22, R22, 0.5 ;  /* 0x3f0000001616b820 */ /* 0x000fc80000400000 */
[----:B------:R1:W4:Y:S01]  /*173d0*/  MUFU.EX2 R200, R22 ;  /* 0x0000001600c87308 */ /* 0x0003220000000800 */
[----:B------:R-:W-:Y:S01]  /*173e0*/  FSEL R154, R154, -INF , P1 ;  /* 0xff8000009a9a7808 */ /* 0x000fe20000800000 */
[----:B-1----:R-:W3:Y:S01]  /*173f0*/  LDL.LU R22, [R1+0x1a0] ;  /* 0x0001a00001167983 */ /* 0x002ee20000300800 */
[----:B----4-:R-:W-:Y:S01]  /*17400*/  @!P3 FMUL R200, R200, R200 ;  /* 0x000000c8c8c8b220 */ /* 0x010fe20000400000 */
[----:B------:R-:W-:-:S13]  /*17410*/  FSETP.GEU.AND P3, PT, R21, -126, PT ;  /* 0xc2fc00001500780b */ /* 0x000fda0003f6e000 */
[----:B------:R-:W-:-:S04]  /*17420*/  @!P3 FMUL R21, R21, 0.5 ;  /* 0x3f0000001515b820 */ /* 0x000fc80000400000 */
[----:B------:R1:W4:Y:S01]  /*17430*/  MUFU.EX2 R197, R21 ;  /* 0x0000001500c57308 */ /* 0x0003220000000800 */
[----:B------:R-:W-:Y:S01]  /*17440*/  LOP3.LUT P1, RZ, R2, 0x800000, RZ, 0xc0, !PT ;  /* 0x0080000002ff7812 */ /* 0x000fe2000782c0ff */
[----:B-1----:R-:W3:Y:S01]  /*17450*/  LDL.LU R21, [R1+0x194] ;  /* 0x0001940001157983 */ /* 0x002ee20000300800 */
[----:B----4-:R-:W-:Y:S01]  /*17460*/  @!P3 FMUL R197, R197, R197 ;  /* 0x000000c5c5c5b220 */ /* 0x010fe20000400000 */
[----:B------:R-:W-:-:S13]  /*17470*/  FSETP.GEU.AND P3, PT, R20, -126, PT ;  /* 0xc2fc00001400780b */ /* 0x000fda0003f6e000 */
[----:B------:R-:W-:-:S04]  /*17480*/  @!P3 FMUL R20, R20, 0.5 ;  /* 0x3f0000001414b820 */ /* 0x000fc80000400000 */
[----:B------:R1:W4:Y:S02]  /*17490*/  MUFU.EX2 R196, R20 ;  /* 0x0000001400c47308 */ /* 0x0003240000000800 */
[----:B-1----:R-:W3:Y:S01]  /*174a0*/  LDL.LU R20, [R1+0x190] ;  /* 0x0001900001147983 */ /* 0x002ee20000300800 */
[----:B----4-:R-:W-:Y:S01]  /*174b0*/  @!P3 FMUL R196, R196, R196 ;  /* 0x000000c4c4c4b220 */ /* 0x010fe20000400000 */
[----:B------:R-:W-:-:S13]  /*174c0*/  FSETP.GEU.AND P3, PT, R19, -126, PT ;  /* 0xc2fc00001300780b */ /* 0x000fda0003f6e000 */
[----:B------:R-:W-:-:S04]  /*174d0*/  @!P3 FMUL R19, R19, 0.5 ;  /* 0x3f0000001313b820 */ /* 0x000fc80000400000 */
[----:B------:R-:W1:Y:S02]  /*174e0*/  MUFU.EX2 R193, R19 ;  /* 0x0000001300c17308 */ /* 0x000e640000000800 */
[----:B-1----:R-:W-:Y:S01]  /*174f0*/  @!P3 FMUL R193, R193, R193 ;  /* 0x000000c1c1c1b220 */ /* 0x002fe20000400000 */
[----:B------:R-:W-:-:S13]  /*17500*/  FSETP.GEU.AND P3, PT, R18, -126, PT ;  /* 0xc2fc00001200780b */ /* 0x000fda0003f6e000 */
[----:B------:R-:W-:-:S04]  /*17510*/  @!P3 FMUL R18, R18, 0.5 ;  /* 0x3f0000001212b820 */ /* 0x000fc80000400000 */
[----:B------:R-:W1:Y:S02]  /*17520*/  MUFU.EX2 R192, R18 ;  /* 0x0000001200c07308 */ /* 0x000e640000000800 */
[----:B-1----:R-:W-:Y:S01]  /*17530*/  @!P3 FMUL R192, R192, R192 ;  /* 0x000000c0c0c0b220 */ /* 0x002fe20000400000 */
[----:B------:R-:W-:-:S13]  /*17540*/  FSETP.GEU.AND P3, PT, R17, -126, PT ;  /* 0xc2fc00001100780b */ /* 0x000fda0003f6e000 */
[----:B------:R-:W-:-:S04]  /*17550*/  @!P3 FMUL R17, R17, 0.5 ;  /* 0x3f0000001111b820 */ /* 0x000fc80000400000 */
[----:B------:R1:W4:Y:S01]  /*17560*/  MUFU.EX2 R189, R17 ;  /* 0x0000001100bd7308 */ /* 0x0003220000000800 */
[----:B------:R-:W-:Y:S02]  /*17570*/  FSEL R19, R207, -INF , P2 ;  /* 0xff800000cf137808 */ /* 0x000fe40001000000 */
[----:B------:R-:W-:Y:S01]  /*17580*/  FSEL R18, R215, -INF , P6 ;  /* 0xff800000d7127808 */ /* 0x000fe20003000000 */
        /* <DEDUP_REMOVED lines=34> */
[----:B------:R-:W-:Y:S01]  /*177b0*/  FSETP.GEU.AND P3, PT, R3, -126, PT ;  /* 0xc2fc00000300780b */ /* 0x000fe20003f6e000 */
[----:B------:R-:W-:-:S12]  /*177c0*/  FADD R9, R226, R201 ;  /* 0x000000c9e2097221 */ /* 0x000fd80000000000 */
[----:B------:R-:W-:-:S04]  /*177d0*/  @!P3 FMUL R3, R3, 0.5 ;  /* 0x3f0000000303b820 */ /* 0x000fc80000400000 */
[----:B------:R1:W4:Y:S02]  /*177e0*/  MUFU.EX2 R172, R3 ;  /* 0x0000000300ac7308 */ /* 0x0003240000000800 */
[----:B-1----:R-:W-:-:S04]  /*177f0*/  FADD R3, R218, R185 ;  /* 0x000000b9da037221 */ /* 0x002fc80000000000 */
[----:B------:R-:W-:Y:S01]  /*17800*/  FADD R10, R9, R3 ;  /* 0x00000003090a7221 */ /* 0x000fe20000000000 */
[----:B------:R-:W-:-:S01]  /*17810*/  FADD R9, R225, R193 ;  /* 0x000000c1e1097221 */ /* 0x000fc20000000000 */
[----:B------:R-:W-:-:S04]  /*17820*/  FADD R3, R209, R177 ;  /* 0x000000b1d1037221 */ /* 0x000fc80000000000 */
[----:B------:R-:W-:Y:S01]  /*17830*/  FADD R3, R9, R3 ;  /* 0x0000000309037221 */ /* 0x000fe20000000000 */
[----:B------:R-:W-:-:S03]  /*17840*/  FADD R9, R224, R200 ;  /* 0x000000c8e0097221 */ /* 0x000fc60000000000 */
[----:B------:R-:W-:Y:S01]  /*17850*/  FADD R15, R10, R3 ;  /* 0x000000030a0f7221 */ /* 0x000fe20000000000 */
[----:B------:R-:W-:-:S04]  /*17860*/  FADD R3, R217, R184 ;  /* 0x000000b8d9037221 */ /* 0x000fc80000000000 */
        /* <DEDUP_REMOVED lines=11> */
[----:B------:R-:W-:-:S01]  /*17920*/  FADD R9, R220, R196 ;  /* 0x000000c4dc097221 */ /* 0x000fc20000000000 */
[----:B----4-:R-:W-:Y:S02]  /*17930*/  @!P3 FMUL R172, R172, R172 ;  /* 0x000000acacacb220 */ /* 0x010fe40000400000 */
[----:B------:R-:W-:-:S01]  /*17940*/  FADD R13, R10, R3 ;  /* 0x000000030a0d7221 */ /* 0x000fc20000000000 */
[----:B------:R-:W-:-:S04]  /*17950*/  FADD R3, R212, R180 ;  /* 0x000000b4d4037221 */ /* 0x000fc80000000000 */
[----:B------:R-:W-:Y:S01]  /*17960*/  FADD R10, R9, R3 ;  /* 0x00000003090a7221 */ /* 0x000fe20000000000 */
[----:B------:R-:W-:-:S01]  /*17970*/  FADD R9, R219, R188 ;  /* 0x000000bcdb097221 */ /* 0x000fc20000000000 */
[----:B------:R-:W-:-:S04]  /*17980*/  FADD R3, R204, R172 ;  /* 0x000000accc037221 */ /* 0x000fc80000000000 */
[----:B------:R-:W-:-:S04]  /*17990*/  FADD R3, R9, R3 ;  /* 0x0000000309037221 */ /* 0x000fc80000000000 */
[----:B------:R-:W-:Y:S01]  /*179a0*/  FADD R9, R10, R3 ;  /* 0x000000030a097221 */ /* 0x000fe20000000000 */
[----:B------:R-:W-:Y:S02]  /*179b0*/  FSEL R3, R155, -INF , P1 ;  /* 0xff8000009b037808 */ /* 0x000fe40000800000 */
[----:B------:R-:W-:-:S04]  /*179c0*/  LOP3.LUT P1, RZ, R2, 0x400000, RZ, 0xc0, !PT ;  /* 0x0040000002ff7812 */ /* 0x000fc8000782c0ff */
        /* <DEDUP_REMOVED lines=45> */
[C---:B------:R-:W-:Y:S02]  /*17ca0*/  LOP3.LUT P1, RZ, R0.reuse, 0x80000000, RZ, 0xc0, !PT ;  /* 0x8000000000ff7812 */ /* 0x040fe4000782c0ff */
[C---:B------:R-:W-:Y:S02]  /*17cb0*/  LOP3.LUT P2, RZ, R0.reuse, 0x10000000, RZ, 0xc0, !PT ;  /* 0x1000000000ff7812 */ /* 0x040fe4000784c0ff */
[----:B------:R-:W-:Y:S02]  /*17cc0*/  FSEL R203, R203, -INF , P1 ;  /* 0xff800000cbcb7808 */ /* 0x000fe40000800000 */
[----:B------:R-:W-:Y:S02]  /*17cd0*/  LOP3.LUT P1, RZ, R0, 0x40000000, RZ, 0xc0, !PT ;  /* 0x4000000000ff7812 */ /* 0x000fe4000782c0ff */
[----:B------:R-:W-:-:S04]  /*17ce0*/  FMNMX R0, R154, R231, !PT ;  /* 0x000000e79a007209 */ /* 0x000fc80007800000 */
        /* <DEDUP_REMOVED lines=24> */
[----:B------:R-:W-:Y:S02]  /*17e70*/  FMNMX R0, R203, R0, !PT ;  /* 0x00000000cb007209 */ /* 0x000fe40007800000 */
[----:B------:R-:W-:Y:S02]  /*17e80*/  ISETP.GE.AND P3, PT, R6, R230, PT ;  /* 0x000000e60600720c */ /* 0x000fe40003f66270 */
[----:B------:R-:W-:Y:S01]  /*17e90*/  FMNMX R0, R206, R0, !PT ;  /* 0x00000000ce007209 */ /* 0x000fe20007800000 */
[----:B------:R-:W-:-:S01]  /*17ea0*/  FADD R14, R14, R9 ;  /* 0x000000090e0e7221 */ /* 0x000fc20000000000 */
[----:B------:R-:W-:Y:S01]  /*17eb0*/  FSEL R210, R210, -INF , P3 ;  /* 0xff800000d2d27808 */ /* 0x000fe20001800000 */
[----:B------:R-:W4:Y:S01]  /*17ec0*/  LDL.LU R230, [R1+0x1fc] ;  /* 0x0001fc0001e67983 */ /* 0x000f220000300800 */
[----:B------:R-:W-:-:S03]  /*17ed0*/  FMNMX R2, R19, R0, !PT ;  /* 0x0000000013027209 */ /* 0x000fc60007800000 */
        /* <DEDUP_REMOVED lines=8> */
[----:B------:R-:W4:Y:S04]  /*17f60*/  LDL.LU R158, [R1+0x174] ;  /* 0x00017400019e7983 */ /* 0x000f280000300800 */
[----:B------:R-:W1:Y:S01]  /*17f70*/  SHFL.BFLY PT, R9, R2, 0x1, 0x1f ;  /* 0x0c201f0002097f89 */ /* 0x000e6200000e0000 */
[----:B------:R-:W-:-:S03]  /*17f80*/  FADD R13, R15, R13 ;  /* 0x0000000d0f0d7221 */ /* 0x000fc60000000000 */
[----:B------:R-:W4:Y:S04]  /*17f90*/  LDL.LU R166, [R1+0x170] ;  /* 0x0001700001a67983 */ /* 0x000f280000300800 */
[----:B------:R-:W4:Y:S01]  /*17fa0*/  LDL.LU R167, [R1+0x164] ;  /* 0x0001640001a77983 */ /* 0x000f220000300800 */
[----:B------:R-:W-:-:S03]  /*17fb0*/  FMUL R0, R232, UR5 ;  /* 0x00000005e8007c20 */ /* 0x000fc60008400000 */
[----:B------:R-:W4:Y:S01]  /*17fc0*/  LDL.LU R199, [R1+0x1dc] ;  /* 0x0001dc0001c77983 */ /* 0x000f220000300800 */
[----:B-1----:R-:W-:-:S03]  /*17fd0*/  FMNMX R2, R2, R9, !PT ;  /* 0x0000000902027209 */ /* 0x002fc60007800000 */
[----:B------:R-:W4:Y:S04]  /*17fe0*/  LDL.LU R207, [R1+0x1d8] ;  /* 0x0001d80001cf7983 */ /* 0x000f280000300800 */
[----:B------:R-:W1:Y:S01]  /*17ff0*/  SHFL.BFLY PT, R9, R2, 0x2, 0x1f ;  /* 0x0c401f0002097f89 */ /* 0x000e6200000e0000 */
[----:B------:R-:W-:-:S03]  /*18000*/  FADD R13, R13, R14 ;  /* 0x0000000e0d0d7221 */ /* 0x000fc60000000000 */
[----:B------:R-:W4:Y:S04]  /*18010*/  LDL.LU R215, [R1+0x1cc] ;  /* 0x0001cc0001d77983 */ /* 0x000f280000300800 */
[----:B------:R-:W4:Y:S04]  /*18020*/  LDL.LU R15, [R1+0x160] ;  /* 0x00016000010f7983 */ /* 0x000f280000300800 */
[----:B------:R-:W4:Y:S04]  /*18030*/  LDL.LU R232, [R1+0x1c8] ;  /* 0x0001c80001e87983 */ /* 0x000f280000300800 */
[----:B------:R-:W4:Y:S01]  /*18040*/  LDL.LU R14, [R1+0x154] ;  /* 0x00015400010e7983 */ /* 0x000f220000300800 */
[----:B-1----:R-:W-:-:S03]  /*18050*/  FMNMX R9, R2, R9, !PT ;  /* 0x0000000902097209 */ /* 0x002fc60007800000 */
[----:B------:R-:W4:Y:S01]  /*18060*/  LDL.LU R2, [R1+0x150] ;  /* 0x0001500001027983 */ /* 0x000f220000300800 */
[----:B------:R-:W-:-:S13]  /*18070*/  FSETP.GEU.AND P3, PT, R0, -126, PT ;  /* 0xc2fc00000000780b */ /* 0x000fda0003f6e000 */
[----:B------:R-:W-:-:S06]  /*18080*/  @!P3 FMUL R0, R0, 0.5 ;  /* 0x3f0000000000b820 */ /* 0x000fcc0000400000 */
[----:B------:R-:W1:Y:S02]  /*18090*/  MUFU.EX2 R0, R0 ;  /* 0x0000000000007308 */ /* 0x000e640000000800 */
[----:B-1----:R-:W-:-:S04]  /*180a0*/  @!P3 FMUL R0, R0, R0 ;  /* 0x000000000000b220 */ /* 0x002fc80000400000 */
[-C--:B------:R-:W-:Y:S01]  /*180b0*/  FMUL R75, R75, R0.reuse ;  /* 0x000000004b4b7220 */ /* 0x080fe20000400000 */
[-C--:B------:R-:W-:Y:S01]  /*180c0*/  FMUL R78, R78, R0.reuse ;  /* 0x000000004e4e7220 */ /* 0x080fe20000400000 */
[-C--:B------:R-:W-:Y:S01]  /*180d0*/  FMUL R79, R79, R0.reuse ;  /* 0x000000004f4f7220 */ /* 0x080fe20000400000 */
[-C--:B------:R-:W-:Y:S02]  /*180e0*/  FMUL R82, R82, R0.reuse ;  /* 0x0000000052527220 */ /* 0x080fe40000400000 */
[----:B------:R1:W-:Y:S01]  /*180f0*/  STL [R1], R75 ;  /* 0x0000004b01007387 */ /* 0x0003e20000100800 */
[-C--:B------:R-:W-:Y:S01]  /*18100*/  FMUL R83, R83, R0.reuse ;  /* 0x0000000053537220 */ /* 0x080fe20000400000 */
[-C--:B------:R-:W-:Y:S01]  /*18110*/  FMUL R86, R86, R0.reuse ;  /* 0x0000000056567220 */ /* 0x080fe20000400000 */
[-C--:B------:R-:W-:Y:S01]  /*18120*/  FMUL R87, R87, R0.reuse ;  /* 0x0000000057577220 */ /* 0x080fe20000400000 */
[----:B-1----:R-:W4:Y:S04]  /*18130*/  LDL.LU R75, [R1+0x2e8] ;  /* 0x0002e800014b7983 */ /* 0x002f280000300800 */
[----:B------:R1:W-:Y:S01]  /*18140*/  STL [R1+0x4], R78 ;  /* 0x0000044e01007387 */ /* 0x0003e20000100800 */
[-C--:B------:R-:W-:Y:S01]  /*18150*/  FMUL R90, R90, R0.reuse ;  /* 0x000000005a5a7220 */ /* 0x080fe20000400000 */
[----:B------:R-:W-:-:S02]  /*18160*/  FMUL R91, R91, R0 ;  /* 0x000000005b5b7220 */ /* 0x000fc40000400000 */
[----:B-1----:R-:W4:Y:S04]  /*18170*/  LDL.LU R78, [R1+0x2e4] ;  /* 0x0002e400014e7983 */ /* 0x002f280000300800 */
[----:B------:R1:W-:Y:S01]  /*18180*/  STL [R1+0x10], R79 ;  /* 0x0000104f01007387 */ /* 0x0003e20000100800 */
[----:B------:R-:W-:-:S03]  /*18190*/  FMUL R94, R94, R0 ;  /* 0x000000005e5e7220 */ /* 0x000fc60000400000 */
        /* <DEDUP_REMOVED lines=59> */
[----:B--2---:R-:W-:-:S03]  /*18550*/  FMUL R130, R130, R0 ;  /* 0x0000000082827220 */ /* 0x004fc60000400000 */
[----:B-1----:R-:W2:Y:S04]  /*18560*/  LDL.LU R8, [R1+0x290] ;  /* 0x0002900001087983 */ /* 0x002ea80000300800 */
[----:B------:R1:W-:Y:S01]  /*18570*/  STL [R1+0xb4], R7 ;  /* 0x0000b40701007387 */ /* 0x0003e20000100800 */
[----:B------:R-:W-:-:S03]  /*18580*/  FMUL R131, R131, R0 ;  /* 0x0000000083837220 */ /* 0x000fc60000400000 */
[----:B-1----:R-:W2:Y:S04]  /*18590*/  LDL.LU R7, [R1+0x28c] ;  /* 0x00028c0001077983 */ /* 0x002ea80000300800 */
[----:B------:R1:W-:Y:S01]  /*185a0*/  STL [R1+0xc0], R119 ;  /* 0x0000c07701007387 */ /* 0x0003e20000100800 */
[----:B------:R-:W-:-:S03]  /*185b0*/  FMUL R134, R134, R0 ;  /* 0x0000000086867220 */ /* 0x000fc60000400000 */
[----:B-1----:R-:W2:Y:S04]  /*185c0*/  LDL.LU R119, [R1+0x288] ;  /* 0x0002880001777983 */ /* 0x002ea80000300800 */
[----:B------:R1:W-:Y:S01]  /*185d0*/  STL [R1+0xc4], R122 ;  /* 0x0000c47a01007387 */ /* 0x0003e20000100800 */
[----:B---3--:R-:W-:-:S03]  /*185e0*/  FMUL R135, R135, R0 ;  /* 0x0000000087877220 */ /* 0x008fc60000400000 */
[----:B-1----:R-:W3:Y:S04]  /*185f0*/  LDL.LU R122, [R1+0x284] ;  /* 0x00028400017a7983 */ /* 0x002ee80000300800 */
[----:B------:R1:W-:Y:S01]  /*18600*/  STL [R1+0xd0], R123 ;  /* 0x0000d07b01007387 */ /* 0x0003e20000100800 */
[----:B------:R-:W-:-:S03]  /*18610*/  FMUL R138, R138, R0 ;  /* 0x000000008a8a7220 */ /* 0x000fc60000400000 */
        /* <DEDUP_REMOVED lines=17> */
[----:B------:R-:W-:Y:S01]  /*18730*/  FSETP.NEU.AND P3, PT, R9, -INF , PT ;  /* 0xff8000000900780b */ /* 0x000fe20003f6d000 */
[-C--:B------:R-:W-:Y:S02]  /*18740*/  FMUL R150, R150, R0.reuse ;  /* 0x0000000096967220 */ /* 0x080fe40000400000 */
[----:B-1----:R-:W3:Y:S04]  /*18750*/  LDL.LU R135, [R1+0x268] ;  /* 0x0002680001877983 */ /* 0x002ee80000300800 */
[----:B------:R1:W-:Y:S01]  /*18760*/  STL [R1+0x104], R138 ;  /* 0x0001048a01007387 */ /* 0x0003e20000100800 */
[----:B------:R-:W-:Y:S01]  /*18770*/  FMUL R151, R151, R0 ;  /* 0x0000000097977220 */ /* 0x000fe20000400000 */
[----:B------:R-:W-:-:S02]  /*18780*/  FFMA R236, R0, R236, R13 ;  /* 0x000000ec00ec7223 */ /* 0x000fc4000000000d */
[----:B-1----:R-:W3:Y:S04]  /*18790*/  LDL.LU R138, [R1+0x264] ;  /* 0x00026400018a7983 */ /* 0x002ee80000300800 */
[----:B------:R1:W-:Y:S01]  /*187a0*/  STL [R1+0x110], R139 ;  /* 0x0001108b01007387 */ /* 0x0003e20000100800 */
[----:B------:R-:W-:Y:S01]  /*187b0*/  FSEL R13, R9, RZ, P3 ;  /* 0x000000ff090d7208 */ /* 0x000fe20001800000 */
[-C--:B------:R-:W-:Y:S02]  /*187c0*/  FMUL R233, R233, R0.reuse ;  /* 0x00000000e9e97220 */ /* 0x080fe40000400000 */
[----:B-1----:R-:W3:Y:S04]  /*187d0*/  LDL.LU R139, [R1+0x260] ;  /* 0x00026000018b7983 */ /* 0x002ee80000300800 */
[----:B------:R1:W-:Y:S01]  /*187e0*/  STL [R1+0x114], R142 ;  /* 0x0001148e01007387 */ /* 0x0003e20000100800 */
[----:B----4-:R-:W-:-:S03]  /*187f0*/  FMUL R2, R2, R0 ;  /* 0x0000000002027220 */ /* 0x010fc60000400000 */
[----:B-1----:R-:W4:Y:S04]  /*18800*/  LDL.LU R142, [R1+0x25c] ;  /* 0x00025c00018e7983 */ /* 0x002f280000300800 */
[----:B------:R1:W-:Y:S01]  /*18810*/  STL [R1+0x120], R143 ;  /* 0x0001208f01007387 */ /* 0x0003e20000100800 */
[-C--:B------:R-:W-:Y:S01]  /*18820*/  FMUL R14, R14, R0.reuse ;  /* 0x000000000e0e7220 */ /* 0x080fe20000400000 */
[-C--:B------:R-:W-:Y:S01]  /*18830*/  FMUL R15, R15, R0.reuse ;  /* 0x000000000f0f7220 */ /* 0x080fe20000400000 */
[-C--:B------:R-:W-:Y:S01]  /*18840*/  FMUL R167, R167, R0.reuse ;  /* 0x00000000a7a77220 */ /* 0x080fe20000400000 */
[----:B-1----:R-:W4:Y:S04]  /*18850*/  LDL.LU R143, [R1+0x258] ;  /* 0x00025800018f7983 */ /* 0x002f280000300800 */
[----:B------:R1:W-:Y:S01]  /*18860*/  STL [R1+0x124], R146 ;  /* 0x0001249201007387 */ /* 0x0003e20000100800 */
[-C--:B------:R-:W-:Y:S01]  /*18870*/  FMUL R166, R166, R0.reuse ;  /* 0x00000000a6a67220 */ /* 0x080fe20000400000 */
[-C--:B------:R-:W-:Y:S01]  /*18880*/  FMUL R158, R158, R0.reuse ;  /* 0x000000009e9e7220 */ /* 0x080fe20000400000 */
        /* <DEDUP_REMOVED lines=10> */
[-C--:B------:R-:W-:Y:S01]  /*18930*/  FMUL R156, R156, R0.reuse ;  /* 0x000000009c9c7220 */ /* 0x080fe20000400000 */
[-C--:B------:R-:W-:Y:S01]  /*18940*/  FMUL R157, R157, R0.reuse ;  /* 0x000000009d9d7220 */ /* 0x080fe20000400000 */
[----:B-1----:R-:W4:Y:S01]  /*18950*/  LDL.LU R147, [R1+0x250] ;  /* 0x0002500001937983 */ /* 0x002f220000300800 */
[-C--:B------:R-:W-:Y:S01]  /*18960*/  FMUL R160, R160, R0.reuse ;  /* 0x00000000a0a07220 */ /* 0x080fe20000400000 */
[----:B------:R-:W-:-:S02]  /*18970*/  FMUL R161, R161, R0 ;  /* 0x00000000a1a17220 */ /* 0x000fc40000400000 */
        /* <DEDUP_REMOVED lines=12> */
[-C--:B------:R-:W-:Y:S01]  /*18a40*/  FMUL R36, R36, R0.reuse ;  /* 0x0000000024247220 */ /* 0x080fe20000400000 */
[-C--:B------:R-:W-:Y:S01]  /*18a50*/  FMUL R37, R37, R0.reuse ;  /* 0x0000000025257220 */ /* 0x080fe20000400000 */
        /* <DEDUP_REMOVED lines=57> */
[----:B-1----:R-:W4:Y:S01]  /*18df0*/  LDL.LU R151, [R1+0x248] ;  /* 0x0002480001977983 */ /* 0x002f220000300800 */
[----:B------:R-:W-:-:S03]  /*18e00*/  FMUL R0, R13, UR5 ;  /* 0x000000050d007c20 */ /* 0x000fc60008400000 */
[----:B------:R1:W-:Y:S04]  /*18e10*/  STL [R1+0x144], R233 ;  /* 0x000144e901007387 */ /* 0x0003e80000100800 */
[----:B-1----:R1:W5:Y:S04]  /*18e20*/  LDL.LU R233, [R1+0x244] ;  /* 0x0002440001e97983 */ /* 0x0023680000300800 */
[----:B------:R1:W-:Y:S04]  /*18e30*/  STL [R1+0x150], R2 ;  /* 0x0001500201007387 */ /* 0x0003e80000100800 */
[----:B------:R-:W-:Y:S04]  /*18e40*/  STL [R1+0x154], R14 ;  /* 0x0001540e01007387 */ /* 0x000fe80000100800 */
[----:B------:R-:W-:Y:S01]  /*18e50*/  STL [R1+0x160], R15 ;  /* 0x0001600f01007387 */ /* 0x000fe20000100800 */
[----:B-1----:R-:W-:-:S03]  /*18e60*/  FFMA R2, R154, UR5, -R0 ;  /* 0x000000059a027c23 */ /* 0x002fc60008000800 */
[----:B------:R-:W-:Y:S02]  /*18e70*/  STL [R1+0x164], R167 ;  /* 0x000164a701007387 */ /* 0x000fe40000100800 */
[----:B------:R-:W-:Y:S02]  /*18e80*/  FSETP.GEU.AND P5, PT, R2, -126, PT ;  /* 0xc2fc00000200780b */ /* 0x000fe40003fae000 */
[----:B------:R-:W-:Y:S04]  /*18e90*/  STL [R1+0x170], R166 ;  /* 0x000170a601007387 */ /* 0x000fe80000100800 */
[----:B------:R-:W-:Y:S04]  /*18ea0*/  STL [R1+0x174], R158 ;  /* 0x0001749e01007387 */ /* 0x000fe80000100800 */
[----:B------:R-:W-:Y:S04]  /*18eb0*/  STL [R1+0x180], R155 ;  /* 0x0001809b01007387 */ /* 0x000fe80000100800 */
[----:B------:R-:W-:Y:S04]  /*18ec0*/  STL [R1+0x184], R17 ;  /* 0x0001841101007387 */ /* 0x000fe80000100800 */
[----:B------:R-:W-:Y:S01]  /*18ed0*/  STL [R1+0x190], R20 ;  /* 0x0001901401007387 */ /* 0x000fe20000100800 */
[----:B------:R-:W-:-:S03]  /*18ee0*/  FFMA R3, R3, UR5, -R0 ;  /* 0x0000000503037c23 */ /* 0x000fc60008000800 */
[----:B------:R-:W-:Y:S04]  /*18ef0*/  STL [R1+0x194], R21 ;  /* 0x0001941501007387 */ /* 0x000fe80000100800 */
[----:B------:R-:W-:Y:S04]  /*18f00*/  STL [R1+0x1a0], R22 ;  /* 0x0001a01601007387 */ /* 0x000fe80000100800 */
[----:B------:R-:W-:Y:S04]  /*18f10*/  STL [R1+0x1a4], R23 ;  /* 0x0001a41701007387 */ /* 0x000fe80000100800 */
[----:B------:R-:W-:Y:S04]  /*18f20*/  STL [R1+0x1b0], R152 ;  /* 0x0001b09801007387 */ /* 0x000fe80000100800 */
[----:B------:R-:W-:Y:S01]  /*18f30*/  STL [R1+0x1b4], R153 ;  /* 0x0001b49901007387 */ /* 0x000fe20000100800 */
[----:B------:R-:W-:-:S03]  /*18f40*/  FSETP.GEU.AND P6, PT, R3, -126, PT ;  /* 0xc2fc00000300780b */ /* 0x000fc60003fce000 */
[----:B------:R-:W-:Y:S01]  /*18f50*/  STL [R1+0x1c0], R156 ;  /* 0x0001c09c01007387 */ /* 0x000fe20000100800 */
[----:B------:R-:W-:-:S03]  /*18f60*/  FFMA R10, R10, UR5, -R0 ;  /* 0x000000050a0a7c23 */ /* 0x000fc60008000800 */
[----:B------:R-:W-:Y:S01]  /*18f70*/  STL [R1+0x1c4], R157 ;  /* 0x0001c49d01007387 */ /* 0x000fe20000100800 */
[----:B------:R-:W-:-:S03]  /*18f80*/  @!P5 FMUL R2, R2, 0.5 ;  /* 0x3f0000000202d820 */ /* 0x000fc60000400000 */
[----:B------:R-:W-:Y:S04]  /*18f90*/  STL [R1+0x1d0], R160 ;  /* 0x0001d0a001007387 */ /* 0x000fe80000100800 */
[----:B------:R-:W-:Y:S04]  /*18fa0*/  STL [R1+0x1d4], R161 ;  /* 0x0001d4a101007387 */ /* 0x000fe80000100800 */
[----:B------:R-:W-:Y:S04]  /*18fb0*/  STL [R1+0x1e0], R164 ;  /* 0x0001e0a401007387 */ /* 0x000fe80000100800 */
[----:B------:R-:W-:Y:S01]  /*18fc0*/  STL [R1+0x1e4], R165 ;  /* 0x0001e4a501007387 */ /* 0x000fe20000100800 */
[----:B------:R-:W-:-:S03]  /*18fd0*/  FSETP.GEU.AND P3, PT, R10, -126, PT ;  /* 0xc2fc00000a00780b */ /* 0x000fc60003f6e000 */
[----:B------:R-:W-:Y:S04]  /*18fe0*/  STL [R1+0x1f0], R168 ;  /* 0x0001f0a801007387 */ /* 0x000fe80000100800 */
[----:B------:R1:W-:Y:S01]  /*18ff0*/  STL [R1+0x1f4], R169 ;  /* 0x0001f4a901007387 */ /* 0x0003e20000100800 */
[----:B------:R-:W-:Y:S01]  /*19000*/  @!P6 FMUL R3, R3, 0.5 ;  /* 0x3f0000000303e820 */ /* 0x000fe20000400000 */
[----:B-1----:R1:W2:Y:S02]  /*19010*/  MUFU.EX2 R169, R2 ;  /* 0x0000000200a97308 */ /* 0x0022a40000000800 */
[----:B-1----:R-:W-:-:S05]  /*19020*/  FFMA R2, R159, UR5, -R0 ;  /* 0x000000059f027c23 */ /* 0x002fca0008000800 */
[----:B------:R-:W-:Y:S01]  /*19030*/  FSETP.GEU.AND P4, PT, R2, -126, PT ;  /* 0xc2fc00000200780b */ /* 0x000fe20003f8e000 */
[----:B------:R1:W1:Y:S01]  /*19040*/  MUFU.EX2 R168, R3 ;  /* 0x0000000300a87308 */ /* 0x0002620000000800 */
[----:B------:R-:W-:Y:S01]  /*19050*/  @!P3 FMUL R10, R10, 0.5 ;  /* 0x3f0000000a0ab820 */ /* 0x000fe20000400000 */
[----:B--2---:R-:W-:Y:S01]  /*19060*/  @!P5 FMUL R169, R169, R169 ;  /* 0x000000a9a9a9d220 */ /* 0x004fe20000400000 */
[----:B-1----:R-:W-:-:S05]  /*19070*/  FFMA R3, R162, UR5, -R0 ;  /* 0x00000005a2037c23 */ /* 0x002fca0008000800 */
[----:B------:R1:W2:Y:S04]  /*19080*/  MUFU.EX2 R167, R10 ;  /* 0x0000000a00a77308 */ /* 0x0002a80000000800 */
[----:B------:R-:W-:Y:S01]  /*19090*/  @!P4 FMUL R2, R2, 0.5 ;  /* 0x3f0000000202c820 */ /* 0x000fe20000400000 */
[----:B------:R-:W-:-:S03]  /*190a0*/  FSETP.GEU.AND P5, PT, R3, -126, PT ;  /* 0xc2fc00000300780b */ /* 0x000fc60003fae000 */
[----:B------:R2:W3:Y:S01]  /*190b0*/  MUFU.EX2 R166, R2 ;  /* 0x0000000200a67308 */ /* 0x0004e20000000800 */
[----:B-1----:R-:W-:-:S01]  /*190c0*/  FFMA R10, R163, UR5, -R0 ;  /* 0x00000005a30a7c23 */ /* 0x002fc20008000800 */
[----:B------:R-:W-:-:S04]  /*190d0*/  @!P6 FMUL R168, R168, R168 ;  /* 0x000000a8a8a8e220 */ /* 0x000fc80000400000 */
[----:B------:R-:W-:Y:S01]  /*190e0*/  FSETP.GEU.AND P6, PT, R10, -126, PT ;  /* 0xc2fc00000a00780b */ /* 0x000fe20003fce000 */
[----:B--2---:R-:W-:-:S03]  /*190f0*/  FFMA R2, R11, UR5, -R0 ;  /* 0x000000050b027c23 */ /* 0x004fc60008000800 */
[----:B------:R-:W-:Y:S01]  /*19100*/  @!P5 FMUL R3, R3, 0.5 ;  /* 0x3f0000000303d820 */ /* 0x000fe20000400000 */
[----:B------:R-:W-:-:S03]  /*19110*/  @!P3 FMUL R167, R167, R167 ;  /* 0x000000a7a7a7b220 */ /* 0x000fc60000400000 */
[----:B------:R1:W2:Y:S01]  /*19120*/  MUFU.EX2 R165, R3 ;  /* 0x0000000300a57308 */ /* 0x0002a20000000800 */
[----:B------:R-:W-:Y:S01]  /*19130*/  FSETP.GEU.AND P3, PT, R2, -126, PT ;  /* 0xc2fc00000200780b */ /* 0x000fe20003f6e000 */
[----:B---3--:R-:W-:Y:S01]  /*19140*/  @!P4 FMUL R166, R166, R166 ;  /* 0x000000a6a6a6c220 */ /* 0x008fe20000400000 */
[----:B-1----:R-:W-:-:S02]  /*19150*/  FFMA R3, R12, UR5, -R0 ;  /* 0x000000050c037c23 */ /* 0x002fc40008000800 */
[----:B------:R-:W-:-:S03]  /*19160*/  @!P6 FMUL R10, R10, 0.5 ;  /* 0x3f0000000a0ae820 */ /* 0x000fc60000400000 */
[----:B------:R-:W-:Y:S01]  /*19170*/  FSETP.GEU.AND P4, PT, R3, -126, PT ;  /* 0xc2fc00000300780b */ /* 0x000fe20003f8e000 */
[----:B------:R1:W3:Y:S05]  /*19180*/  MUFU.EX2 R164, R10 ;  /* 0x0000000a00a47308 */ /* 0x0002ea0000000800 */
[----:B------:R-:W-:Y:S01]  /*19190*/  @!P3 FMUL R2, R2, 0.5 ;  /* 0x3f0000000202b820 */ /* 0x000fe20000400000 */
[----:B--2---:R-:W-:Y:S01]  /*191a0*/  @!P5 FMUL R165, R165, R165 ;  /* 0x000000a5a5a5d220 */ /* 0x004fe20000400000 */
[----:B-1----:R-:W-:-:S02]  /*191b0*/  FFMA R10, R170, UR5, -R0 ;  /* 0x00000005aa0a7c23 */ /* 0x002fc40008000800 */
[----:B------:R1:W2:Y:S03]  /*191c0*/  MUFU.EX2 R163, R2 ;  /* 0x0000000200a37308 */ /* 0x0002a60000000800 */
[----:B------:R-:W-:Y:S01]  /*191d0*/  @!P4 FMUL R3, R3, 0.5 ;  /* 0x3f0000000303c820 */ /* 0x000fe20000400000 */
[----:B------:R-:W-:-:S04]  /*191e0*/  FSETP.GEU.AND P5, PT, R10, -126, PT ;  /* 0xc2fc00000a00780b */ /* 0x000fc80003fae000 */
[----:B------:R2:W2:Y:S01]  /*191f0*/  MUFU.EX2 R162, R3 ;  /* 0x0000000300a27308 */ /* 0x0004a20000000800 */
[----:B-1----:R-:W-:-:S01]  /*19200*/  FFMA R2, R171, UR5, -R0 ;  /* 0x00000005ab027c23 */ /* 0x002fc20008000800 */
[----:B---3--:R-:W-:-:S04]  /*19210*/  @!P6 FMUL R164, R164, R164 ;  /* 0x000000a4a4a4e220 */ /* 0x008fc80000400000 */
[----:B------:R-:W-:Y:S01]  /*19220*/  FSETP.GEU.AND P6, PT, R2, -126, PT ;  /* 0xc2fc00000200780b */ /* 0x000fe20003fce000 */
[----:B--2---:R-:W-:-:S02]  /*19230*/  FFMA R3, R174, UR5, -R0 ;  /* 0x00000005ae037c23 */ /* 0x004fc40008000800 */
[----:B------:R-:W-:Y:S01]  /*19240*/  @!P5 FMUL R10, R10, 0.5 ;  /* 0x3f0000000a0ad820 */ /* 0x000fe20000400000 */
[----:B------:R-:W-:-:S03]  /*19250*/  @!P3 FMUL R163, R163, R163 ;  /* 0x000000a3a3a3b220 */ /* 0x000fc60000400000 */
[----:B------:R1:W2:Y:S01]  /*19260*/  MUFU.EX2 R161, R10 ;  /* 0x0000000a00a17308 */ /* 0x0002a20000000800 */
[----:B------:R-:W-:Y:S01]  /*19270*/  FSETP.GEU.AND P3, PT, R3, -126, PT ;  /* 0xc2fc00000300780b */ /* 0x000fe20003f6e000 */
[----:B------:R-:W-:Y:S01]  /*19280*/  @!P4 FMUL R162, R162, R162 ;  /* 0x000000a2a2a2c220 */ /* 0x000fe20000400000 */
[----:B-1----:R-:W-:-:S03]  /*19290*/  FFMA R10, R175, UR5, -R0 ;  /* 0x00000005af0a7c23 */ /* 0x002fc60008000800 */
[----:B------:R-:W-:Y:S02]  /*192a0*/  @!P6 FMUL R2, R2, 0.5 ;  /* 0x3f0000000202e820 */ /* 0x000fe40000400000 */
[----:B------:R-:W-:Y:S02]  /*192b0*/  FSETP.GEU.AND P4, PT, R10, -126, PT ;  /* 0xc2fc00000a00780b */ /* 0x000fe40003f8e000 */
[----:B------:R1:W3:Y:S04]  /*192c0*/  MUFU.EX2 R160, R2 ;  /* 0x0000000200a07308 */ /* 0x0002e80000000800 */
[----:B------:R-:W-:Y:S01]  /*192d0*/  @!P3 FMUL R3, R3, 0.5 ;  /* 0x3f0000000303b820 */ /* 0x000fe20000400000 */
[----:B--2---:R-:W-:Y:S01]  /*192e0*/  @!P5 FMUL R161, R161, R161 ;  /* 0x000000a1a1a1d220 */ /* 0x004fe20000400000 */
[----:B-1----:R-:W-:-:S02]  /*192f0*/  FFMA R2, R178, UR5, -R0 ;  /* 0x00000005b2027c23 */ /* 0x002fc40008000800 */
[----:B------:R1:W2:Y:S03]  /*19300*/  MUFU.EX2 R159, R3 ;  /* 0x00000003009f7308 */ /* 0x0002a60000000800 */
[----:B------:R-:W-:Y:S01]  /*19310*/  @!P4 FMUL R10, R10, 0.5 ;  /* 0x3f0000000a0ac820 */ /* 0x000fe20000400000 */
[----:B------:R-:W-:-:S04]  /*19320*/  FSETP.GEU.AND P5, PT, R2, -126, PT ;  /* 0xc2fc00000200780b */ /* 0x000fc80003fae000 */
[----:B------:R-:W2:Y:S01]  /*19330*/  MUFU.EX2 R158, R10 ;  /* 0x0000000a009e7308 */ /* 0x000ea20000000800 */
[----:B-1----:R-:W-:-:S01]  /*19340*/  FFMA R3, R179, UR5, -R0 ;  /* 0x00000005b3037c23 */ /* 0x002fc20008000800 */
[----:B------:R-:W-:Y:S01]  /*19350*/  FFMA R11, R182, UR5, -R0 ;  /* 0x00000005b60b7c23 */ /* 0x000fe20008000800 */
[----:B---3--:R-:W-:-:S03]  /*19360*/  @!P6 FMUL R160, R160, R160 ;  /* 0x000000a0a0a0e220 */ /* 0x008fc60000400000 */
[----:B------:R-:W-:-:S03]  /*19370*/  FSETP.GEU.AND P6, PT, R3, -126, PT ;  /* 0xc2fc00000300780b */ /* 0x000fc60003fce000 */
[----:B------:R-:W-:Y:S01]  /*19380*/  @!P5 FMUL R2, R2, 0.5 ;  /* 0x3f0000000202d820 */ /* 0x000fe20000400000 */
[----:B--2---:R-:W-:Y:S01]  /*19390*/  @!P3 FMUL R159, R159, R159 ;  /* 0x0000009f9f9fb220 */ /* 0x004fe20000400000 */
[----:B------:R-:W-:Y:S02]  /*193a0*/  FSETP.GEU.AND P3, PT, R11, -126, PT ;  /* 0xc2fc00000b00780b */ /* 0x000fe40003f6e000 */
[----:B------:R1:W2:Y:S01]  /*193b0*/  MUFU.EX2 R157, R2 ;  /* 0x00000002009d7308 */ /* 0x0002a20000000800 */
[----:B------:R-:W-:Y:S01]  /*193c0*/  @!P4 FMUL R158, R158, R158 ;  /* 0x0000009e9e9ec220 */ /* 0x000fe20000400000 */
[----:B-1----:R-:W-:-:S04]  /*193d0*/  FFMA R2, R186, UR5, -R0 ;  /* 0x00000005ba027c23 */ /* 0x002fc80008000800 */
[----:B------:R-:W-:-:S05]  /*193e0*/  @!P6 FMUL R3, R3, 0.5 ;  /* 0x3f0000000303e820 */ /* 0x000fca0000400000 */
[----:B------:R-:W-:Y:S01]  /*193f0*/  @!P3 FMUL R11, R11, 0.5 ;  /* 0x3f0000000b0bb820 */ /* 0x000fe20000400000 */
[----:B------:R-:W-:-:S01]  /*19400*/  FFMA R10, R187, UR5, -R0 ;  /* 0x00000005bb0a7c23 */ /* 0x000fc20008000800 */
[--C-:B------:R-:W-:Y:S01]  /*19410*/  FFMA R12, R206, UR5, -R0.reuse ;  /* 0x00000005ce0c7c23 */ /* 0x100fe20008000800 */
[----:B------:R-:W-:Y:S01]  /*19420*/  FSETP.GEU.AND P4, PT, R2, -126, PT ;  /* 0xc2fc00000200780b */ /* 0x000fe20003f8e000 */
[----:B------:R1:W3:Y:S01]  /*19430*/  MUFU.EX2 R156, R3 ;  /* 0x00000003009c7308 */ /* 0x0002e20000000800 */
[----:B------:R-:W-:-:S01]  /*19440*/  FFMA R16, R16, UR5, -R0 ;  /* 0x0000000510107c23 */ /* 0x000fc20008000800 */
[----:B--2---:R-:W-:Y:S01]  /*19450*/  @!P5 FMUL R157, R157, R157 ;  /* 0x0000009d9d9dd220 */ /* 0x004fe20000400000 */
[----:B------:R-:W-:-:S01]  /*19460*/  FFMA R19, R19, UR5, -R0 ;  /* 0x0000000513137c23 */ /* 0x000fc20008000800 */
[----:B------:R-:W-:Y:S01]  /*19470*/  FFMA R18, R18, UR5, -R0 ;  /* 0x0000000512127c23 */ /* 0x000fe20008000800 */
[----:B------:R-:W-:-:S01]  /*19480*/  FADD R179, -R13, R231 ;  /* 0x000000e70db37221 */ /* 0x000fc20000000100 */
[----:B------:R-:W2:Y:S02]  /*19490*/  LDL.LU R186, [R1+0x1bc] ;  /* 0x0001bc0001ba7983 */ /* 0x000ea40000300800 */
[----:B------:R3:W4:Y:S04]  /*194a0*/  MUFU.EX2 R155, R11 ;  /* 0x0000000b009b7308 */ /* 0x0007280000000800 */
[----:B------:R-:W-:Y:S01]  /*194b0*/  @!P4 FMUL R2, R2, 0.5 ;  /* 0x3f0000000202c820 */ /* 0x000fe20000400000 */
[----:B------:R-:W-:Y:S01]  /*194c0*/  FSETP.GEU.AND P5, PT, R10, -126, PT ;  /* 0xc2fc00000a00780b */ /* 0x000fe20003fae000 */
[----:B-1----:R-:W-:-:S01]  /*194d0*/  FFMA R3, R191, UR5, -R0 ;  /* 0x00000005bf037c23 */ /* 0x002fc20008000800 */
[----:B------:R-:W2:Y:S01]  /*194e0*/  LDL.LU R187, [R1+0x1b8] ;  /* 0x0001b80001bb7983 */ /* 0x000ea20000300800 */
[----:B------:R1:W1:Y:S01]  /*194f0*/  MUFU.EX2 R154, R2 ;  /* 0x00000002009a7308 */ /* 0x0002620000000800 */
[----:B---3--:R-:W-:-:S01]  /*19500*/  FFMA R11, R190, UR5, -R0 ;  /* 0x00000005be0b7c23 */ /* 0x008fc20008000800 */
[----:B------:R-:W-:Y:S01]  /*19510*/  @!P6 FMUL R156, R156, R156 ;  /* 0x0000009c9c9ce220 */ /* 0x000fe20000400000 */
[----:B------:R-:W3:Y:S03]  /*19520*/  LDL.LU R190, [R1+0x1ac] ;  /* 0x0001ac0001be7983 */ /* 0x000ee60000300800 */
[----:B------:R-:W-:Y:S01]  /*19530*/  FSETP.GEU.AND P6, PT, R11, -126, PT ;  /* 0xc2fc00000b00780b */ /* 0x000fe20003fce000 */
[----:B------:R-:W2:Y:S01]  /*19540*/  LDL.LU R191, [R1+0x1a8] ;  /* 0x0001a80001bf7983 */ /* 0x000ea20000300800 */
[----:B----4-:R-:W-:Y:S01]  /*19550*/  @!P3 FMUL R155, R155, R155 ;  /* 0x0000009b9b9bb220 */ /* 0x010fe20000400000 */
[----:B------:R-:W-:Y:S01]  /*19560*/  FSETP.GEU.AND P3, PT, R3, -126, PT ;  /* 0xc2fc00000300780b */ /* 0x000fe20003f6e000 */
[----:B-1----:R-:W-:-:S01]  /*19570*/  FFMA R2, R194, UR5, -R0 ;  /* 0x00000005c2027c23 */ /* 0x002fc20008000800 */
[----:B------:R-:W-:Y:S01]  /*19580*/  @!P5 FMUL R10, R10, 0.5 ;  /* 0x3f0000000a0ad820 */ /* 0x000fe20000400000 */
[----:B------:R-:W4:Y:S01]  /*19590*/  LDL.LU R194, [R1+0x19c] ;  /* 0x00019c0001c27983 */ /* 0x000f220000300800 */
[----:B------:R-:W-:-:S02]  /*195a0*/  @!P4 FMUL R154, R154, R154 ;  /* 0x0000009a9a9ac220 */ /* 0x000fc40000400000 */
[----:B------:R-:W-:Y:S01]  /*195b0*/  FSETP.GEU.AND P4, PT, R2, -126, PT ;  /* 0xc2fc00000200780b */ /* 0x000fe20003f8e000 */
[----:B------:R-:W1:Y:S03]  /*195c0*/  MUFU.EX2 R153, R10 ;  /* 0x0000000a00997308 */ /* 0x000e660000000800 */
[----:B------:R-:W-:-:S03]  /*195d0*/  @!P6 FMUL R11, R11, 0.5 ;  /* 0x3f0000000b0be820 */ /* 0x000fc60000400000 */
[----:B------:R-:W-:Y:S02]  /*195e0*/  @!P3 FMUL R3, R3, 0.5 ;  /* 0x3f0000000303b820 */ /* 0x000fe40000400000 */
[----:B------:R1:W1:Y:S04]  /*195f0*/  MUFU.EX2 R152, R11 ;  /* 0x0000000b00987308 */ /* 0x0002680000000800 */
[----:B------:R-:W-:-:S04]  /*19600*/  @!P4 FMUL R2, R2, 0.5 ;  /* 0x3f0000000202c820 */ /* 0x000fc80000400000 */
[----:B------:R1:W1:Y:S02]  /*19610*/  MUFU.EX2 R23, R3 ;  /* 0x0000000300177308 */ /* 0x0002640000000800 */
[----:B-1----:R-:W-:-:S01]  /*19620*/  FFMA R11, R195, UR5, -R0 ;  /* 0x00000005c30b7c23 */ /* 0x002fc20008000800 */
[----:B------:R-:W-:Y:S01]  /*19630*/  @!P5 FMUL R153, R153, R153 ;  /* 0x000000999999d220 */ /* 0x000fe20000400000 */
[----:B------:R-:W-:-:S01]  /*19640*/  FFMA R10, R198, UR5, -R0 ;  /* 0x00000005c60a7c23 */ /* 0x000fc20008000800 */
[----:B------:R-:W3:Y:S03]  /*19650*/  LDL.LU R195, [R1+0x198] ;  /* 0x0001980001c37983 */ /* 0x000ee60000300800 */
[----:B------:R1:W1:Y:S01]  /*19660*/  MUFU.EX2 R22, R2 ;  /* 0x0000000200167308 */ /* 0x0002620000000800 */
[----:B------:R-:W-:Y:S01]  /*19670*/  FSETP.GEU.AND P5, PT, R11, -126, PT ;  /* 0xc2fc00000b00780b */ /* 0x000fe20003fae000 */
[--C-:B------:R-:W-:Y:S01]  /*19680*/  FFMA R3, R202, UR5, -R0.reuse ;  /* 0x00000005ca037c23 */ /* 0x100fe20008000800 */
[----:B------:R-:W-:Y:S01]  /*19690*/  @!P6 FMUL R152, R152, R152 ;  /* 0x000000989898e220 */ /* 0x000fe20000400000 */
[----:B------:R-:W-:Y:S01]  /*196a0*/  FSETP.GEU.AND P6, PT, R10, -126, PT ;  /* 0xc2fc00000a00780b */ /* 0x000fe20003fce000 */
[----:B------:R-:W2:Y:S01]  /*196b0*/  LDL.LU R198, [R1+0x18c] ;  /* 0x00018c0001c67983 */ /* 0x000ea20000300800 */
[----:B------:R-:W-:Y:S01]  /*196c0*/  @!P3 FMUL R23, R23, R23 ;  /* 0x000000171717b220 */ /* 0x000fe20000400000 */
[----:B------:R-:W-:Y:S01]  /*196d0*/  FSETP.GEU.AND P3, PT, R3, -126, PT ;  /* 0xc2fc00000300780b */ /* 0x000fe20003f6e000 */
[----:B-1----:R-:W-:-:S01]  /*196e0*/  FFMA R2, R210, UR5, -R0 ;  /* 0x00000005d2027c23 */ /* 0x002fc20008000800 */
[----:B------:R-:W-:Y:S01]  /*196f0*/  F2FP.SATFINITE.E4M3.F32.PACK_AB_MERGE_C R226, RZ, R226, RZ ;  /* 0x000000e2ffe2723e */ /* 0x000fe200048070ff */
[----:B------:R-:W4:Y:S04]  /*19700*/  LDL.LU R202, [R1+0x188] ;  /* 0x0001880001ca7983 */ /* 0x000f280000300800 */
[----:B------:R-:W-:Y:S01]  /*19710*/  @!P5 FMUL R11, R11, 0.5 ;  /* 0x3f0000000b0bd820 */ /* 0x000fe20000400000 */
[----:B------:R-:W-:Y:S01]  /*19720*/  @!P4 FMUL R22, R22, R22 ;  /* 0x000000161616c220 */ /* 0x000fe20000400000 */
[----:B------:R-:W-:-:S02]  /*19730*/  FSETP.GEU.AND P4, PT, R2, -126, PT ;  /* 0xc2fc00000200780b */ /* 0x000fc40003f8e000 */
[----:B------:R1:W1:Y:S01]  /*19740*/  MUFU.EX2 R21, R11 ;  /* 0x0000000b00157308 */ /* 0x0002620000000800 */
[----:B------:R-:W-:Y:S01]  /*19750*/  @!P6 FMUL R10, R10, 0.5 ;  /* 0x3f0000000a0ae820 */ /* 0x000fe20000400000 */
[----:B------:R-:W-:Y:S01]  /*19760*/  F2FP.SATFINITE.E4M3.F32.PACK_AB_MERGE_C R224, RZ, R224, RZ ;  /* 0x000000e0ffe0723e */ /* 0x000fe200048070ff */
[----:B------:R-:W3:Y:S01]  /*19770*/  LDL.LU R210, [R1+0x17c] ;  /* 0x00017c0001d27983 */ /* 0x000ee20000300800 */
[----:B------:R-:W-:-:S04]  /*19780*/  @!P3 FMUL R3, R3, 0.5 ;  /* 0x3f0000000303b820 */ /* 0x000fc80000400000 */
[----:B------:R1:W1:Y:S03]  /*19790*/  MUFU.EX2 R20, R10 ;  /* 0x0000000a00147308 */ /* 0x0002660000000800 */
[----:B------:R-:W-:Y:S01]  /*197a0*/  @!P4 FMUL R2, R2, 0.5 ;  /* 0x3f0000000202c820 */ /* 0x000fe20000400000 */
[--C-:B-1----:R-:W-:Y:S01]  /*197b0*/  FFMA R11, R183, UR5, -R0.reuse ;  /* 0x00000005b70b7c23 */ /* 0x102fe20008000800 */
[----:B------:R-:W-:Y:S01]  /*197c0*/  F2FP.SATFINITE.E4M3.F32.PACK_AB_MERGE_C R222, RZ, R222, RZ ;  /* 0x000000deffde723e */ /* 0x000fe200048070ff */
[----:B------:R-:W2:Y:S02]  /*197d0*/  LDL.LU R231, [R1+0x178] ;  /* 0x0001780001e77983 */ /* 0x000ea40000300800 */
[----:B------:R1:W1:Y:S01]  /*197e0*/  MUFU.EX2 R17, R3 ;  /* 0x0000000300117308 */ /* 0x0002620000000800 */
[----:B------:R-:W-:-:S01]  /*197f0*/  FFMA R10, R203, UR5, -R0 ;  /* 0x00000005cb0a7c23 */ /* 0x000fc20008000800 */
[----:B------:R-:W-:Y:S01]  /*19800*/  @!P5 FMUL R21, R21, R21 ;  /* 0x000000151515d220 */ /* 0x000fe20000400000 */
[----:B------:R-:W-:Y:S01]  /*19810*/  F2FP.SATFINITE.E4M3.F32.PACK_AB_MERGE_C R220, RZ, R220, RZ ;  /* 0x000000dcffdc723e */ /* 0x000fe200048070ff */
[----:B------:R-:W4:Y:S04]  /*19820*/  LDL.LU R203, [R1+0x16c] ;  /* 0x00016c0001cb7983 */ /* 0x000f280000300800 */
[----:B------:R1:W1:Y:S01]  /*19830*/  MUFU.EX2 R14, R2 ;  /* 0x00000002000e7308 */ /* 0x0002620000000800 */
[----:B------:R-:W-:Y:S01]  /*19840*/  FSETP.GEU.AND P5, PT, R10, -126, PT ;  /* 0xc2fc00000a00780b */ /* 0x000fe20003fae000 */
[--C-:B-1----:R-:W-:Y:S01]  /*19850*/  FFMA R3, R211, UR5, -R0.reuse ;  /* 0x00000005d3037c23 */ /* 0x102fe20008000800 */
[----:B------:R-:W-:Y:S01]  /*19860*/  @!P6 FMUL R20, R20, R20 ;  /* 0x000000141414e220 */ /* 0x000fe20000400000 */
[----:B------:R-:W-:Y:S01]  /*19870*/  FSETP.GEU.AND P6, PT, R12, -126, PT ;  /* 0xc2fc00000c00780b */ /* 0x000fe20003fce000 */
[----:B------:R-:W3:Y:S01]  /*19880*/  LDL.LU R206, [R1+0x168] ;  /* 0x0001680001ce7983 */ /* 0x000ee20000300800 */
[----:B------:R-:W-:Y:S01]  /*19890*/  @!P3 FMUL R17, R17, R17 ;  /* 0x000000111111b220 */ /* 0x000fe20000400000 */
[----:B------:R-:W-:Y:S01]  /*198a0*/  FFMA R2, R214, UR5, -R0 ;  /* 0x00000005d6027c23 */ /* 0x000fe20008000800 */
[----:B------:R-:W-:Y:S01]  /*198b0*/  FSETP.GEU.AND P3, PT, R3, -126, PT ;  /* 0xc2fc00000300780b */ /* 0x000fe20003f6e000 */
[----:B------:R-:W2:Y:S05]  /*198c0*/  LDL.LU R183, [R1+0x15c] ;  /* 0x00015c0001b77983 */ /* 0x000eaa0000300800 */
[----:B------:R-:W-:Y:S01]  /*198d0*/  @!P5 FMUL R10, R10, 0.5 ;  /* 0x3f0000000a0ad820 */ /* 0x000fe20000400000 */
[----:B------:R-:W-:Y:S01]  /*198e0*/  @!P4 FMUL R14, R14, R14 ;  /* 0x0000000e0e0ec220 */ /* 0x000fe20000400000 */
[----:B------:R-:W-:-:S02]  /*198f0*/  FSETP.GEU.AND P4, PT, R2, -126, PT ;  /* 0xc2fc00000200780b */ /* 0x000fc40003f8e000 */
[----:B------:R1:W1:Y:S01]  /*19900*/  MUFU.EX2 R15, R10 ;  /* 0x0000000a000f7308 */ /* 0x0002620000000800 */
[----:B------:R-:W-:Y:S01]  /*19910*/  @!P6 FMUL R12, R12, 0.5 ;  /* 0x3f0000000c0ce820 */ /* 0x000fe20000400000 */
[----:B------:R-:W-:Y:S01]  /*19920*/  FADD R0, R161, R17 ;  /* 0x00000011a1007221 */ /* 0x000fe20000000000 */
[----:B------:R-:W-:Y:S01]  /*19930*/  F2FP.SATFINITE.E4M3.F32.PACK_AB_MERGE_C R225, RZ, R225, RZ ;  /* 0x000000e1ffe1723e */ /* 0x000fe200048070ff */
[----:B------:R-:W4:Y:S01]  /*19940*/  LDL.LU R211, [R1+0x158] ;  /* 0x0001580001d37983 */ /* 0x000f220000300800 */
[----:B------:R-:W-:Y:S01]  /*19950*/  @!P3 FMUL R3, R3, 0.5 ;  /* 0x3f0000000303b820 */ /* 0x000fe20000400000 */
[----:B-1----:R-:W-:Y:S02]  /*19960*/  FADD R10, R169, R154 ;  /* 0x0000009aa90a7221 */ /* 0x002fe40000000000 */
[----:B------:R-:W1:Y:S03]  /*19970*/  MUFU.EX2 R12, R12 ;  /* 0x0000000c000c7308 */ /* 0x000e660000000800 */
[----:B------:R-:W-:Y:S01]  /*19980*/  @!P4 FMUL R2, R2, 0.5 ;  /* 0x3f0000000202c820 */ /* 0x000fe20000400000 */
[----:B------:R-:W-:Y:S01]  /*19990*/  FADD R170, R10, R0 ;  /* 0x000000000aaa7221 */ /* 0x000fe20000000000 */
[----:B------:R-:W-:-:S01]  /*199a0*/  FADD R0, R157, R14 ;  /* 0x0000000e9d007221 */ /* 0x000fc20000000000 */
[----:B------:R-:W-:Y:S01]  /*199b0*/  FADD R10, R165, R22 ;  /* 0x00000016a50a7221 */ /* 0x000fe20000000000 */
[----:B------:R-:W-:Y:S01]  /*199c0*/  @!P5 FMUL R15, R15, R15 ;  /* 0x0000000f0f0fd220 */ /* 0x000fe20000400000 */
[----:B------:R-:W1:Y:S02]  /*199d0*/  MUFU.EX2 R13, R3 ;  /* 0x00000003000d7308 */ /* 0x000e640000000800 */
[----:B------:R-:W-:-:S01]  /*199e0*/  FADD R10, R10, R0 ;  /* 0x000000000a0a7221 */ /* 0x000fc20000000000 */
[----:B------:R-:W-:Y:S01]  /*199f0*/  FSETP.GEU.AND P5, PT, R11, -126, PT ;  /* 0xc2fc00000b00780b */ /* 0x000fe20003fae000 */
[----:B------:R-:W3:Y:S04]  /*19a00*/  LDL.LU R214, [R1+0x14c] ;  /* 0x00014c0001d67983 */ /* 0x000ee80000300800 */
[----:B------:R1:W1:Y:S02]  /*19a10*/  MUFU.EX2 R0, R2 ;  /* 0x0000000200007308 */ /* 0x0002640000000800 */
[----:B-1----:R-:W-:Y:S01]  /*19a20*/  @!P6 FMUL R12, R12, R12 ;  /* 0x0000000c0c0ce220 */ /* 0x002fe20000400000 */
[----:B------:R-:W-:Y:S01]  /*19a30*/  FSETP.GEU.AND P6, PT, R16, -126, PT ;  /* 0xc2fc00001000780b */ /* 0x000fe20003fce000 */
[----:B------:R-:W-:-:S01]  /*19a40*/  FADD R174, R170, R10 ;  /* 0x0000000aaaae7221 */ /* 0x000fc20000000000 */
[----:B------:R-:W-:Y:S01]  /*19a50*/  @!P3 FMUL R13, R13, R13 ;  /* 0x0000000d0d0db220 */ /* 0x000fe20000400000 */
[----:B------:R-:W-:-:S02]  /*19a60*/  FSETP.GEU.AND P3, PT, R19, -126, PT ;  /* 0xc2fc00001300780b */ /* 0x000fc40003f6e000 */
[----:B------:R-:W-:Y:S01]  /*19a70*/  @!P5 FMUL R11, R11, 0.5 ;  /* 0x3f0000000b0bd820 */ /* 0x000fe20000400000 */
[----:B------:R-:W-:-:S01]  /*19a80*/  FADD R10, R168, R153 ;  /* 0x00000099a80a7221 */ /* 0x000fc20000000000 */
[----:B------:R-:W-:Y:S01]  /*19a90*/  FADD R2, R160, R15 ;  /* 0x0000000fa0027221 */ /* 0x000fe20000000000 */
[----:B------:R-:W-:Y:S01]  /*19aa0*/  @!P4 FMUL R0, R0, R0 ;  /* 0x000000000000c220 */ /* 0x000fe20000400000 */
[----:B------:R-:W-:Y:S01]  /*19ab0*/  FSETP.GEU.AND P4, PT, R18, -126, PT ;  /* 0xc2fc00001200780b */ /* 0x000fe20003f8e000 */
[----:B------:R1:W-:Y:S01]  /*19ac0*/  MUFU.EX2 R3, R11 ;  /* 0x0000000b00037308 */ /* 0x0003e20000000800 */
[----:B------:R-:W-:-:S01]  /*19ad0*/  FADD R171, R10, R2 ;  /* 0x000000020aab7221 */ /* 0x000fc20000000000 */
[----:B------:R-:W-:Y:S01]  /*19ae0*/  FADD R10, R156, R13 ;  /* 0x0000000d9c0a7221 */ /* 0x000fe20000000000 */
[----:B------:R-:W-:-:S03]  /*19af0*/  @!P6 FMUL R16, R16, 0.5 ;  /* 0x3f0000001010e820 */ /* 0x000fc60000400000 */
[----:B------:R-:W-:Y:S01]  /*19b00*/  @!P3 FMUL R19, R19, 0.5 ;  /* 0x3f0000001313b820 */ /* 0x000fe20000400000 */
[----:B-1----:R-:W-:-:S01]  /*19b10*/  FADD R11, R164, R21 ;  /* 0x00000015a40b7221 */ /* 0x002fc20000000000 */
[----:B------:R1:W-:Y:S03]  /*19b20*/  MUFU.EX2 R2, R16 ;  /* 0x0000001000027308 */ /* 0x0003e60000000800 */
[----:B------:R-:W-:-:S01]  /*19b30*/  FADD R170, R11, R10 ;  /* 0x0000000a0baa7221 */ /* 0x000fc20000000000 */
[----:B------:R-:W-:Y:S01]  /*19b40*/  FADD R10, R159, R12 ;  /* 0x0000000c9f0a7221 */ /* 0x000fe20000000000 */
[----:B------:R-:W-:-:S03]  /*19b50*/  @!P4 FMUL R18, R18, 0.5 ;  /* 0x3f0000001212c820 */ /* 0x000fc60000400000 */
[----:B------:R1:W1:Y:S02]  /*19b60*/  MUFU.EX2 R11, R19 ;  /* 0x00000013000b7308 */ /* 0x0002640000000800 */
[----:B-1----:R-:W-:-:S04]  /*19b70*/  FADD R16, R167, R152 ;  /* 0x00000098a7107221 */ /* 0x002fc80000000000 */
[----:B------:R-:W-:Y:S02]  /*19b80*/  FADD R19, R16, R10 ;  /* 0x0000000a10137221 */ /* 0x000fe40000000000 */
[----:B------:R1:W1:Y:S01]  /*19b90*/  MUFU.EX2 R10, R18 ;  /* 0x00000012000a7308 */ /* 0x0002620000000800 */
[----:B------:R-:W-:-:S01]  /*19ba0*/  FADD R16, R155, R0 ;  /* 0x000000009b107221 */ /* 0x000fc20000000000 */
[----:B------:R-:W-:Y:S02]  /*19bb0*/  F2FP.SATFINITE.E4M3.F32.PACK_AB_MERGE_C R223, RZ, R223, RZ ;  /* 0x000000dfffdf723e */ /* 0x000fe400048070ff */
[----:B------:R-:W-:Y:S01]  /*19bc0*/  F2FP.SATFINITE.E4M3.F32.PACK_AB_MERGE_C R221, RZ, R221, RZ ;  /* 0x000000ddffdd723e */ /* 0x000fe200048070ff */
[----:B-1----:R-:W-:Y:S01]  /*19bd0*/  FADD R18, R163, R20 ;  /* 0x00000014a3127221 */ /* 0x002fe20000000000 */
[----:B------:R-:W-:Y:S01]  /*19be0*/  LOP3.LUT R226, R226, 0xff, RZ, 0xc0, !PT ;  /* 0x000000ffe2e27812 */ /* 0x000fe200078ec0ff */
[----:B------:R-:W-:Y:S01]  /*19bf0*/  @!P3 FMUL R11, R11, R11 ;  /* 0x0000000b0b0bb220 */ /* 0x000fe20000400000 */
[----:B------:R-:W-:Y:S01]  /*19c00*/  F2FP.SATFINITE.E4M3.F32.PACK_AB_MERGE_C R219, RZ, R219, RZ ;  /* 0x000000dbffdb723e */ /* 0x000fe200048070ff */
[----:B------:R-:W-:Y:S01]  /*19c10*/  FADD R16, R18, R16 ;  /* 0x0000001012107221 */ /* 0x000fe20000000000 */
[----:B------:R-:W-:-:S02]  /*19c20*/  F2FP.SATFINITE.E4M3.F32.PACK_AB_MERGE_C R217, RZ, R217, RZ ;  /* 0x000000d9ffd9723e */ /* 0x000fc400048070ff */
[----:B------:R-:W-:Y:S02]  /*19c30*/  LOP3.LUT R224, R224, 0xffff, RZ, 0xc0, !PT ;  /* 0x0000ffffe0e07812 */ /* 0x000fe400078ec0ff */
[----:B------:R-:W-:Y:S02]  /*19c40*/  LOP3.LUT R222, R222, 0xff, RZ, 0xc0, !PT ;  /* 0x000000ffdede7812 */ /* 0x000fe400078ec0ff */
[----:B------:R-:W-:Y:S01]  /*19c50*/  F2FP.SATFINITE.E4M3.F32.PACK_AB_MERGE_C R218, RZ, R218, RZ ;  /* 0x000000daffda723e */ /* 0x000fe200048070ff */
[----:B------:R-:W-:-:S01]  /*19c60*/  FADD R171, R171, R170 ;  /* 0x000000aaabab7221 */ /* 0x000fc20000000000 */
[----:B------:R-:W-:Y:S02]  /*19c70*/  LOP3.LUT R220, R220, 0xffff, RZ, 0xc0, !PT ;  /* 0x0000ffffdcdc7812 */ /* 0x000fe400078ec0ff */
[----:B------:R-:W-:Y:S02]  /*19c80*/  LOP3.LUT R225, R225, 0xff, RZ, 0xc0, !PT ;  /* 0x000000ffe1e17812 */ /* 0x000fe400078ec0ff */
[----:B------:R-:W-:Y:S01]  /*19c90*/  F2FP.SATFINITE.E4M3.F32.PACK_AB_MERGE_C R213, RZ, R213, RZ ;  /* 0x000000d5ffd5723e */ /* 0x000fe200048070ff */
[----:B------:R-:W-:-:S01]  /*19ca0*/  FADD R170, R19, R16 ;  /* 0x0000001013aa7221 */ /* 0x000fc20000000000 */
[----:B------:R-:W-:-:S02]  /*19cb0*/  LOP3.LUT R223, R223, 0xffff, RZ, 0xc0, !PT ;  /* 0x0000ffffdfdf7812 */ /* 0x000fc400078ec0ff */
[----:B------:R-:W-:Y:S02]  /*19cc0*/  LOP3.LUT R221, R221, 0xff, RZ, 0xc0, !PT ;  /* 0x000000ffdddd7812 */ /* 0x000fe400078ec0ff */
[----:B------:R-:W-:Y:S02]  /*19cd0*/  F2FP.SATFINITE.E4M3.F32.PACK_AB_MERGE_C R212, RZ, R212, RZ ;  /* 0x000000d4ffd4723e */ /* 0x000fe400048070ff */
[----:B------:R-:W-:Y:S01]  /*19ce0*/  F2FP.SATFINITE.E4M3.F32.PACK_AB_MERGE_C R209, RZ, R209, RZ ;  /* 0x000000d1ffd1723e */ /* 0x000fe200048070ff */
[----:B------:R-:W-:Y:S01]  /*19cf0*/  FADD R18, R166, R23 ;  /* 0x00000017a6127221 */ /* 0x000fe20000000000 */
[----:B------:R-:W-:Y:S01]  /*19d00*/  LOP3.LUT R219, R219, 0xffff, RZ, 0xc0, !PT ;  /* 0x0000ffffdbdb7812 */ /* 0x000fe200078ec0ff */
[----:B------:R-:W-:Y:S01]  /*19d10*/  FADD R16, R158, R11 ;  /* 0x0000000b9e107221 */ /* 0x000fe20000000000 */
[----:B------:R-:W-:Y:S02]  /*19d20*/  LOP3.LUT R217, R217, 0xffff, RZ, 0xc0, !PT ;  /* 0x0000ffffd9d97812 */ /* 0x000fe400078ec0ff */
[----:B------:R-:W-:-:S02]  /*19d30*/  F2FP.SATFINITE.E4M3.F32.PACK_AB_MERGE_C R208, RZ, R208, RZ ;  /* 0x000000d0ffd0723e */ /* 0x000fc400048070ff */
[----:B------:R-:W-:Y:S01]  /*19d40*/  F2FP.SATFINITE.E4M3.F32.PACK_AB_MERGE_C R205, RZ, R205, RZ ;  /* 0x000000cdffcd723e */ /* 0x000fe200048070ff */
[----:B------:R-:W-:Y:S01]  /*19d50*/  @!P5 FMUL R3, R3, R3 ;  /* 0x000000030303d220 */ /* 0x000fe20000400000 */
[----:B------:R-:W-:Y:S01]  /*19d60*/  PRMT R224, R224, 0x7604, R226 ;  /* 0x00007604e0e07816 */ /* 0x000fe200000000e2 */
[----:B------:R-:W-:Y:S01]  /*19d70*/  @!P6 FMUL R2, R2, R2 ;  /* 0x000000020202e220 */ /* 0x000fe20000400000 */
[----:B------:R-:W-:Y:S01]  /*19d80*/  LOP3.LUT R218, R218, 0xff, RZ, 0xc0, !PT ;  /* 0x000000ffdada7812 */ /* 0x000fe200078ec0ff */
[----:B------:R-:W2:Y:S01]  /*19d90*/  LDL.LU R226, [R1+0x148] ;  /* 0x0001480001e27983 */ /* 0x000ea20000300800 */
[----:B------:R-:W-:Y:S01]  /*19da0*/  F2FP.SATFINITE.E4M3.F32.PACK_AB_MERGE_C R204, RZ, R204, RZ ;  /* 0x000000ccffcc723e */ /* 0x000fe200048070ff */
[----:B------:R-:W-:Y:S01]  /*19db0*/  @!P4 FMUL R10, R10, R10 ;  /* 0x0000000a0a0ac220 */ /* 0x000fe20000400000 */
[----:B------:R-:W-:Y:S02]  /*19dc0*/  F2FP.SATFINITE.E4M3.F32.PACK_AB_MERGE_C R201, RZ, R201, RZ ;  /* 0x000000c9ffc9723e */ /* 0x000fe400048070ff */
[----:B------:R-:W-:-:S02]  /*19dd0*/  PRMT R220, R220, 0x7604, R222 ;  /* 0x00007604dcdc7816 */ /* 0x000fc400000000de */
[----:B------:R-:W-:Y:S01]  /*19de0*/  LOP3.LUT R213, R213, 0xff, RZ, 0xc0, !PT ;  /* 0x000000ffd5d57812 */ /* 0x000fe200078ec0ff */
[----:B------:R-:W2:Y:S01]  /*19df0*/  LDL.LU R222, [R1+0x13c] ;  /* 0x00013c0001de7983 */ /* 0x000ea20000300800 */
[----:B------:R-:W-:Y:S02]  /*19e00*/  F2FP.SATFINITE.E4M3.F32.PACK_AB_MERGE_C R200, RZ, R200, RZ ;  /* 0x000000c8ffc8723e */ /* 0x000fe400048070ff */
[----:B------:R-:W-:Y:S02]  /*19e10*/  F2FP.SATFINITE.E4M3.F32.PACK_AB_MERGE_C R197, RZ, R197, RZ ;  /* 0x000000c5ffc5723e */ /* 0x000fe400048070ff */
[----:B------:R-:W-:Y:S02]  /*19e20*/  PRMT R223, R223, 0x7604, R225 ;  /* 0x00007604dfdf7816 */ /* 0x000fe400000000e1 */
[----:B------:R-:W-:Y:S01]  /*19e30*/  LOP3.LUT R212, R212, 0xffff, RZ, 0xc0, !PT ;  /* 0x0000ffffd4d47812 */ /* 0x000fe200078ec0ff */
[----:B------:R-:W2:Y:S01]  /*19e40*/  LDL.LU R225, [R1+0x138] ;  /* 0x0001380001e17983 */ /* 0x000ea20000300800 */
[----:B------:R-:W-:-:S02]  /*19e50*/  LOP3.LUT R209, R209, 0xff, RZ, 0xc0, !PT ;  /* 0x000000ffd1d17812 */ /* 0x000fc400078ec0ff */
[----:B------:R-:W-:Y:S02]  /*19e60*/  F2FP.SATFINITE.E4M3.F32.PACK_AB_MERGE_C R196, RZ, R196, RZ ;  /* 0x000000c4ffc4723e */ /* 0x000fe400048070ff */
[----:B------:R-:W-:Y:S01]  /*19e70*/  F2FP.SATFINITE.E4M3.F32.PACK_AB_MERGE_C R193, RZ, R193, RZ ;  /* 0x000000c1ffc1723e */ /* 0x000fe200048070ff */
[----:B------:R-:W-:Y:S01]  /*19e80*/  FADD R19, R18, R16 ;  /* 0x0000001012137221 */ /* 0x000fe20000000000 */
[----:B------:R-:W-:Y:S02]  /*19e90*/  PRMT R219, R219, 0x7604, R221 ;  /* 0x00007604dbdb7816 */ /* 0x000fe400000000dd */
[----:B------:R-:W-:Y:S01]  /*19ea0*/  LOP3.LUT R208, R208, 0xffff, RZ, 0xc0, !PT ;  /* 0x0000ffffd0d07812 */ /* 0x000fe200078ec0ff */
[----:B------:R-:W2:Y:S01]  /*19eb0*/  LDL.LU R221, [R1+0x12c] ;  /* 0x00012c0001dd7983 */ /* 0x000ea20000300800 */
[----:B------:R-:W-:Y:S02]  /*19ec0*/  LOP3.LUT R205, R205, 0xff, RZ, 0xc0, !PT ;  /* 0x000000ffcdcd7812 */ /* 0x000fe400078ec0ff */
[----:B------:R-:W-:-:S02]  /*19ed0*/  F2FP.SATFINITE.E4M3.F32.PACK_AB_MERGE_C R192, RZ, R192, RZ ;  /* 0x000000c0ffc0723e */ /* 0x000fc400048070ff */
[----:B------:R-:W-:Y:S01]  /*19ee0*/  F2FP.SATFINITE.E4M3.F32.PACK_AB_MERGE_C R189, RZ, R189, RZ ;  /* 0x000000bdffbd723e */ /* 0x000fe200048070ff */
[----:B------:R-:W-:Y:S01]  /*19ef0*/  FADD R18, R162, R2 ;  /* 0x00000002a2127221 */ /* 0x000fe20000000000 */
[----:B------:R-:W-:Y:S01]  /*19f00*/  PRMT R175, R217, 0x7604, R218 ;  /* 0x00007604d9af7816 */ /* 0x000fe200000000da */
[----:B------:R-:W-:Y:S01]  /*19f10*/  FADD R16, R3, R10 ;  /* 0x0000000a03107221 */ /* 0x000fe20000000000 */
[----:B------:R-:W-:Y:S01]  /*19f20*/  LOP3.LUT R204, R204, 0xffff, RZ, 0xc0, !PT ;  /* 0x0000ffffcccc7812 */ /* 0x000fe200078ec0ff */
[----:B------:R-:W2:Y:S01]  /*19f30*/  LDL.LU R217, [R1+0x11c] ;  /* 0x00011c0001d97983 */ /* 0x000ea20000300800 */
[----:B------:R-:W-:Y:S02]  /*19f40*/  LOP3.LUT R201, R201, 0xff, RZ, 0xc0, !PT ;  /* 0x000000ffc9c97812 */ /* 0x000fe400078ec0ff */
[----:B------:R-:W-:Y:S01]  /*19f50*/  F2FP.SATFINITE.E4M3.F32.PACK_AB_MERGE_C R188, RZ, R188, RZ ;  /* 0x000000bcffbc723e */ /* 0x000fe200048070ff */
[----:B------:R-:W2:Y:S01]  /*19f60*/  LDL.LU R218, [R1+0x128] ;  /* 0x0001280001da7983 */ /* 0x000ea20000300800 */
[----:B------:R-:W-:-:S02]  /*19f70*/  LOP3.LUT R200, R200, 0xffff, RZ, 0xc0, !PT ;  /* 0x0000ffffc8c87812 */ /* 0x000fc400078ec0ff */
[----:B------:R-:W-:Y:S02]  /*19f80*/  LOP3.LUT R197, R197, 0xff, RZ, 0xc0, !PT ;  /* 0x000000ffc5c57812 */ /* 0x000fe400078ec0ff */
[----:B------:R-:W-:Y:S02]  /*19f90*/  F2FP.SATFINITE.E4M3.F32.PACK_AB_MERGE_C R185, RZ, R185, RZ ;  /* 0x000000b9ffb9723e */ /* 0x000fe400048070ff */
[----:B------:R-:W-:Y:S02]  /*19fa0*/  F2FP.SATFINITE.E4M3.F32.PACK_AB_MERGE_C R181, RZ, R181, RZ ;  /* 0x000000b5ffb5723e */ /* 0x000fe400048070ff */
[----:B------:R-:W-:Y:S02]  /*19fb0*/  F2FP.SATFINITE.E4M3.F32.PACK_AB_MERGE_C R180, RZ, R180, RZ ;  /* 0x000000b4ffb4723e */ /* 0x000fe400048070ff */
[----:B------:R-:W-:Y:S02]  /*19fc0*/  F2FP.SATFINITE.E4M3.F32.PACK_AB_MERGE_C R169, RZ, R169, RZ ;  /* 0x000000a9ffa9723e */ /* 0x000fe400048070ff */
[----:B------:R-:W-:-:S02]  /*19fd0*/  PRMT R212, R212, 0x7604, R213 ;  /* 0x00007604d4d47816 */ /* 0x000fc400000000d5 */
[----:B------:R-:W-:Y:S01]  /*19fe0*/  LOP3.LUT R196, R196, 0xffff, RZ, 0xc0, !PT ;  /* 0x0000ffffc4c47812 */ /* 0x000fe200078ec0ff */
[----:B------:R-:W2:Y:S01]  /*19ff0*/  LDL.LU R213, [R1+0x118] ;  /* 0x0001180001d57983 */ /* 0x000ea20000300800 */
[----:B------:R-:W-:Y:S02]  /*1a000*/  LOP3.LUT R193, R193, 0xff, RZ, 0xc0, !PT ;  /* 0x000000ffc1c17812 */ /* 0x000fe400078ec0ff */
        /* <DEDUP_REMOVED lines=9> */
[----:B------:R-:W-:Y:S01]  /*1a0a0*/  F2FP.SATFINITE.E4M3.F32.PACK_AB_MERGE_C R165, RZ, R165, RZ ;  /* 0x000000a5ffa5723e */ /* 0x000fe200048070ff */
[----:B------:R-:W-:-:S01]  /*1a0b0*/  FADD R16, R18, R16 ;  /* 0x0000001012107221 */ /* 0x000fc20000000000 */
[----:B------:R-:W-:-:S02]  /*1a0c0*/  PRMT R204, R204, 0x7604, R205 ;  /* 0x00007604cccc7816 */ /* 0x000fc400000000cd */
[----:B------:R-:W-:Y:S01]  /*1a0d0*/  LOP3.LUT R188, R188, 0xffff, RZ, 0xc0, !PT ;  /* 0x0000ffffbcbc7812 */ /* 0x000fe200078ec0ff */
[----:B------:R-:W2:Y:S01]  /*1a0e0*/  LDL.LU R205, [R1+0x108] ;  /* 0x0001080001cd7983 */ /* 0x000ea20000300800 */
[----:B------:R-:W-:Y:S01]  /*1a0f0*/  F2FP.SATFINITE.E4M3.F32.PACK_AB_MERGE_C R167, RZ, R167, RZ ;  /* 0x000000a7ffa7723e */ /* 0x000fe200048070ff */
[----:B------:R-:W-:Y:S01]  /*1a100*/  IMAD.U32 R169, R169, 0x10000, RZ ;  /* 0x00010000a9a97824 */ /* 0x000fe200078e00ff */
[----:B------:R-:W-:Y:S02]  /*1a110*/  PRMT R200, R200, 0x7604, R201 ;  /* 0x00007604c8c87816 */ /* 0x000fe400000000c9 */
[----:B------:R-:W-:Y:S01]  /*1a120*/  LOP3.LUT R185, R185, 0xff, RZ, 0xc0, !PT ;  /* 0x000000ffb9b97812 */ /* 0x000fe200078ec0ff */
[----:B------:R-:W2:Y:S01]  /*1a130*/  LDL.LU R201, [R1+0xfc] ;  /* 0x0000fc0001c97983 */ /* 0x000ea20000300800 */
[----:B------:R-:W-:Y:S02]  /*1a140*/  LOP3.LUT R181, R181, 0xff, RZ, 0xc0, !PT ;  /* 0x000000ffb5b57812 */ /* 0x000fe400078ec0ff */
[----:B------:R-:W-:-:S02]  /*1a150*/  LOP3.LUT R180, R180, 0xffff, RZ, 0xc0, !PT ;  /* 0x0000ffffb4b47812 */ /* 0x000fc400078ec0ff */
[----:B------:R-:W-:Y:S02]  /*1a160*/  PRMT R196, R196, 0x7604, R197 ;  /* 0x00007604c4c47816 */ /* 0x000fe400000000c5 */
[----:B------:R-:W-:Y:S01]  /*1a170*/  LOP3.LUT R178, R184, 0xffff, RZ, 0xc0, !PT ;  /* 0x0000ffffb8b27812 */ /* 0x000fe200078ec0ff */
[----:B------:R-:W2:Y:S01]  /*1a180*/  LDL.LU R197, [R1+0xf8] ;  /* 0x0000f80001c57983 */ /* 0x000ea20000300800 */
[----:B------:R-:W-:Y:S02]  /*1a190*/  LOP3.LUT R173, R173, 0xff, RZ, 0xc0, !PT ;  /* 0x000000ffadad7812 */ /* 0x000fe400078ec0ff */
[----:B------:R-:W-:Y:S02]  /*1a1a0*/  LOP3.LUT R172, R172, 0xffff, RZ, 0xc0, !PT ;  /* 0x0000ffffacac7812 */ /* 0x000fe400078ec0ff */
[----:B------:R-:W-:Y:S02]  /*1a1b0*/  F2FP.SATFINITE.E4M3.F32.PACK_AB_MERGE_C R163, RZ, R163, RZ ;  /* 0x000000a3ffa3723e */ /* 0x000fe400048070ff */
[----:B------:R-:W-:Y:S01]  /*1a1c0*/  F2FP.SATFINITE.E4M3.F32.PACK_AB_MERGE_C R157, RZ, R157, RZ ;  /* 0x0000009dff9d723e */ /* 0x000fe200048070ff */
[----:B------:R-:W-:Y:S01]  /*1a1d0*/  IMAD.U32 R165, R165, 0x10000, RZ ;  /* 0x00010000a5a57824 */ /* 0x000fe200078e00ff */
[----:B------:R-:W-:-:S02]  /*1a1e0*/  PRMT R192, R192, 0x7604, R193 ;  /* 0x00007604c0c07816 */ /* 0x000fc400000000c1 */
[----:B------:R-:W-:Y:S01]  /*1a1f0*/  LOP3.LUT R177, R177, 0xff, RZ, 0xc0, !PT ;  /* 0x000000ffb1b17812 */ /* 0x000fe200078ec0ff */
[----:B------:R-:W2:Y:S01]  /*1a200*/  LDL.LU R193, [R1+0xec] ;  /* 0x0000ec0001c17983 */ /* 0x000ea20000300800 */
[----:B------:R-:W-:Y:S02]  /*1a210*/  LOP3.LUT R176, R176, 0xffff, RZ, 0xc0, !PT ;  /* 0x0000ffffb0b07812 */ /* 0x000fe400078ec0ff */
[----:B------:R-:W-:Y:S02]  /*1a220*/  F2FP.SATFINITE.E4M3.F32.PACK_AB_MERGE_C R159, RZ, R159, RZ ;  /* 0x0000009fff9f723e */ /* 0x000fe400048070ff */
[----:B------:R-:W-:Y:S01]  /*1a230*/  F2FP.SATFINITE.E4M3.F32.PACK_AB_MERGE_C R155, RZ, R155, RZ ;  /* 0x0000009bff9b723e */ /* 0x000fe200048070ff */
[----:B------:R-:W-:Y:S01]  /*1a240*/  FADD R16, R19, R16 ;  /* 0x0000001013107221 */ /* 0x000fe20000000000 */
[----:B------:R-:W-:Y:S02]  /*1a250*/  PRMT R188, R188, 0x7604, R189 ;  /* 0x00007604bcbc7816 */ /* 0x000fe400000000bd */
[----:B------:R-:W-:Y:S01]  /*1a260*/  SHF.L.U32 R167, R167, 0x10, RZ ;  /* 0x00000010a7a77819 */ /* 0x000fe200000006ff */
[----:B------:R-:W2:Y:S01]  /*1a270*/  LDL.LU R189, [R1+0xe8] ;  /* 0x0000e80001bd7983 */ /* 0x000ea20000300800 */
[----:B------:R-:W-:-:S02]  /*1a280*/  F2FP.SATFINITE.E4M3.F32.PACK_AB_MERGE_C R154, RZ, R154, RZ ;  /* 0x0000009aff9a723e */ /* 0x000fc400048070ff */
[----:B------:R-:W-:Y:S01]  /*1a290*/  PRMT R182, R180, 0x7604, R181 ;  /* 0x00007604b4b67816 */ /* 0x000fe200000000b5 */
[----:B------:R-:W2:Y:S01]  /*1a2a0*/  LDL.LU R184, [R1+0xdc] ;  /* 0x0000dc0001b87983 */ /* 0x000ea20000300800 */
[----:B------:R-:W-:Y:S01]  /*1a2b0*/  PRMT R178, R178, 0x7604, R185 ;  /* 0x00007604b2b27816 */ /* 0x000fe200000000b9 */
[----:B------:R-:W-:Y:S01]  /*1a2c0*/  IMAD.U32 R157, R157, 0x10000, RZ ;  /* 0x000100009d9d7824 */ /* 0x000fe200078e00ff */
[----:B------:R-:W-:Y:S01]  /*1a2d0*/  PRMT R181, R172, 0x7604, R173 ;  /* 0x00007604acb57816 */ /* 0x000fe200000000ad */
[----:B------:R-:W2:Y:S01]  /*1a2e0*/  LDL.LU R185, [R1+0xd8] ;  /* 0x0000d80001b97983 */ /* 0x000ea20000300800 */
[----:B------:R-:W-:Y:S02]  /*1a2f0*/  SHF.L.U32 R163, R163, 0x10, RZ ;  /* 0x00000010a3a37819 */ /* 0x000fe400000006ff */
[----:B------:R-:W-:Y:S02]  /*1a300*/  F2FP.SATFINITE.E4M3.F32.PACK_AB_MERGE_C R22, RZ, R22, RZ ;  /* 0x00000016ff16723e */ /* 0x000fe400048070ff */
[----:B------:R-:W-:-:S02]  /*1a310*/  PRMT R180, R176, 0x7604, R177 ;  /* 0x00007604b0b47816 */ /* 0x000fc400000000b1 */
[----:B------:R-:W-:Y:S02]  /*1a320*/  LOP3.LUT R172, R224, 0xff0000, R169, 0xf8, !PT ;  /* 0x00ff0000e0ac7812 */ /* 0x000fe400078ef8a9 */
[----:B------:R-:W-:Y:S01]  /*1a330*/  SHF.L.U32 R19, R159, 0x10, RZ ;  /* 0x000000109f137819 */ /* 0x000fe200000006ff */
[----:B------:R-:W2:Y:S01]  /*1a340*/  LDL.LU R224, [R1+0xcc] ;  /* 0x0000cc0001e07983 */ /* 0x000ea20000300800 */
[----:B------:R-:W-:Y:S02]  /*1a350*/  SHF.L.U32 R155, R155, 0x10, RZ ;  /* 0x000000109b9b7819 */ /* 0x000fe400000006ff */
[----:B------:R-:W-:Y:S01]  /*1a360*/  F2FP.SATFINITE.E4M3.F32.PACK_AB_MERGE_C R152, RZ, R152, RZ ;  /* 0x00000098ff98723e */ /* 0x000fe200048070ff */
[----:B------:R-:W-:-:S01]  /*1a370*/  FADD R18, R171, R16 ;  /* 0x00000010ab127221 */ /* 0x000fc20000000000 */
[----:B------:R-:W-:Y:S01]  /*1a380*/  LOP3.LUT R176, R220, 0xff0000, R167, 0xf8, !PT ;  /* 0x00ff0000dcb07812 */ /* 0x000fe200078ef8a7 */
[----:B------:R-:W-:Y:S01]  /*1a390*/  IMAD.U32 R154, R154, 0x10000, RZ ;  /* 0x000100009a9a7824 */ /* 0x000fe200078e00ff */
[----:B------:R-:W-:Y:S01]  /*1a3a0*/  F2FP.SATFINITE.E4M3.F32.PACK_AB_MERGE_C R168, RZ, R168, RZ ;  /* 0x000000a8ffa8723e */ /* 0x000fe200048070ff */
[----:B------:R-:W2:Y:S01]  /*1a3b0*/  LDL.LU R220, [R1+0xc8] ;  /* 0x0000c80001dc7983 */ /* 0x000ea20000300800 */
[----:B------:R-:W-:Y:S01]  /*1a3c0*/  LOP3.LUT R177, R223, 0xff0000, R165, 0xf8, !PT ;  /* 0x00ff0000dfb17812 */ /* 0x000fe200078ef8a5 */
[----:B------:R-:W-:Y:S01]  /*1a3d0*/  FADD R16, R174, R170 ;  /* 0x000000aaae107221 */ /* 0x000fe20000000000 */
[----:B------:R-:W-:Y:S01]  /*1a3e0*/  F2FP.SATFINITE.E4M3.F32.PACK_AB_MERGE_C R161, RZ, R161, RZ ;  /* 0x000000a1ffa1723e */ /* 0x000fe200048070ff */
[----:B------:R-:W2:Y:S01]  /*1a3f0*/  LDL.LU R223, [R1+0xbc] ;  /* 0x0000bc0001df7983 */ /* 0x000ea20000300800 */
[----:B------:R-:W-:Y:S01]  /*1a400*/  F2FP.SATFINITE.E4M3.F32.PACK_AB_MERGE_C R20, RZ, R20, RZ ;  /* 0x00000014ff14723e */ /* 0x000fe200048070ff */
[----:B------:R-:W-:Y:S01]  /*1a410*/  IMAD.U32 R22, R22, 0x10000, RZ ;  /* 0x0001000016167824 */ /* 0x000fe200078e00ff */
[----:B------:R-:W-:-:S02]  /*1a420*/  LOP3.LUT R171, R219, 0xff0000, R163, 0xf8, !PT ;  /* 0x00ff0000dbab7812 */ /* 0x000fc400078ef8a3 */
[----:B------:R-:W-:Y:S01]  /*1a430*/  F2FP.SATFINITE.E4M3.F32.PACK_AB_MERGE_C R14, RZ, R14, RZ ;  /* 0x0000000eff0e723e */ /* 0x000fe200048070ff */
[----:B------:R-:W2:Y:S01]  /*1a440*/  LDL.LU R219, [R1+0xb8] ;  /* 0x0000b80001db7983 */ /* 0x000ea20000300800 */
[----:B------:R-:W-:Y:S02]  /*1a450*/  LOP3.LUT R19, R212, 0xff0000, R19, 0xf8, !PT ;  /* 0x00ff0000d4137812 */ /* 0x000fe400078ef813 */
[----:B------:R-:W-:Y:S01]  /*1a460*/  LOP3.LUT R170, R204, 0xff0000, R155, 0xf8, !PT ;  /* 0x00ff0000ccaa7812 */ /* 0x000fe200078ef89b */
[----:B------:R-:W2:Y:S01]  /*1a470*/  LDL.LU R212, [R1+0xac] ;  /* 0x0000ac0001d47983 */ /* 0x000ea20000300800 */
[----:B------:R-:W-:Y:S02]  /*1a480*/  SHF.L.U32 R152, R152, 0x10, RZ ;  /* 0x0000001098987819 */ /* 0x000fe400000006ff */
[----:B------:R-:W-:Y:S02]  /*1a490*/  F2FP.SATFINITE.E4M3.F32.PACK_AB_MERGE_C R12, RZ, R12, RZ ;  /* 0x0000000cff0c723e */ /* 0x000fe400048070ff */
[----:B------:R-:W-:-:S02]  /*1a4a0*/  LOP3.LUT R165, R208, 0xff0000, R157, 0xf8, !PT ;  /* 0x00ff0000d0a57812 */ /* 0x000fc400078ef89d */
[----:B------:R-:W-:Y:S01]  /*1a4b0*/  LOP3.LUT R155, R168, 0xffff, RZ, 0xc0, !PT ;  /* 0x0000ffffa89b7812 */ /* 0x000fe200078ec0ff */
[----:B------:R-:W2:Y:S01]  /*1a4c0*/  LDL.LU R208, [R1+0xa8] ;  /* 0x0000a80001d07983 */ /* 0x000ea20000300800 */
[----:B------:R-:W-:Y:S01]  /*1a4d0*/  SHF.L.U32 R20, R20, 0x10, RZ ;  /* 0x0000001014147819 */ /* 0x000fe200000006ff */
[----:B------:R-:W-:Y:S01]  /*1a4e0*/  IMAD.U32 R161, R161, 0x10000, RZ ;  /* 0x00010000a1a17824 */ /* 0x000fe200078e00ff */
[----:B------:R-:W-:Y:S01]  /*1a4f0*/  F2FP.SATFINITE.E4M3.F32.PACK_AB_MERGE_C R0, RZ, R0, RZ ;  /* 0x00000000ff00723e */ /* 0x000fe200048070ff */
[----:B------:R-:W2:Y:S01]  /*1a500*/  LDL.LU R204, [R1+0x9c] ;  /* 0x00009c0001cc7983 */ /* 0x000ea20000300800 */
[----:B------:R-:W-:Y:S01]  /*1a510*/  LOP3.LUT R174, R200, 0xff0000, R154, 0xf8, !PT ;  /* 0x00ff0000c8ae7812 */ /* 0x000fe200078ef89a */
[----:B------:R-:W-:Y:S01]  /*1a520*/  IMAD.U32 R14, R14, 0x10000, RZ ;  /* 0x000100000e0e7824 */ /* 0x000fe200078e00ff */
[----:B------:R-:W-:Y:S01]  /*1a530*/  LOP3.LUT R163, R196, 0xff0000, R152, 0xf8, !PT ;  /* 0x00ff0000c4a37812 */ /* 0x000fe200078ef898 */
[----:B------:R-:W2:Y:S01]  /*1a540*/  LDL.LU R200, [R1+0x98] ;  /* 0x0000980001c87983 */ /* 0x000ea20000300800 */
[----:B------:R-:W-:-:S02]  /*1a550*/  SHF.L.U32 R12, R12, 0x10, RZ ;  /* 0x000000100c0c7819 */ /* 0x000fc400000006ff */
[----:B------:R-:W-:Y:S01]  /*1a560*/  F2FP.SATFINITE.E4M3.F32.PACK_AB_MERGE_C R164, RZ, R164, RZ ;  /* 0x000000a4ffa4723e */ /* 0x000fe200048070ff */
[----:B------:R-:W2:Y:S01]  /*1a570*/  LDL.LU R196, [R1+0x8c] ;  /* 0x00008c0001c47983 */ /* 0x000ea20000300800 */
[----:B------:R-:W-:Y:S01]  /*1a580*/  LOP3.LUT R169, R192, 0xff0000, R22, 0xf8, !PT ;  /* 0x00ff0000c0a97812 */ /* 0x000fe200078ef816 */
[----:B------:R-:W-:Y:S01]  /*1a590*/  IMAD.SHL.U32 R155, R155, 0x1000000, RZ ;  /* 0x010000009b9b7824 */ /* 0x000fe200078e00ff */
[----:B------:R-:W-:Y:S01]  /*1a5a0*/  F2FP.SATFINITE.E4M3.F32.PACK_AB_MERGE_C R166, RZ, R166, RZ ;  /* 0x000000a6ffa6723e */ /* 0x000fe200048070ff */
[----:B------:R-:W2:Y:S01]  /*1a5b0*/  LDL.LU R192, [R1+0x88] ;  /* 0x0000880001c07983 */ /* 0x000ea20000300800 */
[----:B------:R-:W-:Y:S02]  /*1a5c0*/  LOP3.LUT R173, R188, 0xff0000, R20, 0xf8, !PT ;  /* 0x00ff0000bcad7812 */ /* 0x000fe400078ef814 */
[----:B------:R-:W-:Y:S01]  /*1a5d0*/  SHF.L.U32 R0, R0, 0x10, RZ ;  /* 0x0000001000007819 */ /* 0x000fe200000006ff */
[----:B------:R-:W2:Y:S01]  /*1a5e0*/  LDL.LU R188, [R1+0x7c] ;  /* 0x00007c0001bc7983 */ /* 0x000ea20000300800 */
[----:B------:R-:W-:-:S02]  /*1a5f0*/  F2FP.SATFINITE.E4M3.F32.PACK_AB_MERGE_C R160, RZ, R160, RZ ;  /* 0x000000a0ffa0723e */ /* 0x000fc400048070ff */
[----:B------:R-:W-:Y:S01]  /*1a600*/  F2FP.SATFINITE.E4M3.F32.PACK_AB_MERGE_C R162, RZ, R162, RZ ;  /* 0x000000a2ffa2723e */ /* 0x000fe200048070ff */
[----:B------:R-:W2:Y:S01]  /*1a610*/  LDL.LU R168, [R1+0x78] ;  /* 0x0000780001a87983 */ /* 0x000ea20000300800 */
[----:B------:R-:W-:Y:S02]  /*1a620*/  F2FP.SATFINITE.E4M3.F32.PACK_AB_MERGE_C R156, RZ, R156, RZ ;  /* 0x0000009cff9c723e */ /* 0x000fe400048070ff */
[----:B------:R-:W-:Y:S02]  /*1a630*/  LOP3.LUT R175, R175, 0xff0000, R161, 0xf8, !PT ;  /* 0x00ff0000afaf7812 */ /* 0x000fe400078ef8a1 */
[----:B------:R-:W-:Y:S02]  /*1a640*/  LOP3.LUT R159, R182, 0xff0000, R12, 0xf8, !PT ;  /* 0x00ff0000b69f7812 */ /* 0x000fe400078ef80c */
[----:B------:R-:W-:Y:S01]  /*1a650*/  LOP3.LUT R152, R164, 0xffff, RZ, 0xc0, !PT ;  /* 0x0000ffffa4987812 */ /* 0x000fe200078ec0ff */
[----:B------:R-:W2:Y:S01]  /*1a660*/  LDL.LU R182, [R1+0x6c] ;  /* 0x00006c0001b67983 */ /* 0x000ea20000300800 */
[----:B------:R-:W-:Y:S01]  /*1a670*/  LOP3.LUT R161, R180, 0xff0000, R14, 0xf8, !PT ;  /* 0x00ff0000b4a17812 */ /* 0x000fe200078ef80e */
[----:B------:R-:W-:Y:S01]  /*1a680*/  FADD R157, R16, R18 ;  /* 0x00000012109d7221 */ /* 0x000fe20000000000 */
[----:B------:R-:W-:Y:S01]  /*1a690*/  LOP3.LUT R154, R166, 0xffff, RZ, 0xc0, !PT ;  /* 0x0000ffffa69a7812 */ /* 0x000fe200078ec0ff */
[----:B------:R-:W2:Y:S01]  /*1a6a0*/  LDL.LU R180, [R1+0x68] ;  /* 0x0000680001b47983 */ /* 0x000ea20000300800 */
[----:B------:R-:W-:-:S02]  /*1a6b0*/  LOP3.LUT R167, R181, 0xff0000, R0, 0xf8, !PT ;  /* 0x00ff0000b5a77812 */ /* 0x000fc400078ef800 */
[----:B------:R-:W-:Y:S01]  /*1a6c0*/  LOP3.LUT R20, R160, 0xffff, RZ, 0xc0, !PT ;  /* 0x0000ffffa0147812 */ /* 0x000fe200078ec0ff */
[----:B------:R-:W2:Y:S01]  /*1a6d0*/  LDL.LU R181, [R1+0x5c] ;  /* 0x00005c0001b57983 */ /* 0x000ea20000300800 */
[----:B------:R-:W-:Y:S01]  /*1a6e0*/  LOP3.LUT R155, R172, R155, RZ, 0xfc, !PT ;  /* 0x0000009bac9b7212 */ /* 0x000fe200078efcff */
[----:B------:R-:W-:Y:S01]  /*1a6f0*/  FMUL R0, R179, UR5 ;  /* 0x00000005b3007c20 */ /* 0x000fe20008400000 */
[----:B------:R-:W-:Y:S01]  /*1a700*/  LOP3.LUT R22, R162, 0xffff, RZ, 0xc0, !PT ;  /* 0x0000ffffa2167812 */ /* 0x000fe200078ec0ff */
[----:B------:R-:W2:Y:S01]  /*1a710*/  LDL.LU R172, [R1+0x58] ;  /* 0x0000580001ac7983 */ /* 0x000ea20000300800 */
[----:B------:R-:W-:Y:S01]  /*1a720*/  LOP3.LUT R18, R156, 0xffff, RZ, 0xc0, !PT ;  /* 0x0000ffff9c127812 */ /* 0x000fe200078ec0ff */
[----:B------:R-:W-:Y:S01]  /*1a730*/  IMAD.SHL.U32 R152, R152, 0x1000000, RZ ;  /* 0x0100000098987824 */ /* 0x000fe200078e00ff */
[----:B------:R-:W-:Y:S01]  /*1a740*/  SHF.L.U32 R154, R154, 0x18, RZ ;  /* 0x000000189a9a7819 */ /* 0x000fe200000006ff */
[----:B------:R-:W2:Y:S01]  /*1a750*/  LDL.LU R179, [R1+0x4c] ;  /* 0x00004c0001b37983 */ /* 0x000ea20000300800 */
[----:B------:R-:W-:Y:S01]  /*1a760*/  SHF.L.U32 R22, R22, 0x18, RZ ;  /* 0x0000001816167819 */ /* 0x000fe200000006ff */
[----:B------:R-:W-:-:S02]  /*1a770*/  IMAD.SHL.U32 R20, R20, 0x1000000, RZ ;  /* 0x0100000014147824 */ /* 0x000fc400078e00ff */
[----:B------:R-:W2:Y:S01]  /*1a780*/  LDL.LU R166, [R1+0x48] ;  /* 0x0000480001a67983 */ /* 0x000ea20000300800 */
[----:B------:R-:W-:Y:S01]  /*1a790*/  IMAD.SHL.U32 R18, R18, 0x1000000, RZ ;  /* 0x0100000012127824 */ /* 0x000fe200078e00ff */
[----:B------:R-:W-:Y:S02]  /*1a7a0*/  LOP3.LUT R154, R176, R154, RZ, 0xfc, !PT ;  /* 0x0000009ab09a7212 */ /* 0x000fe400078efcff */
[----:B------:R-:W2:Y:S01]  /*1a7b0*/  LDL.LU R164, [R1+0x3c] ;  /* 0x00003c0001a47983 */ /* 0x000ea20000300800 */
[----:B------:R-:W-:-:S03]  /*1a7c0*/  LOP3.LUT R152, R177, R152, RZ, 0xfc, !PT ;  /* 0x00000098b1987212 */ /* 0x000fc600078efcff */
[----:B------:R-:W2:Y:S01]  /*1a7d0*/  LDL.LU R162, [R1+0x38] ;  /* 0x0000380001a27983 */ /* 0x000ea20000300800 */
[----:B------:R-:W-:-:S03]  /*1a7e0*/  LOP3.LUT R22, R171, R22, RZ, 0xfc, !PT ;  /* 0x00000016ab167212 */ /* 0x000fc600078efcff */
[----:B------:R-:W2:Y:S01]  /*1a7f0*/  LDL.LU R160, [R1+0x2c] ;  /* 0x00002c0001a07983 */ /* 0x000ea20000300800 */
[----:B------:R-:W-:-:S03]  /*1a800*/  LOP3.LUT R20, R175, R20, RZ, 0xfc, !PT ;  /* 0x00000014af147212 */ /* 0x000fc600078efcff */
[----:B------:R-:W2:Y:S01]  /*1a810*/  LDL.LU R176, [R1+0x28] ;  /* 0x0000280001b07983 */ /* 0x000ea20000300800 */
[----:B------:R-:W-:-:S03]  /*1a820*/  LOP3.LUT R18, R165, R18, RZ, 0xfc, !PT ;  /* 0x00000012a5127212 */ /* 0x000fc600078efcff */
[----:B------:R-:W2:Y:S04]  /*1a830*/  LDL.LU R177, [R1+0x1c] ;  /* 0x00001c0001b17983 */ /* 0x000ea80000300800 */
[----:B------:R-:W2:Y:S04]  /*1a840*/  LDL.LU R171, [R1+0x18] ;  /* 0x0000180001ab7983 */ /* 0x000ea80000300800 */
[----:B------:R-:W2:Y:S04]  /*1a850*/  LDL.LU R175, [R1+0xc] ;  /* 0x00000c0001af7983 */ /* 0x000ea80000300800 */
[----:B------:R-:W2:Y:S01]  /*1a860*/  LDL.LU R165, [R1+0x8] ;  /* 0x0000080001a57983 */ /* 0x000ea20000300800 */
[----:B------:R-:W-:-:S13]  /*1a870*/  FSETP.GEU.AND P3, PT, R0, -126, PT ;  /* 0xc2fc00000000780b */ /* 0x000fda0003f6e000 */
[----:B------:R-:W-:-:S06]  /*1a880*/  @!P3 FMUL R0, R0, 0.5 ;  /* 0x3f0000000000b820 */ /* 0x000fcc0000400000 */
[----:B------:R-:W1:Y:S02]  /*1a890*/  MUFU.EX2 R0, R0 ;  /* 0x0000000000007308 */ /* 0x000e640000000800 */
[----:B-1----:R-:W-:Y:S01]  /*1a8a0*/  @!P3 FMUL R0, R0, R0 ;  /* 0x000000000000b220 */ /* 0x002fe20000400000 */
[----:B------:R-:W-:-:S03]  /*1a8b0*/  F2FP.SATFINITE.E4M3.F32.PACK_AB_MERGE_C R17, RZ, R17, RZ ;  /* 0x00000011ff11723e */ /* 0x000fc600048070ff */
[-C--:B---3--:R-:W-:Y:S01]  /*1a8c0*/  FMUL R214, R214, R0.reuse ;  /* 0x00000000d6d67220 */ /* 0x088fe20000400000 */
[-C--:B----4-:R-:W-:Y:S01]  /*1a8d0*/  FMUL R211, R211, R0.reuse ;  /* 0x00000000d3d37220 */ /* 0x090fe20000400000 */
[----:B--2---:R-:W-:Y:S01]  /*1a8e0*/  FMUL R183, R183, R0 ;  /* 0x00000000b7b77220 */ /* 0x004fe20000400000 */
[----:B------:R-:W-:Y:S01]  /*1a8f0*/  F2FP.SATFINITE.E4M3.F32.PACK_AB_MERGE_C R158, RZ, R158, RZ ;  /* 0x0000009eff9e723e */ /* 0x000fe200048070ff */
[-C--:B------:R-:W-:Y:S01]  /*1a900*/  FMUL R206, R206, R0.reuse ;  /* 0x00000000cece7220 */ /* 0x080fe20000400000 */
[----:B------:R-:W-:Y:S02]  /*1a910*/  IMAD.U32 R17, R17, 0x10000, RZ ;  /* 0x0001000011117824 */ /* 0x000fe400078e00ff */
        /* <DEDUP_REMOVED lines=85> */
[----:B------:R-:W-:-:S03]  /*1ae70*/  LOP3.LUT R158, R158, 0xffff, RZ, 0xc0, !PT ;  /* 0x0000ffff9e9e7812 */ /* 0x000fc600078ec0ff */
[----:B------:R1:W-:Y:S01]  /*1ae80*/  STL [R1+0x148], R226 ;  /* 0x000148e201007387 */ /* 0x0003e20000100800 */
[----:B------:R-:W-:-:S03]  /*1ae90*/  FMUL R202, R202, R0 ;  /* 0x00000000caca7220 */ /* 0x000fc60000400000 */
[----:B------:R1:W-:Y:S01]  /*1aea0*/  STL [R1+0x14c], R214 ;  /* 0x00014cd601007387 */ /* 0x0003e20000100800 */
[----:B------:R-:W-:-:S03]  /*1aeb0*/  FMUL R198, R198, R0 ;  /* 0x00000000c6c67220 */ /* 0x000fc60000400000 */
[----:B------:R1:W-:Y:S01]  /*1aec0*/  STL [R1+0x158], R211 ;  /* 0x000158d301007387 */ /* 0x0003e20000100800 */
[----:B------:R-:W-:Y:S01]  /*1aed0*/  LOP3.LUT R178, R178, 0xff0000, R17, 0xf8, !PT ;  /* 0x00ff0000b2b27812 */ /* 0x000fe200078ef811 */
[-C--:B------:R-:W-:Y:S02]  /*1aee0*/  FMUL R195, R195, R0.reuse ;  /* 0x00000000c3c37220 */ /* 0x080fe40000400000 */
[----:B------:R1:W-:Y:S01]  /*1aef0*/  STL [R1+0x15c], R183 ;  /* 0x00015cb701007387 */ /* 0x0003e20000100800 */
[----:B------:R-:W-:Y:S01]  /*1af00*/  LOP3.LUT R17, R3, 0xffff, RZ, 0xc0, !PT ;  /* 0x0000ffff03117812 */ /* 0x000fe200078ec0ff */
[-C--:B------:R-:W-:Y:S02]  /*1af10*/  FMUL R194, R194, R0.reuse ;  /* 0x00000000c2c27220 */ /* 0x080fe40000400000 */
[----:B------:R1:W-:Y:S01]  /*1af20*/  STL [R1+0x168], R206 ;  /* 0x000168ce01007387 */ /* 0x0003e20000100800 */
[----:B------:R-:W-:Y:S01]  /*1af30*/  SHF.L.U32 R3, R158, 0x18, RZ ;  /* 0x000000189e037819 */ /* 0x000fe200000006ff */
[----:B------:R-:W-:-:S02]  /*1af40*/  FMUL R191, R191, R0 ;  /* 0x00000000bfbf7220 */ /* 0x000fc40000400000 */
[----:B------:R1:W-:Y:S01]  /*1af50*/  STL [R1+0x16c], R203 ;  /* 0x00016ccb01007387 */ /* 0x0003e20000100800 */
[----:B------:R-:W-:Y:S01]  /*1af60*/  F2FP.SATFINITE.E4M3.F32.PACK_AB_MERGE_C R23, RZ, R23, RZ ;  /* 0x00000017ff17723e */ /* 0x000fe200048070ff */
[----:B------:R-:W-:Y:S02]  /*1af70*/  FMUL R190, R190, R0 ;  /* 0x00000000bebe7220 */ /* 0x000fe40000400000 */
[----:B------:R1:W-:Y:S01]  /*1af80*/  STL [R1+0x178], R231 ;  /* 0x000178e701007387 */ /* 0x0003e20000100800 */
[----:B------:R-:W-:Y:S01]  /*1af90*/  F2FP.SATFINITE.E4M3.F32.PACK_AB_MERGE_C R2, RZ, R2, RZ ;  /* 0x00000002ff02723e */ /* 0x000fe200048070ff */
[-C--:B------:R-:W-:Y:S02]  /*1afa0*/  FMUL R187, R187, R0.reuse ;  /* 0x00000000bbbb7220 */ /* 0x080fe40000400000 */
[----:B------:R1:W-:Y:S01]  /*1afb0*/  STL [R1+0x17c], R210 ;  /* 0x00017cd201007387 */ /* 0x0003e20000100800 */
[----:B------:R-:W-:-:S03]  /*1afc0*/  FMUL R186, R186, R0 ;  /* 0x00000000baba7220 */ /* 0x000fc60000400000 */
[----:B------:R1:W-:Y:S01]  /*1afd0*/  STL [R1+0x188], R202 ;  /* 0x000188ca01007387 */ /* 0x0003e20000100800 */
[----:B------:R-:W-:Y:S01]  /*1afe0*/  LOP3.LUT R19, R19, R3, RZ, 0xfc, !PT ;  /* 0x0000000313137212 */ /* 0x000fe200078efcff */
[-C--:B------:R-:W-:Y:S02]  /*1aff0*/  FMUL R232, R232, R0.reuse ;  /* 0x00000000e8e87220 */ /* 0x080fe40000400000 */
[----:B------:R1:W-:Y:S01]  /*1b000*/  STL [R1+0x18c], R198 ;  /* 0x00018cc601007387 */ /* 0x0003e20000100800 */
[----:B------:R-:W-:Y:S01]  /*1b010*/  LOP3.LUT R23, R23, 0xffff, RZ, 0xc0, !PT ;  /* 0x0000ffff17177812 */ /* 0x000fe200078ec0ff */
[-C--:B------:R-:W-:Y:S02]  /*1b020*/  FMUL R215, R215, R0.reuse ;  /* 0x00000000d7d77220 */ /* 0x080fe40000400000 */
[----:B------:R1:W-:Y:S01]  /*1b030*/  STL [R1+0x198], R195 ;  /* 0x000198c301007387 */ /* 0x0003e20000100800 */
[----:B------:R-:W-:Y:S01]  /*1b040*/  LOP3.LUT R12, R2, 0xffff, RZ, 0xc0, !PT ;  /* 0x0000ffff020c7812 */ /* 0x000fe200078ec0ff */
[-C--:B------:R-:W-:Y:S01]  /*1b050*/  FMUL R207, R207, R0.reuse ;  /* 0x00000000cfcf7220 */ /* 0x080fe20000400000 */
[----:B------:R-:W-:Y:S01]  /*1b060*/  F2FP.SATFINITE.E4M3.F32.PACK_AB_MERGE_C R3, RZ, R15, RZ ;  /* 0x0000000fff03723e */ /* 0x000fe200048070ff */
[----:B------:R1:W-:Y:S01]  /*1b070*/  STL [R1+0x19c], R194 ;  /* 0x00019cc201007387 */ /* 0x0003e20000100800 */
[----:B------:R-:W-:-:S03]  /*1b080*/  FMUL R199, R199, R0 ;  /* 0x00000000c7c77220 */ /* 0x000fc60000400000 */
[----:B------:R1:W-:Y:S01]  /*1b090*/  STL [R1+0x1a8], R191 ;  /* 0x0001a8bf01007387 */ /* 0x0003e20000100800 */
[----:B------:R-:W-:Y:S01]  /*1b0a0*/  F2FP.SATFINITE.E4M3.F32.PACK_AB_MERGE_C R153, RZ, R153, RZ ;  /* 0x00000099ff99723e */ /* 0x000fe200048070ff */
[-C--:B------:R-:W-:Y:S02]  /*1b0b0*/  FMUL R227, R227, R0.reuse ;  /* 0x00000000e3e37220 */ /* 0x080fe40000400000 */
[----:B------:R1:W-:Y:S01]  /*1b0c0*/  STL [R1+0x1ac], R190 ;  /* 0x0001acbe01007387 */ /* 0x0003e20000100800 */
[----:B------:R-:W-:Y:S01]  /*1b0d0*/  SHF.L.U32 R2, R23, 0x18, RZ ;  /* 0x0000001817027819 */ /* 0x000fe200000006ff */
[-C--:B------:R-:W-:Y:S02]  /*1b0e0*/  FMUL R228, R228, R0.reuse ;  /* 0x00000000e4e47220 */ /* 0x080fe40000400000 */
[----:B------:R1:W-:Y:S01]  /*1b0f0*/  STL [R1+0x1b8], R187 ;  /* 0x0001b8bb01007387 */ /* 0x0003e20000100800 */
[----:B------:R-:W-:Y:S01]  /*1b100*/  F2FP.SATFINITE.E4M3.F32.PACK_AB_MERGE_C R21, RZ, R21, RZ ;  /* 0x00000015ff15723e */ /* 0x000fe200048070ff */
[----:B------:R-:W-:Y:S01]  /*1b110*/  FMUL R229, R229, R0 ;  /* 0x00000000e5e57220 */ /* 0x000fe20000400000 */
[----:B------:R-:W-:Y:S01]  /*1b120*/  SHF.L.U32 R12, R12, 0x18, RZ ;  /* 0x000000180c0c7819 */ /* 0x000fe200000006ff */
[----:B------:R1:W-:Y:S01]  /*1b130*/  STL [R1+0x1bc], R186 ;  /* 0x0001bcba01007387 */ /* 0x0003e20000100800 */
[----:B------:R-:W-:-:S02]  /*1b140*/  LOP3.LUT R3, R3, 0xffff, RZ, 0xc0, !PT ;  /* 0x0000ffff03037812 */ /* 0x000fc400078ec0ff */
[----:B------:R-:W-:Y:S01]  /*1b150*/  F2FP.SATFINITE.E4M3.F32.PACK_AB_MERGE_C R13, RZ, R13, RZ ;  /* 0x0000000dff0d723e */ /* 0x000fe200048070ff */
[----:B------:R1:W-:Y:S01]  /*1b160*/  STL [R1+0x1c8], R232 ;  /* 0x0001c8e801007387 */ /* 0x0003e20000100800 */
[----:B------:R-:W-:Y:S01]  /*1b170*/  F2FP.SATFINITE.E4M3.F32.PACK_AB_MERGE_C R11, RZ, R11, RZ ;  /* 0x0000000bff0b723e */ /* 0x000fe200048070ff */
[----:B------:R-:W-:Y:S01]  /*1b180*/  FMUL R230, R230, R0 ;  /* 0x00000000e6e67220 */ /* 0x000fe20000400000 */
[----:B------:R-:W-:Y:S01]  /*1b190*/  F2FP.SATFINITE.E4M3.F32.PACK_AB_MERGE_C R10, RZ, R10, RZ ;  /* 0x0000000aff0a723e */ /* 0x000fe200048070ff */
[----:B------:R1:W-:Y:S01]  /*1b1a0*/  STL [R1+0x1cc], R215 ;  /* 0x0001ccd701007387 */ /* 0x0003e20000100800 */
[----:B------:R-:W-:Y:S02]  /*1b1b0*/  LOP3.LUT R16, R153, 0xffff, RZ, 0xc0, !PT ;  /* 0x0000ffff99107812 */ /* 0x000fe400078ec0ff */
[----:B------:R-:W-:Y:S01]  /*1b1c0*/  LOP3.LUT R15, R163, R2, RZ, 0xfc, !PT ;  /* 0x00000002a30f7212 */ /* 0x000fe200078efcff */
[----:B------:R1:W-:Y:S01]  /*1b1d0*/  STL [R1+0x1d8], R207 ;  /* 0x0001d8cf01007387 */ /* 0x0003e20000100800 */
[----:B------:R-:W-:-:S02]  /*1b1e0*/  LOP3.LUT R14, R21, 0xffff, RZ, 0xc0, !PT ;  /* 0x0000ffff150e7812 */ /* 0x000fc400078ec0ff */
[----:B------:R-:W-:Y:S01]  /*1b1f0*/  LOP3.LUT R2, R173, R12, RZ, 0xfc, !PT ;  /* 0x0000000cad027212 */ /* 0x000fe200078efcff */
[----:B------:R1:W-:Y:S01]  /*1b200*/  STL [R1+0x1dc], R199 ;  /* 0x0001dcc701007387 */ /* 0x0003e20000100800 */
[----:B------:R-:W-:Y:S01]  /*1b210*/  LOP3.LUT R13, R13, 0xffff, RZ, 0xc0, !PT ;  /* 0x0000ffff0d0d7812 */ /* 0x000fe200078ec0ff */
[----:B------:R-:W-:Y:S02]  /*1b220*/  IMAD.SHL.U32 R12, R3, 0x1000000, RZ ;  /* 0x01000000030c7824 */ /* 0x000fe400078e00ff */
[----:B------:R1:W-:Y:S01]  /*1b230*/  STL [R1+0x1e8], R227 ;  /* 0x0001e8e301007387 */ /* 0x0003e20000100800 */
[----:B------:R-:W-:Y:S02]  /*1b240*/  LOP3.LUT R11, R11, 0xffff, RZ, 0xc0, !PT ;  /* 0x0000ffff0b0b7812 */ /* 0x000fe400078ec0ff */
[----:B------:R-:W-:Y:S01]  /*1b250*/  LOP3.LUT R3, R10, 0xffff, RZ, 0xc0, !PT ;  /* 0x0000ffff0a037812 */ /* 0x000fe200078ec0ff */
[----:B------:R1:W-:Y:S01]  /*1b260*/  STL [R1+0x1ec], R228 ;  /* 0x0001ece401007387 */ /* 0x0003e20000100800 */
[----:B------:R-:W-:-:S03]  /*1b270*/  IMAD.SHL.U32 R16, R16, 0x1000000, RZ ;  /* 0x0100000010107824 */ /* 0x000fc600078e00ff */
[----:B------:R1:W-:Y:S01]  /*1b280*/  STL [R1+0x1f8], R229 ;  /* 0x0001f8e501007387 */ /* 0x0003e20000100800 */
[----:B------:R-:W-:Y:S01]  /*1b290*/  SHF.L.U32 R17, R17, 0x18, RZ ;  /* 0x0000001811117819 */ /* 0x000fe200000006ff */
[----:B------:R-:W-:Y:S02]  /*1b2a0*/  IMAD.SHL.U32 R14, R14, 0x1000000, RZ ;  /* 0x010000000e0e7824 */ /* 0x000fe400078e00ff */
[----:B------:R1:W-:Y:S01]  /*1b2b0*/  STL [R1+0x1fc], R230 ;  /* 0x0001fce601007387 */ /* 0x0003e20000100800 */
[----:B------:R-:W-:Y:S01]  /*1b2c0*/  IMAD.SHL.U32 R10, R13, 0x1000000, RZ ;  /* 0x010000000d0a7824 */ /* 0x000fe200078e00ff */
[----:B------:R-:W-:Y:S02]  /*1b2d0*/  SHF.L.U32 R11, R11, 0x18, RZ ;  /* 0x000000180b0b7819 */ /* 0x000fe400000006ff */
[----:B------:R-:W-:Y:S02]  /*1b2e0*/  SHF.L.U32 R3, R3, 0x18, RZ ;  /* 0x0000001803037819 */ /* 0x000fe400000006ff */
[----:B------:R-:W-:-:S02]  /*1b2f0*/  LOP3.LUT R17, R170, R17, RZ, 0xfc, !PT ;  /* 0x00000011aa117212 */ /* 0x000fc400078efcff */
[----:B------:R-:W-:Y:S01]  /*1b300*/  LOP3.LUT R16, R174, R16, RZ, 0xfc, !PT ;  /* 0x00000010ae107212 */ /* 0x000fe200078efcff */
[----:B------:R-:W-:Y:S01]  /*1b310*/  FFMA R235, R0, R235, R157 ;  /* 0x000000eb00eb7223 */ /* 0x000fe2000000009d */
[----:B------:R-:W-:Y:S01]  /*1b320*/  LOP3.LUT R14, R169, R14, RZ, 0xfc, !PT ;  /* 0x0000000ea90e7212 */ /* 0x000fe200078efcff */
[----:B------:R-:W-:Y:S01]  /*1b330*/  ULEA UR6, UR4, UR60, 0x3 ;  /* 0x0000003c04067291 */ /* 0x000fe2000f8e183f */
[----:B------:R-:W-:Y:S02]  /*1b340*/  LOP3.LUT R12, R178, R12, RZ, 0xfc, !PT ;  /* 0x0000000cb20c7212 */ /* 0x000fe400078efcff */
[----:B------:R-:W-:Y:S02]  /*1b350*/  LOP3.LUT R11, R159, R11, RZ, 0xfc, !PT ;  /* 0x0000000b9f0b7212 */ /* 0x000fe400078efcff */
[----:B------:R-:W-:Y:S02]  /*1b360*/  LOP3.LUT R10, R161, R10, RZ, 0xfc, !PT ;  /* 0x0000000aa10a7212 */ /* 0x000fe400078efcff */
[----:B------:R-:W-:-:S02]  /*1b370*/  LOP3.LUT R3, R167, R3, RZ, 0xfc, !PT ;  /* 0x00000003a7037212 */ /* 0x000fc400078efcff */
        /* <DEDUP_REMOVED lines=16> */
[----:B------:R-:W-:Y:S01]  /*1b480*/  SHF.L.U32 R2, R234, 0x1f, RZ ;  /* 0x0000001fea027819 */ /* 0x000fe200000006ff */
[----:B------:R1:W2:Y:S03]  /*1b490*/  SHFL.IDX PT, R11, R20, R7, 0x1c1f ;  /* 0x001c1f07140b7589 */ /* 0x0002a600000e0000 */
[----:B------:R1:W3:Y:S01]  /*1b4a0*/  SYNCS.PHASECHK.TRANS64.TRYWAIT P3, [UR6+0x60000], R2 ;  /* 0x06000002ff0075a7 */ /* 0x0002e20008060146 */
[----:B------:R1:W4:Y:S01]  /*1b4b0*/  SHFL.IDX PT, R3, R158, R8, 0x1c1f ;  /* 0x001c1f089e037589 */ /* 0x00032200000e0000 */
[----:B------:R-:W-:-:S03]  /*1b4c0*/  FMUL R26, R26, R0 ;  /* 0x000000001a1a7220 */ /* 0x000fc60000400000 */
[----:B------:R1:W1:Y:S01]  /*1b4d0*/  SHFL.IDX PT, R153, R153, R7, 0x1c1f ;  /* 0x001c1f0799997589 */ /* 0x00026200000e0000 */
        /* <DEDUP_REMOVED lines=76> */
[----:B-1234-:R-:W-:Y:S06]  /*1b9a0*/  @!P0 BRA `(.L_x_39) ;  /* 0x0000000000048947 */ /* 0x01efec0003800000 */
[----:B------:R-:W-:Y:S01]  /*1b9b0*/  BPT.TRAP 0x1 ;  /* 0x000000040000795c */ /* 0x000fe20000300000 */
.L_x_39:
[----:B------:R-:W-:Y:S05]  /*1b9c0*/  @P3 BRA `(.L_x_40) ;  /* 0x0000000000083947 */ /* 0x000fea0003800000 */
[----:B------:R-:W1:Y:S02]  /*1b9d0*/  SYNCS.PHASECHK.TRANS64.TRYWAIT P3, [UR6+0x60000], R2 ;  /* 0x06000002ff0075a7 */ /* 0x000e640008060146 */
[----:B-1----:R-:W-:Y:S05]  /*1b9e0*/  @!P3 BRA `(.L_x_41) ;  /* 0x000000c800e4b947 */ /* 0x002fea0003800000 */
.L_x_40:
        /* <DEDUP_REMOVED lines=128> */
[----:B------:R-:W-:Y:S04]  /*1c1f0*/  STL [R1+0x47c], R20 ;  /* 0x00047c1401007387 */ /* 0x000fe80000100800 */
        /* <DEDUP_REMOVED lines=11> */
[----:B------:R3:W-:Y:S04]  /*1c2b0*/  STL [R1+0x44c], R5 ;  /* 0x00044c0501007387 */ /* 0x0007e80000100800 */
[----:B------:R4:W-:Y:S04]  /*1c2c0*/  STL [R1+0x448], R4 ;  /* 0x0004480401007387 */ /* 0x0009e80000100800 */
[----:B-1----:R-:W3:Y:S01]  /*1c2d0*/  LDL R0, [R1+0x220] ;  /* 0x0002200001007983 */ /* 0x002ee20000100800 */
[----:B------:R-:W-:Y:S01]  /*1c2e0*/  ULEA UR6, UR4, UR61, 0xc ;  /* 0x0000003d04067291 */ /* 0x000fe2000f8e603f */
[----:B------:R-:W-:-:S06]  /*1c2f0*/  UMOV UR11, 0x40000040 ;  /* 0x40000040000b7882 */ /* 0x000fcc0000000000 */
[----:B------:R-:W-:Y:S01]  /*1c300*/  UMOV UR10, UR6 ;  /* 0x00000006000a7c82 */ /* 0x000fe20008000000 */
[CC--:B---3--:R-:W-:Y:S02]  /*1c310*/  PRMT R152, R3.reuse, R0.reuse, R153 ;  /* 0x0000000003987216 */ /* 0x0c8fe40000000099 */
[C---:B------:R-:W-:Y:S02]  /*1c320*/  PRMT R154, R10.reuse, R0, R155 ;  /* 0x000000000a9a7216 */ /* 0x040fe4000000009b */
[-C--:B------:R-:W-:Y:S02]  /*1c330*/  PRMT R153, R3, R237.reuse, R153 ;  /* 0x000000ed03997216 */ /* 0x080fe40000000099 */
[----:B------:R-:W-:-:S04]  /*1c340*/  PRMT R155, R10, R237, R155 ;  /* 0x000000ed0a9b7216 */ /* 0x000fc8000000009b */
[----:B--2---:R-:W-:-:S06]  /*1c350*/  WARPGROUP.ARRIVE ;  /* 0x00000000000079c5 */ /* 0x004fcc0000000000 */
[----:B------:R-:W-:Y:S03]  /*1c360*/  QGMMA.64x256x32.F32.E4M3.E4M3 R24, R152, gdesc[UR8], R24, gsb0 ;  /* 0x03e0000898187df3 */ /* 0x000fe60008000818 */
[----:B------:R-:W-:Y:S02]  /*1c370*/  WARPGROUP.DEPBAR.LE gsb0, 0x0 ;  /* 0x00008000000079c5 */ /* 0x000fe40000010000 */
[----:B------:R-:W-:Y:S01]  /*1c380*/  STL.64 [R1], R24 ;  /* 0x0000001801007387 */ /* 0x000fe20000100a00 */
[----:B------:R-:W-:Y:S01]  /*1c390*/  IMAD.MOV.U32 R3, RZ, RZ, R150 ;  /* 0x000000ffff037224 */ /* 0x000fe200078e0096 */
[----:B------:R-:W-:Y:S01]  /*1c3a0*/  MOV R2, R151 ;  /* 0x0000009700027202 */ /* 0x000fe20000000f00 */
[----:B------:R-:W-:Y:S01]  /*1c3b0*/  IMAD.MOV.U32 R5, RZ, RZ, R148 ;  /* 0x000000ffff057224 */ /* 0x000fe200078e0094 */
[----:B------:R-:W-:Y:S01]  /*1c3c0*/  STL.64 [R1+0x8], R26 ;  /* 0x0000081a01007387 */ /* 0x000fe20000100a00 */
[----:B----4-:R-:W-:Y:S01]  /*1c3d0*/  MOV R4, R149 ;  /* 0x0000009500047202 */ /* 0x010fe20000000f00 */
        /* <DEDUP_REMOVED lines=58> */
[----:B------:R1:W-:Y:S01]  /*1c780*/  STL.64 [R1+0x80], R56 ;  /* 0x0000803801007387 */ /* 0x0003e20000100a00 */
        /* <DEDUP_REMOVED lines=60> */
[----:B------:R-:W-:-:S03]  /*1cb50*/  MOV R234, R59 ;  /* 0x0000003b00ea7202 */ /* 0x000fc60000000f00 */
        /* <DEDUP_REMOVED lines=247> */
[----:B------:R-:W-:-:S02]  /*1dad0*/  PRMT R152, R12, R0, R11 ;  /* 0x000000000c987216 */ /* 0x000fc4000000000b */
[-C--:B------:R-:W-:Y:S02]  /*1dae0*/  PRMT R153, R12, R237.reuse, R11 ;  /* 0x000000ed0c997216 */ /* 0x080fe4000000000b */
[C-C-:B------:R-:W-:Y:S02]  /*1daf0*/  PRMT R154, R14.reuse, R0, R13.reuse ;  /* 0x000000000e9a7216 */ /* 0x140fe4000000000d */
[----:B------:R-:W-:Y:S01]  /*1db00*/  PRMT R155, R14, R237, R13 ;  /* 0x000000ed0e9b7216 */ /* 0x000fe2000000000d */
[----:B------:R-:W-:-:S03]  /*1db10*/  UMOV UR11, 0x40000040 ;  /* 0x40000040000b7882 */ /* 0x000fc60000000000 */
        /* <DEDUP_REMOVED lines=264> */
[C-C-:B------:R-:W-:Y:S01]  /*1eba0*/  PRMT R152, R16.reuse, R0, R15.reuse ;  /* 0x0000000010987216 */ /* 0x140fe2000000000f */
[----:B------:R-:W-:Y:S01]  /*1ebb0*/  UIADD3 UR10, UR6, 0x4, URZ ;  /* 0x00000004060a7890 */ /* 0x000fe2000fffe03f */
[----:B------:R-:W-:-:S02]  /*1ebc0*/  PRMT R153, R16, R237, R15 ;  /* 0x000000ed10997216 */ /* 0x000fc4000000000f */
        /* <DEDUP_REMOVED lines=17> */
[----:B------:R-:W-:-:S03]  /*1ece0*/  MOV R2, R151 ;  /* 0x0000009700027202 */ /* 0x000fc60000000f00 */
[----:B------:R-:W-:Y:S01]  /*1ecf0*/  STL.64 [R1+0x50], R44 ;  /* 0x0000502c01007387 */ /* 0x000fe20000100a00 */
[----:B------:R-:W-:Y:S01]  /*1ed00*/  MOV R11, R148 ;  /* 0x00000094000b7202 */ /* 0x000fe20000000f00 */
[----:B------:R-:W-:Y:S02]  /*1ed10*/  IMAD.MOV.U32 R10, RZ, RZ, R149 ;  /* 0x000000ffff0a7224 */ /* 0x000fe400078e0095 */
[----:B------:R-:W-:Y:S01]  /*1ed20*/  STL.64 [R1+0x58], R46 ;  /* 0x0000582e01007387 */ /* 0x000fe20000100a00 */
[----:B------:R-:W-:Y:S01]  /*1ed30*/  IMAD.MOV.U32 R13, RZ, RZ, R146 ;  /* 0x000000ffff0d7224 */ /* 0x000fe200078e0092 */
[----:B------:R-:W-:Y:S02]  /*1ed40*/  MOV R12, R147 ;  /* 0x00000093000c7202 */ /* 0x000fe40000000f00 */
[----:B------:R1:W-:Y:S01]  /*1ed50*/  STL.64 [R1+0x60], R48 ;  /* 0x0000603001007387 */ /* 0x0003e20000100a00 */
[----:B------:R-:W-:-:S03]  /*1ed60*/  MOV R15, R144 ;  /* 0x00000090000f7202 */ /* 0x000fc60000000f00 */
[----:B------:R-:W2:Y:S01]  /*1ed70*/  LDL.LU.64 R150, [R1+0x678] ;  /* 0x0006780001967983 */ /* 0x000ea20000300a00 */
[----:B------:R-:W-:Y:S01]  /*1ed80*/  MOV R14, R145 ;  /* 0x00000091000e7202 */ /* 0x000fe20000000f00 */
[----:B------:R-:W-:Y:S02]  /*1ed90*/  IMAD.MOV.U32 R16, RZ, RZ, R143 ;  /* 0x000000ffff107224 */ /* 0x000fe400078e008f */
[----:B------:R-:W2:Y:S01]  /*1eda0*/  LDL.LU.64 R148, [R1+0x670] ;  /* 0x0006700001947983 */ /* 0x000ea20000300a00 */
[----:B------:R-:W-:Y:S01]  /*1edb0*/  MOV R17, R142 ;  /* 0x0000008e00117202 */ /* 0x000fe20000000f00 */
[----:B------:R-:W-:Y:S02]  /*1edc0*/  IMAD.MOV.U32 R23, RZ, RZ, R140 ;  /* 0x000000ffff177224 */ /* 0x000fe400078e008c */
[----:B------:R-:W2:Y:S01]  /*1edd0*/  LDL.LU.64 R146, [R1+0x668] ;  /* 0x0006680001927983 */ /* 0x000ea20000300a00 */
[----:B------:R-:W-:-:S03]  /*1ede0*/  MOV R18, R141 ;  /* 0x0000008d00127202 */ /* 0x000fc60000000f00 */
[----:B------:R-:W2:Y:S01]  /*1edf0*/  LDL.LU.64 R144, [R1+0x660] ;  /* 0x0006600001907983 */ /* 0x000ea20000300a00 */
[----:B------:R-:W-:Y:S01]  /*1ee00*/  MOV R157, R138 ;  /* 0x0000008a009d7202 */ /* 0x000fe20000000f00 */
[----:B------:R-:W-:Y:S01]  /*1ee10*/  IMAD.MOV.U32 R158, RZ, RZ, R137 ;  /* 0x000000ffff9e7224 */ /* 0x000fe200078e0089 */
[----:B------:R-:W-:Y:S01]  /*1ee20*/  MOV R156, R139 ;  /* 0x0000008b009c7202 */ /* 0x000fe20000000f00 */
        /* <DEDUP_REMOVED lines=238> */
[----:B------:R-:W-:-:S03]  /*1fd10*/  IMAD.MOV.U32 R50, RZ, RZ, R20 ;  /* 0x000000ffff327224 */ /* 0x000fc600078e0014 */
[----:B------:R-:W2:Y:S01]  /*1fd20*/  LDL.LU R46, [R1+0x58] ;  /* 0x00005800012e7983 */ /* 0x000ea20000300800 */
[----:B------:R-:W-:-:S03]  /*1fd30*/  MOV R51, R19 ;  /* 0x0000001300337202 */ /* 0x000fc60000000f00 */
[----:B------:R-:W2:Y:S01]  /*1fd40*/  LDL.LU R47, [R1+0x5c] ;  /* 0x00005c00012f7983 */ /* 0x000ea20000300800 */
[----:B------:R-:W-:-:S03]  /*1fd50*/  MOV R52, R22 ;  /* 0x0000001600347202 */ /* 0x000fc60000000f00 */
[----:B------:R-:W2:Y:S01]  /*1fd60*/  LDL.LU R48, [R1+0x60] ;  /* 0x0000600001307983 */ /* 0x000ea20000300800 */
[----:B------:R-:W-:-:S03]  /*1fd70*/  IMAD.MOV.U32 R53, RZ, RZ, R21 ;  /* 0x000000ffff357224 */ /* 0x000fc600078e0015 */
[----:B------:R-:W2:Y:S04]  /*1fd80*/  LDL.LU R49, [R1+0x64] ;  /* 0x0000640001317983 */ /* 0x000ea80000300800 */
[----:B------:R-:W3:Y:S04]  /*1fd90*/  LDL.LU R20, [R1+0x47c] ;  /* 0x00047c0001147983 */ /* 0x000ee80000300800 */
[----:B------:R-:W3:Y:S04]  /*1fda0*/  LDL.LU R19, [R1+0x478] ;  /* 0x0004780001137983 */ /* 0x000ee80000300800 */
[----:B------:R-:W4:Y:S04]  /*1fdb0*/  LDL.LU R22, [R1+0x474] ;  /* 0x0004740001167983 */ /* 0x000f280000300800 */
[----:B------:R-:W4:Y:S01]  /*1fdc0*/  LDL.LU R21, [R1+0x470] ;  /* 0x0004700001157983 */ /* 0x000f220000300800 */
        /* <DEDUP_REMOVED lines=66> */
[----:B------:R-:W-:Y:S01]  /*201f0*/  MOV R103, R192 ;  /* 0x000000c000677202 */ /* 0x000fe20000000f00 */
[----:B------:R-:W-:Y:S01]  /*20200*/  UMOV UR11, 0x40000040 ;  /* 0x40000040000b7882 */ /* 0x000fe20000000000 */
[----:B------:R-:W-:Y:S01]  /*20210*/  MOV R105, R190 ;  /* 0x000000be00697202 */ /* 0x000fe20000000f00 */
[----:B------:R1:W5:Y:S01]  /*20220*/  LDL.LU R235, [R1+0x46c] ;  /* 0x00046c0001eb7983 */ /* 0x0003620000300800 */
[----:B------:R-:W-:-:S02]  /*20230*/  MOV R106, R189 ;  /* 0x000000bd006a7202 */ /* 0x000fc40000000f00 */
[----:B------:R-:W-:Y:S01]  /*20240*/  MOV R108, R187 ;  /* 0x000000bb006c7202 */ /* 0x000fe20000000f00 */
[----:B------:R1:W5:Y:S01]  /*20250*/  LDL.LU R234, [R1+0x468] ;  /* 0x0004680001ea7983 */ /* 0x0003620000300800 */
[----:B------:R-:W-:Y:S02]  /*20260*/  MOV R109, R186 ;  /* 0x000000ba006d7202 */ /* 0x000fe40000000f00 */
[----:B------:R-:W-:Y:S01]  /*20270*/  MOV R111, R184 ;  /* 0x000000b8006f7202 */ /* 0x000fe20000000f00 */
[----:B------:R1:W5:Y:S01]  /*20280*/  LDL.LU R233, [R1+0x464] ;  /* 0x0004640001e97983 */ /* 0x0003620000300800 */
[----:B------:R-:W-:Y:S02]  /*20290*/  MOV R112, R183 ;  /* 0x000000b700707202 */ /* 0x000fe40000000f00 */
        /* <DEDUP_REMOVED lines=21> */
[----:B------:R-:W-:Y:S02]  /*203f0*/  MOV R135, R160 ;  /* 0x000000a000877202 */ /* 0x000fe40000000f00 */
[----:B------:R-:W-:Y:S02]  /*20400*/  MOV R136, R159 ;  /* 0x0000009f00887202 */ /* 0x000fe40000000f00 */
[----:B------:R-:W-:Y:S02]  /*20410*/  MOV R138, R157 ;  /* 0x0000009d008a7202 */ /* 0x000fe40000000f00 */
[----:B------:R-:W-:Y:S02]  /*20420*/  MOV R139, R156 ;  /* 0x0000009c008b7202 */ /* 0x000fe40000000f00 */
[----:B------:R-:W-:Y:S02]  /*20430*/  MOV R141, R18 ;  /* 0x00000012008d7202 */ /* 0x000fe40000000f00 */
[----:B------:R-:W-:-:S02]  /*20440*/  MOV R142, R17 ;  /* 0x00000011008e7202 */ /* 0x000fc40000000f00 */
[----:B------:R-:W-:Y:S02]  /*20450*/  MOV R144, R15 ;  /* 0x0000000f00907202 */ /* 0x000fe40000000f00 */
[----:B------:R-:W-:Y:S02]  /*20460*/  MOV R145, R14 ;  /* 0x0000000e00917202 */ /* 0x000fe40000000f00 */
[----:B------:R-:W-:Y:S02]  /*20470*/  MOV R147, R12 ;  /* 0x0000000c00937202 */ /* 0x000fe40000000f00 */
[----:B------:R-:W-:Y:S02]  /*20480*/  MOV R148, R11 ;  /* 0x0000000b00947202 */ /* 0x000fe40000000f00 */
[----:B------:R-:W-:Y:S02]  /*20490*/  MOV R150, R3 ;  /* 0x0000000300967202 */ /* 0x000fe40000000f00 */
[----:B------:R-:W-:-:S02]  /*204a0*/  MOV R151, R2 ;  /* 0x0000000200977202 */ /* 0x000fc40000000f00 */
[CCC-:B---3--:R-:W-:Y:S02]  /*204b0*/  PRMT R152, R20.reuse, R0.reuse, R19.reuse ;  /* 0x0000000014987216 */ /* 0x1c8fe40000000013 */
[-C--:B------:R-:W-:Y:S02]  /*204c0*/  PRMT R153, R20, R237.reuse, R19 ;  /* 0x000000ed14997216 */ /* 0x080fe40000000013 */
[C-C-:B----4-:R-:W-:Y:S02]  /*204d0*/  PRMT R154, R22.reuse, R0, R21.reuse ;  /* 0x00000000169a7216 */ /* 0x150fe40000000015 */
[----:B------:R-:W-:-:S04]  /*204e0*/  PRMT R155, R22, R237, R21 ;  /* 0x000000ed169b7216 */ /* 0x000fc80000000015 */
        /* <DEDUP_REMOVED lines=137> */
[----:B-1----:R-:W-:Y:S05]  /*20d80*/  @!P0 BRA `(.L_x_42) ;  /* 0x0000000000048947 */ /* 0x002fea0003800000 */
[----:B------:R-:W-:Y:S01]  /*20d90*/  BPT.TRAP 0x1 ;  /* 0x000000040000795c */ /* 0x000fe20000300000 */
.L_x_42:
[----:B------:R-:W-:-:S04]  /*20da0*/  ULEA UR6, UR7, UR60, 0x3 ;  /* 0x0000003c07067291 */ /* 0x000fc8000f8e183f */
[----:B------:R-:W-:-:S04]  /*20db0*/  UIADD3 UR6, UR6, 0x60028, URZ ;  /* 0x0006002806067890 */ /* 0x000fc8000fffe03f */
[----:B------:R-:W-:-:S09]  /*20dc0*/  UPRMT UR6, URZ, 0x654, UR6 ;  /* 0x000006543f067896 */ /* 0x000fd20008000006 */
[----:B------:R-:W-:Y:S01]  /*20dd0*/  SYNCS.ARRIVE.TRANS64.RED.A1T0 RZ, [UR6], RZ ;  /* 0x000000ffffff79a7 */ /* 0x000fe20008100406 */
[----:B------:R-:W-:Y:S05]  /*20de0*/  @P2 BRA `(.L_x_43) ;  /* 0x0000000000042947 */ /* 0x000fea0003800000 */
[----:B------:R-:W-:Y:S01]  /*20df0*/  BPT.TRAP 0x1 ;  /* 0x000000040000795c */ /* 0x000fe20000300000 */
.L_x_43:
[----:B------:R-:W-:-:S04]  /*20e00*/  UIADD3 UR7, UR7, 0x1, URZ ;  /* 0x0000000107077890 */ /* 0x000fc8000fffe03f */
[----:B------:R-:W-:-:S04]  /*20e10*/  UISETP.NE.AND UP0, UPT, UR7, 0x5, UPT ;  /* 0x000000050700788c */ /* 0x000fc8000bf05270 */
[----:B------:R-:W-:Y:S01]  /*20e20*/  USEL UR7, UR7, URZ, UP0 ;  /* 0x0000003f07077287 */ /* 0x000fe20008000000 */
[----:B------:R-:W-:Y:S11]  /*20e30*/  @!P0 BRA `(.L_x_44) ;  /* 0x0000000000048947 */ /* 0x000ff60003800000 */
[----:B------:R-:W-:Y:S01]  /*20e40*/  BPT.TRAP 0x1 ;  /* 0x000000040000795c */ /* 0x000fe20000300000 */
.L_x_44:
[----:B------:R-:W-:-:S04]  /*20e50*/  ULEA UR6, UR7, UR60, 0x3 ;  /* 0x0000003c07067291 */ /* 0x000fc8000f8e183f */
[----:B------:R-:W-:-:S04]  /*20e60*/  UIADD3 UR6, UR6, 0x60028, URZ ;  /* 0x0006002806067890 */ /* 0x000fc8000fffe03f */
[----:B------:R-:W-:-:S09]  /*20e70*/  UPRMT UR6, URZ, 0x654, UR6 ;  /* 0x000006543f067896 */ /* 0x000fd20008000006 */
[----:B------:R-:W-:Y:S01]  /*20e80*/  SYNCS.ARRIVE.TRANS64.RED.A1T0 RZ, [UR6], RZ ;  /* 0x000000ffffff79a7 */ /* 0x000fe20008100406 */
[----:B------:R-:W-:Y:S05]  /*20e90*/  @P2 BRA `(.L_x_45) ;  /* 0x0000000000042947 */ /* 0x000fea0003800000 */
[----:B------:R-:W-:Y:S01]  /*20ea0*/  BPT.TRAP 0x1 ;  /* 0x000000040000795c */ /* 0x000fe20000300000 */
.L_x_45:
[----:B------:R-:W-:Y:S01]  /*20eb0*/  UIADD3 UR4, UR4, 0x1, URZ ;  /* 0x0000000104047890 */ /* 0x000fe2000fffe03f */
[C---:B-----5:R-:W-:Y:S01]  /*20ec0*/  ISETP.GT.AND P3, PT, R233.reuse, 0x1, PT ;  /* 0x00000001e900780c */ /* 0x060fe20003f64270 */
[----:B------:R-:W-:Y:S01]  /*20ed0*/  UIADD3 UR7, UR7, 0x1, URZ ;  /* 0x0000000107077890 */ /* 0x000fe2000fffe03f */
[----:B------:R-:W-:Y:S01]  /*20ee0*/  VIADD R0, R233, 0xffffffff ;  /* 0xffffffffe9007836 */ /* 0x000fe20000000000 */
[----:B------:R-:W-:Y:S01]  /*20ef0*/  UISETP.NE.AND UP1, UPT, UR4, 0x5, UPT ;  /* 0x000000050400788c */ /* 0x000fe2000bf25270 */
[----:B------:R-:W-:Y:S01]  /*20f00*/  IADD3 R4, R4, 0x80, RZ ;  /* 0x0000008004047810 */ /* 0x000fe20007ffe0ff */
[----:B------:R-:W-:Y:S01]  /*20f10*/  UISETP.NE.AND UP0, UPT, UR7, 0x5, UPT ;  /* 0x000000050700788c */ /* 0x000fe2000bf05270 */
[----:B------:R-:W-:Y:S01]  /*20f20*/  IMAD.MOV.U32 R225, RZ, RZ, R216 ;  /* 0x000000ffffe17224 */ /* 0x000fe200078e00d8 */
[----:B------:R-:W-:Y:S01]  /*20f30*/  USEL UR6, URZ, 0x1, UP1 ;  /* 0x000000013f067887 */ /* 0x000fe20008800000 */
[----:B------:R-:W-:Y:S01]  /*20f40*/  MOV R233, R0 ;  /* 0x0000000000e97202 */ /* 0x000fe20000000f00 */
[----:B------:R-:W-:Y:S01]  /*20f50*/  USEL UR7, UR7, URZ, UP0 ;  /* 0x0000003f07077287 */ /* 0x000fe20008000000 */
[----:B------:R-:W-:Y:S01]  /*20f60*/  MOV R231, R9 ;  /* 0x0000000900e77202 */ /* 0x000fe20000000f00 */
[----:B------:R-:W-:-:S02]  /*20f70*/  USEL UR4, UR4, URZ, UP1 ;  /* 0x0000003f04047287 */ /* 0x000fc40008800000 */
[----:B------:R-:W-:Y:S01]  /*20f80*/  LOP3.LUT R0, R234, UR6, RZ, 0x3c, !PT ;  /* 0x00000006ea007c12 */ /* 0x000fe2000f8e3cff */
[----:B------:R-:W-:Y:S09]  /*20f90*/  @P3 BRA `(.L_x_46) ;  /* 0xffffff3c00a03947 */ /* 0x000ff2000383ffff */
.L_x_35:
[----:B------:R-:W1:Y:S01]  /*20fa0*/  SHFL.BFLY PT, R0, R236, 0x1, 0x1f ;  /* 0x0c201f00ec007f89 */ /* 0x000e6200000e0000 */
[----:B------:R-:W-:Y:S01]  /*20fb0*/  BSSY B0, `(.L_x_47) ;  /* 0x0000025000007945 */ /* 0x000fe20003800000 */
[----:B------:R-:W-:Y:S01]  /*20fc0*/  MOV R11, 0x7f800000 ;  /* 0x7f800000000b7802 */ /* 0x000fe20000000f00 */
[----:B------:R-:W-:Y:S01]  /*20fd0*/  IMAD.MOV.U32 R10, RZ, RZ, 0x3f800000 ;  /* 0x3f800000ff0a7424 */ /* 0x000fe200078e00ff */
[----:B------:R-:W2:Y:S01]  /*20fe0*/  SHFL.BFLY PT, R2, R235, 0x1, 0x1f ;  /* 0x0c201f00eb027f89 */ /* 0x000ea200000e0000 */
[----:B------:R-:W-:Y:S01]  /*20ff0*/  MOV R8, 0x7f800000 ;  /* 0x7f80000000087802 */ /* 0x000fe20000000f00 */
[----:B-1----:R-:W-:Y:S01]  /*21000*/  FADD R236, R0, R236 ;  /* 0x000000ec00ec7221 */ /* 0x002fe20000000000 */
[----:B--2---:R-:W-:-:S04]  /*21010*/  FADD R235, R2, R235 ;  /* 0x000000eb02eb7221 */ /* 0x004fc80000000000 */
[----:B------:R-:W1:Y:S04]  /*21020*/  SHFL.BFLY PT, R0, R236, 0x2, 0x1f ;  /* 0x0c401f00ec007f89 */ /* 0x000e6800000e0000 */
[----:B------:R-:W2:Y:S01]  /*21030*/  SHFL.BFLY PT, R12, R235, 0x2, 0x1f ;  /* 0x0c401f00eb0c7f89 */ /* 0x000ea200000e0000 */
[C---:B-1----:R-:W-:Y:S01]  /*21040*/  FSETP.NE.AND P0, PT, R236.reuse, -R0, PT ;  /* 0x80000000ec00720b */ /* 0x042fe20003f05000 */
[----:B------:R-:W-:Y:S01]  /*21050*/  FADD R236, R236, R0 ;  /* 0x00000000ecec7221 */ /* 0x000fe20000000000 */
[----:B------:R-:W-:Y:S01]  /*21060*/  MOV R0, 0x3f800000 ;  /* 0x3f80000000007802 */ /* 0x000fe20000000f00 */
[----:B--2---:R-:W-:-:S10]  /*21070*/  FADD R4, R235, R12 ;  /* 0x0000000ceb047221 */ /* 0x004fd40000000000 */
[----:B------:R-:W-:Y:S05]  /*21080*/  @!P0 BRA `(.L_x_48) ;  /* 0x00000000005c8947 */ /* 0x000fea0003800000 */
[----:B------:R-:W-:Y:S01]  /*21090*/  IMAD.MOV.U32 R0, RZ, RZ, R236 ;  /* 0x000000ffff007224 */ /* 0x000fe200078e00ec */
[----:B------:R-:W-:Y:S04]  /*210a0*/  BSSY B1, `(.L_x_49) ;  /* 0x000000d000017945 */ /* 0x000fe80003800000 */
[----:B------:R-:W-:-:S04]  /*210b0*/  IADD3 R2, R0, 0x1800000, RZ ;  /* 0x0180000000027810 */ /* 0x000fc80007ffe0ff */
[----:B------:R-:W-:-:S04]  /*210c0*/  LOP3.LUT R2, R2, 0x7f800000, RZ, 0xc0, !PT ;  /* 0x7f80000002027812 */ /* 0x000fc800078ec0ff */
[----:B------:R-:W-:-:S13]  /*210d0*/  ISETP.GT.U32.AND P0, PT, R2, 0x1ffffff, PT ;  /* 0x01ffffff0200780c */ /* 0x000fda0003f04070 */
[----:B------:R-:W-:Y:S05]  /*210e0*/  @P0 BRA `(.L_x_50) ;  /* 0x0000000000100947 */ /* 0x000fea0003800000 */
[----:B------:R-:W-:-:S07]  /*210f0*/  MOV R7, 0x21110 ;  /* 0x0002111000077802 */ /* 0x000fce0000000f00 */
[----:B------:R-:W-:Y:S05]  /*21100*/  CALL.REL.NOINC `($__internal_0_$__cuda_sm20_rcp_rn_f32_slowpath) ;  /* 0x0000007400cc7944 */ /* 0x000fea0003c00000 */
[----:B------:R-:W-:Y:S01]  /*21110*/  MOV R2, R5 ;  /* 0x0000000500027202 */ /* 0x000fe20000000f00 */
[----:B------:R-:W-:Y:S06]  /*21120*/  BRA `(.L_x_51) ;  /* 0x0000000000107947 */ /* 0x000fec0003800000 */
.L_x_50:
[----:B------:R-:W1:Y:S02]  /*21130*/  MUFU.RCP R2, R0 ;  /* 0x0000000000027308 */ /* 0x000e640000001000 */
[----:B-1----:R-:W-:-:S04]  /*21140*/  FFMA R3, R0, R2, -1 ;  /* 0xbf80000000037423 */ /* 0x002fc80000000002 */
[----:B------:R-:W-:-:S04]  /*21150*/  FADD.FTZ R3, -R3, -RZ ;  /* 0x800000ff03037221 */ /* 0x000fc80000010100 */
[----:B------:R-:W-:-:S07]  /*21160*/  FFMA R2, R2, R3, R2 ;  /* 0x0000000302027223 */ /* 0x000fce0000000002 */
.L_x_51:
[----:B------:R-:W-:Y:S05]  /*21170*/  BSYNC B1 ;  /* 0x0000000000017941 */ /* 0x000fea0003800000 */
.L_x_49:
[----:B------:R-:W-:Y:S01]  /*21180*/  FSETP.GEU.AND P0, PT, |R0|, 1.175494350822287508e-38, PT ;  /* 0x008000000000780b */ /* 0x000fe20003f0e200 */
[----:B------:R-:W-:-:S12]  /*21190*/  ULDC UR4, c[0x0][0x600] ;  /* 0x0001800000047ab9 */ /* 0x000fd80000000800 */
[----:B------:R-:W-:-:S06]  /*211a0*/  @!P0 FMUL R0, R0, 16777216 ;  /* 0x4b80000000008820 */ /* 0x000fcc0000400000 */
[----:B------:R-:W1:Y:S02]  /*211b0*/  MUFU.LG2 R0, R0 ;  /* 0x0000000000007308 */ /* 0x000e640000000c00 */
[----:B-1----:R-:W-:-:S04]  /*211c0*/  @!P0 FADD R0, R0, -24 ;  /* 0xc1c0000000008421 */ /* 0x002fc80000000000 */
[----:B------:R-:W-:-:S04]  /*211d0*/  FMUL R0, R0, 0.69314718246459960938 ;  /* 0x3f31721800007820 */ /* 0x000fc80000400000 */
[----:B------:R-:W-:Y:S01]  /*211e0*/  FFMA R8, R216, UR4, R0 ;  /* 0x00000004d8087c23 */ /* 0x000fe20008000000 */
[----:B------:R-:W-:-:S07]  /*211f0*/  IMAD.MOV.U32 R0, RZ, RZ, R2 ;  /* 0x000000ffff007224 */ /* 0x000fce00078e0002 */
.L_x_48:
[----:B------:R-:W-:Y:S05]  /*21200*/  BSYNC B0 ;  /* 0x0000000000007941 */ /* 0x000fea0003800000 */
.L_x_47:
[----:B------:R-:W2:Y:S01]  /*21210*/  LDL.LU R157, [R1] ;  /* 0x00000000019d7983 */ /* 0x000ea20000300800 */
[----:B------:R-:W-:-:S03]  /*21220*/  ULDC UR4, c[0x0][0x608] ;  /* 0x0001820000047ab9 */ /* 0x000fc60000000800 */
[----:B------:R-:W3:Y:S04]  /*21230*/  LDL.LU R156, [R1+0x4] ;  /* 0x00000400019c7983 */ /* 0x000ee80000300800 */
[----:B------:R-:W4:Y:S04]  /*21240*/  LDL.LU R154, [R1+0x10] ;  /* 0x00001000019a7983 */ /* 0x000f280000300800 */
[----:B------:R-:W5:Y:S04]  /*21250*/  LDL.LU R152, [R1+0x14] ;  /* 0x0000140001987983 */ /* 0x000f680000300800 */
        /* <DEDUP_REMOVED lines=59> */
[----:B------:R-:W5:Y:S01]  /*21610*/  LDL.LU R2, [R1+0x1f4] ;  /* 0x0001f40001027983 */ /* 0x000f620000300800 */
[----:B------:R-:W-:Y:S01]  /*21620*/  FMUL R0, R0, UR4 ;  /* 0x0000000400007c20 */ /* 0x000fe20008400000 */
[----:B------:R-:W-:Y:S01]  /*21630*/  FSETP.NE.AND P0, PT, R235, -R12, PT ;  /* 0x8000000ceb00720b */ /* 0x000fe20003f05000 */
[----:B------:R-:W-:Y:S02]  /*21640*/  BSSY B0, `(.L_x_52) ;  /* 0x00000de000007945 */ /* 0x000fe40003800000 */
[-C--:B--2---:R-:W-:Y:S01]  /*21650*/  FMUL R157, R157, R0.reuse ;  /* 0x000000009d9d7220 */ /* 0x084fe20000400000 */
[-C--:B---3--:R-:W-:Y:S01]  /*21660*/  FMUL R156, R156, R0.reuse ;  /* 0x000000009c9c7220 */ /* 0x088fe20000400000 */
[-C--:B----4-:R-:W-:Y:S01]  /*21670*/  FMUL R154, R154, R0.reuse ;  /* 0x000000009a9a7220 */ /* 0x090fe20000400000 */
[-C--:B-----5:R-:W-:Y:S01]  /*21680*/  FMUL R152, R152, R0.reuse ;  /* 0x0000000098987220 */ /* 0x0a0fe20000400000 */
        /* <DEDUP_REMOVED lines=53> */
[----:B------:R-:W-:-:S04]  /*219e0*/  FMUL R231, R15, R0 ;  /* 0x000000000fe77220 */ /* 0x000fc80000400000 */
[----:B------:R-:W-:Y:S01]  /*219f0*/  STL [R1+0x40], R16 ;  /* 0x0000401001007387 */ /* 0x000fe20000100800 */
[-C--:B------:R-:W-:Y:S01]  /*21a00*/  FMUL R14, R14, R0.reuse ;  /* 0x000000000e0e7220 */ /* 0x080fe20000400000 */
[----:B------:R-:W-:-:S04]  /*21a10*/  FMUL R234, R13, R0 ;  /* 0x000000000dea7220 */ /* 0x000fc80000400000 */
[----:B------:R-:W-:Y:S01]  /*21a20*/  STL [R1+0x50], R14 ;  /* 0x0000500e01007387 */ /* 0x000fe20000100800 */
[-C--:B------:R-:W-:Y:S01]  /*21a30*/  FMUL R7, R7, R0.reuse ;  /* 0x0000000007077220 */ /* 0x080fe20000400000 */
[----:B------:R-:W-:-:S04]  /*21a40*/  FMUL R6, R6, R0 ;  /* 0x0000000006067220 */ /* 0x000fc80000400000 */
[----:B------:R-:W-:Y:S01]  /*21a50*/  STL [R1+0x60], R7 ;  /* 0x0000600701007387 */ /* 0x000fe20000100800 */
[----:B------:R-:W-:-:S03]  /*21a60*/  FMUL R3, R3, R0 ;  /* 0x0000000003037220 */ /* 0x000fc60000400000 */
[----:B------:R1:W-:Y:S01]  /*21a70*/  STL [R1+0x44], R6 ;  /* 0x0000440601007387 */ /* 0x0003e20000100800 */
[----:B------:R-:W-:-:S03]  /*21a80*/  FMUL R2, R2, R0 ;  /* 0x0000000002027220 */ /* 0x000fc60000400000 */
[----:B------:R2:W-:Y:S04]  /*21a90*/  STL [R1+0x70], R3 ;  /* 0x0000700301007387 */ /* 0x0005e80000100800 */
[----:B------:R3:W-:Y:S01]  /*21aa0*/  STL [R1+0x54], R2 ;  /* 0x0000540201007387 */ /* 0x0007e20000100800 */
[-C--:B-1----:R-:W-:Y:S01]  /*21ab0*/  FMUL R6, R24, R0.reuse ;  /* 0x0000000018067220 */ /* 0x082fe20000400000 */
[----:B--2---:R-:W-:-:S04]  /*21ac0*/  FMUL R3, R25, R0 ;  /* 0x0000000019037220 */ /* 0x004fc80000400000 */
[----:B------:R1:W-:Y:S01]  /*21ad0*/  STL [R1+0x80], R6 ;  /* 0x0000800601007387 */ /* 0x0003e20000100800 */
[----:B---3--:R-:W-:-:S03]  /*21ae0*/  FMUL R2, R28, R0 ;  /* 0x000000001c027220 */ /* 0x008fc60000400000 */
        /* <DEDUP_REMOVED lines=119> */
[-C--:B---3--:R-:W-:Y:S01]  /*22260*/  FMUL R2, R148, R0.reuse ;  /* 0x0000000094027220 */ /* 0x088fe20000400000 */
[----:B------:R-:W-:Y:S02]  /*22270*/  FMUL R0, R149, R0 ;  /* 0x0000000095007220 */ /* 0x000fe40000400000 */
[----:B------:R1:W-:Y:S04]  /*22280*/  STL [R1+0x22c], R3 ;  /* 0x00022c0301007387 */ /* 0x0003e80000100800 */
[----:B------:R1:W-:Y:S04]  /*22290*/  STL [R1+0x23c], R2 ;  /* 0x00023c0201007387 */ /* 0x0003e80000100800 */
[----:B------:R1:W-:Y:S01]  /*222a0*/  STL [R1+0x234], R0 ;  /* 0x0002340001007387 */ /* 0x0003e20000100800 */
[----:B------:R-:W-:Y:S05]  /*222b0*/  @!P0 BRA `(.L_x_53) ;  /* 0x0000000000588947 */ /* 0x000fea0003800000 */
[----:B-1----:R-:W-:Y:S01]  /*222c0*/  IADD3 R0, R4, 0x1800000, RZ ;  /* 0x0180000004007810 */ /* 0x002fe20007ffe0ff */
[----:B------:R-:W-:Y:S03]  /*222d0*/  BSSY B1, `(.L_x_54) ;  /* 0x000000c000017945 */ /* 0x000fe60003800000 */
[----:B------:R-:W-:-:S04]  /*222e0*/  LOP3.LUT R0, R0, 0x7f800000, RZ, 0xc0, !PT ;  /* 0x7f80000000007812 */ /* 0x000fc800078ec0ff */
[----:B------:R-:W-:-:S13]  /*222f0*/  ISETP.GT.U32.AND P0, PT, R0, 0x1ffffff, PT ;  /* 0x01ffffff0000780c */ /* 0x000fda0003f04070 */
[----:B------:R-:W-:Y:S05]  /*22300*/  @P0 BRA `(.L_x_55) ;  /* 0x0000000000100947 */ /* 0x000fea0003800000 */
[----:B------:R-:W-:Y:S02]  /*22310*/  MOV R0, R4 ;  /* 0x0000000400007202 */ /* 0x000fe40000000f00 */
[----:B------:R-:W-:-:S07]  /*22320*/  MOV R7, 0x22340 ;  /* 0x0002234000077802 */ /* 0x000fce0000000f00 */
[----:B------:R-:W-:Y:S05]  /*22330*/  CALL.REL.NOINC `($__internal_0_$__cuda_sm20_rcp_rn_f32_slowpath) ;  /* 0x0000006400407944 */ /* 0x000fea0003c00000 */
[----:B------:R-:W-:Y:S05]  /*22340*/  BRA `(.L_x_56) ;  /* 0x0000000000107947 */ /* 0x000fea0003800000 */
.L_x_55:
[----:B------:R-:W1:Y:S02]  /*22350*/  MUFU.RCP R5, R4 ;  /* 0x0000000400057308 */ /* 0x000e640000001000 */
[----:B-1----:R-:W-:-:S04]  /*22360*/  FFMA R0, R4, R5, -1 ;  /* 0xbf80000004007423 */ /* 0x002fc80000000005 */
[----:B------:R-:W-:-:S04]  /*22370*/  FADD.FTZ R0, -R0, -RZ ;  /* 0x800000ff00007221 */ /* 0x000fc80000010100 */
[----:B------:R-:W-:-:S07]  /*22380*/  FFMA R5, R5, R0, R5 ;  /* 0x0000000005057223 */ /* 0x000fce0000000005 */
.L_x_56:
[----:B------:R-:W-:Y:S05]  /*22390*/  BSYNC B1 ;  /* 0x0000000000017941 */ /* 0x000fea0003800000 */
.L_x_54:
[----:B------:R-:W-:Y:S01]  /*223a0*/  FSETP.GEU.AND P0, PT, |R4|, 1.175494350822287508e-38, PT ;  /* 0x008000000400780b */ /* 0x000fe20003f0e200 */
[----:B------:R-:W-:Y:S01]  /*223b0*/  ULDC UR4, c[0x0][0x600] ;  /* 0x0001800000047ab9 */ /* 0x000fe20000000800 */
[----:B------:R-:W-:-:S11]  /*223c0*/  IMAD.MOV.U32 R10, RZ, RZ, R5 ;  /* 0x000000ffff0a7224 */ /* 0x000fd600078e0005 */
[----:B------:R-:W-:-:S06]  /*223d0*/  @!P0 FMUL R4, R4, 16777216 ;  /* 0x4b80000004048820 */ /* 0x000fcc0000400000 */
[----:B------:R-:W1:Y:S02]  /*223e0*/  MUFU.LG2 R4, R4 ;  /* 0x0000000400047308 */ /* 0x000e640000000c00 */
[----:B-1----:R-:W-:-:S04]  /*223f0*/  @!P0 FADD R4, R4, -24 ;  /* 0xc1c0000004048421 */ /* 0x002fc80000000000 */
[----:B------:R-:W-:-:S04]  /*22400*/  FMUL R4, R4, 0.69314718246459960938 ;  /* 0x3f31721804047820 */ /* 0x000fc80000400000 */
[----:B------:R-:W-:-:S07]  /*22410*/  FFMA R11, R9, UR4, R4 ;  /* 0x00000004090b7c23 */ /* 0x000fce0008000004 */
.L_x_53:
[----:B------:R-:W-:Y:S05]  /*22420*/  BSYNC B0 ;  /* 0x0000000000007941 */ /* 0x000fea0003800000 */
.L_x_52:
[----:B-1----:R-:W2:Y:S01]  /*22430*/  LDL R0, [R1+0x228] ;  /* 0x0002280001007983 */ /* 0x002ea20000100800 */
        /* <DEDUP_REMOVED lines=65> */
[----:B--2---:R-:W-:-:S03]  /*22850*/  R2UR UR5, R0 ;  /* 0x00000000000572ca */ /* 0x004fc600000e0000 */
[----:B------:R-:W2:Y:S01]  /*22860*/  LDL R0, [R1+0x240] ;  /* 0x0002400001007983 */ /* 0x000ea20000100800 */
[----:B------:R-:W-:-:S09]  /*22870*/  FMUL R10, R10, UR4 ;  /* 0x000000040a0a7c20 */ /* 0x000fd20008400000 */
[----:B------:R-:W-:-:S04]  /*22880*/  UISETP.NE.AND UP0, UPT, UR5, 0x1, UPT ;  /* 0x000000010500788c */ /* 0x000fc8000bf05270 */
[----:B------:R-:W-:Y:S01]  /*22890*/  USEL UR4, URZ, 0x1, UP0 ;  /* 0x000000013f047887 */ /* 0x000fe20008000000 */
[-C--:B------:R-:W-:Y:S02]  /*228a0*/  FMUL R230, R107, R10.reuse ;  /* 0x0000000a6be67220 */ /* 0x080fe40000400000 */
[----:B------:R-:W1:Y:S01]  /*228b0*/  S2R R107, SR_TID.X ;  /* 0x00000000006b7919 */ /* 0x000e620000002100 */
        /* <DEDUP_REMOVED lines=124> */
[----:B--2---:R-:W-:-:S02]  /*23080*/  R2UR UR5, R0 ;  /* 0x00000000000572ca */ /* 0x004fc400000e0000 */
[----:B------:R-:W-:-:S04]  /*23090*/  MOV R0, UR4 ;  /* 0x0000000400007c02 */ /* 0x000fc80008000f00 */
[----:B------:R-:W-:-:S07]  /*230a0*/  SHF.L.U32 R0, R0, 0x1f, RZ ;  /* 0x0000001f00007819 */ /* 0x000fce00000006ff */
[----:B------:R-:W2:Y:S01]  /*230b0*/  SYNCS.PHASECHK.TRANS64.TRYWAIT P0, [UR5+0x8], R0 ;  /* 0x00000800ff0075a7 */ /* 0x000ea20008000145 */
[-C--:B------:R-:W-:Y:S01]  /*230c0*/  FMUL R132, R5, R10.reuse ;  /* 0x0000000a05847220 */ /* 0x080fe20000400000 */
[-C--:B------:R-:W-:Y:S01]  /*230d0*/  FMUL R133, R4, R10.reuse ;  /* 0x0000000a04857220 */ /* 0x080fe20000400000 */
[----:B------:R-:W-:Y:S01]  /*230e0*/  FMUL R136, R3, R10 ;  /* 0x0000000a03887220 */ /* 0x000fe20000400000 */
[----:B-12---:R-:W-:Y:S06]  /*230f0*/  @!P0 BRA `(.L_x_57) ;  /* 0x0000005400388947 */ /* 0x006fec0003800000 */
.L_x_120:
[C---:B------:R-:W-:Y:S01]  /*23100*/  LOP3.LUT P0, RZ, R107.reuse, 0x3, RZ, 0xc0, !PT ;  /* 0x000000036bff7812 */ /* 0x040fe2000780c0ff */
[----:B------:R-:W-:Y:S01]  /*23110*/  ULDC.64 UR10, c[0x0][0x208] ;  /* 0x00008200000a7ab9 */ /* 0x000fe20000000a00 */
[----:B------:R-:W-:Y:S01]  /*23120*/  LOP3.LUT R106, R107, 0x7f, RZ, 0xc0, !PT ;  /* 0x0000007f6b6a7812 */ /* 0x000fe200078ec0ff */
[----:B------:R-:W-:Y:S01]  /*23130*/  BSSY B0, `(.L_x_58) ;  /* 0x000001b000007945 */ /* 0x000fe20003800000 */
[----:B------:R-:W-:Y:S02]  /*23140*/  SHF.R.U32.HI R107, RZ, 0x2, R107 ;  /* 0x00000002ff6b7819 */ /* 0x000fe4000001166b */
[----:B------:R-:W-:-:S07]  /*23150*/  SHF.R.U32.HI R102, RZ, 0x5, R106 ;  /* 0x00000005ff667819 */ /* 0x000fce000001166a */
[----:B------:R-:W-:Y:S05]  /*23160*/  @P0 BRA `(.L_x_59) ;  /* 0x00000000005c0947 */ /* 0x000fea0003800000 */
[----:B-1----:R-:W2:Y:S01]  /*23170*/  LDL R3, [R1+0x224] ;  /* 0x0002240001037983 */ /* 0x002ea20000100800 */
[----:B------:R-:W1:Y:S01]  /*23180*/  S2UR UR5, SR_CTAID.Y ;  /* 0x00000000000579c3 */ /* 0x000e620000002600 */
[----:B------:R-:W-:Y:S01]  /*23190*/  SHF.L.U32 R0, R102, 0x4, RZ ;  /* 0x0000000466007819 */ /* 0x000fe200000006ff */
[----:B------:R-:W-:Y:S01]  /*231a0*/  ULDC.64 UR8, c[0x0][0x688] ;  /* 0x0001a20000087ab9 */ /* 0x000fe20000000a00 */
[----:B------:R-:W-:-:S05]  /*231b0*/  ULDC UR7, c[0x0][0x288] ;  /* 0x0000a20000077ab9 */ /* 0x000fca0000000800 */
[----:B------:R-:W3:Y:S01]  /*231c0*/  S2UR UR6, SR_CTAID.Z ;  /* 0x00000000000679c3 */ /* 0x000ee20000002700 */
[----:B--2---:R-:W-:Y:S02]  /*231d0*/  R2UR UR4, R3 ;  /* 0x00000000030472ca */ /* 0x004fe400000e0000 */
[----:B------:R-:W-:-:S04]  /*231e0*/  LOP3.LUT R3, R107, 0x7, RZ, 0xc0, !PT ;  /* 0x000000076b037812 */ /* 0x000fc800078ec0ff */
[----:B------:R-:W-:-:S07]  /*231f0*/  LOP3.LUT R0, R0, 0xfffffff0, R3, 0xe2, !PT ;  /* 0xfffffff000007812 */ /* 0x000fce00078ee203 */
[----:B------:R-:W-:-:S06]  /*23200*/  USHF.L.U32 UR4, UR4, 0x6, URZ ;  /* 0x0000000604047899 */ /* 0x000fcc000800063f */
[----:B------:R-:W-:Y:S01]  /*23210*/  VIADD R3, R0, UR4 ;  /* 0x0000000400037c36 */ /* 0x000fe20008000000 */
[----:B-1----:R-:W-:-:S04]  /*23220*/  UIMAD UR4, UR5, UR8, UR4 ;  /* 0x00000008050472a4 */ /* 0x002fc8000f8e0204 */
[----:B---3--:R-:W-:Y:S01]  /*23230*/  UIMAD UR4, UR6, UR9, UR4 ;  /* 0x00000009060472a4 */ /* 0x008fe2000f8e0204 */
[C---:B------:R-:W-:Y:S02]  /*23240*/  ISETP.GE.U32.AND P0, PT, R3.reuse, UR7, PT ;  /* 0x0000000703007c0c */ /* 0x040fe4000bf06070 */
[----:B------:R-:W-:-:S03]  /*23250*/  IADD3 R3, R3, 0x8, RZ ;  /* 0x0000000803037810 */ /* 0x000fc60007ffe0ff */
[----:B------:R-:W-:Y:S01]  /*23260*/  IADD3 R0, P2, R0, UR4, RZ ;  /* 0x0000000400007c10 */ /* 0x000fe2000ff5e0ff */
[----:B------:R-:W-:Y:S01]  /*23270*/  ULDC.64 UR4, c[0x0][0x680] ;  /* 0x0001a00000047ab9 */ /* 0x000fe20000000a00 */
[----:B------:R-:W-:Y:S02]  /*23280*/  ISETP.GE.U32.AND P1, PT, R3, UR7, PT ;  /* 0x0000000703007c0c */ /* 0x000fe4000bf26070 */
[----:B------:R-:W-:Y:S02]  /*23290*/  IADD3.X R3, RZ, RZ, RZ, P2, !PT ;  /* 0x000000ffff037210 */ /* 0x000fe400017fe4ff */
[----:B------:R-:W-:-:S04]  /*232a0*/  LEA R4, P2, R0, UR4, 0x2 ;  /* 0x0000000400047c11 */ /* 0x000fc8000f8410ff */
[----:B------:R-:W-:-:S05]  /*232b0*/  LEA.HI.X R5, R0, UR5, R3, 0x2, P2 ;  /* 0x0000000500057c11 */ /* 0x000fca00090f1403 */
[----:B------:R2:W-:Y:S04]  /*232c0*/  @!P0 STG.E desc[UR10][R4.64], R8 ;  /* 0x0000000804008986 */ /* 0x0005e8000c10190a */
[----:B------:R2:W-:Y:S02]  /*232d0*/  @!P1 STG.E desc[UR10][R4.64+0x20], R11 ;  /* 0x0000200b04009986 */ /* 0x0005e4000c10190a */
.L_x_59:
[----:B------:R-:W-:Y:S05]  /*232e0*/  BSYNC B0 ;  /* 0x0000000000007941 */ /* 0x000fea0003800000 */
.L_x_58:
[----:B------:R-:W-:Y:S02]  /*232f0*/  ULDC.64 UR4, c[0x0][0x730] ;  /* 0x0001cc0000047ab9 */ /* 0x000fe40000000a00 */
[----:B------:R-:W-:-:S04]  /*23300*/  ISETP.NE.U32.AND P0, PT, RZ, UR4, PT ;  /* 0x00000004ff007c0c */ /* 0x000fc8000bf05070 */
[----:B------:R-:W-:-:S13]  /*23310*/  ISETP.NE.AND.EX P0, PT, RZ, UR5, PT, P0 ;  /* 0x00000005ff007c0c */ /* 0x000fda000bf05300 */
[----:B------:R-:W-:Y:S05]  /*23320*/  @P0 BRA `(.L_x_60) ;  /* 0x0000000000200947 */ /* 0x000fea0003800000 */
[----:B------:R-:W-:Y:S02]  /*23330*/  ULDC.64 UR4, c[0x0][0x728] ;  /* 0x0001ca0000047ab9 */ /* 0x000fe40000000a00 */
[----:B------:R-:W-:-:S04]  /*23340*/  ISETP.NE.U32.AND P0, PT, RZ, UR4, PT ;  /* 0x00000004ff007c0c */ /* 0x000fc8000bf05070 */
[----:B------:R-:W-:-:S13]  /*23350*/  ISETP.NE.AND.EX P0, PT, RZ, UR5, PT, P0 ;  /* 0x00000005ff007c0c */ /* 0x000fda000bf05300 */
[----:B------:R-:W-:Y:S05]  /*23360*/  @!P0 BRA `(.L_x_61) ;  /* 0x00000000000c8947 */ /* 0x000fea0003800000 */
[----:B--2---:R-:W2:Y:S02]  /*23370*/  LDC.64 R4, c[0x0][0x728] ;  /* 0x0001ca00ff047b82 */ /* 0x004ea40000000a00 */
[----:B--2---:R3:W5:Y:S01]  /*23380*/  LDG.E R103, desc[UR10][R4.64] ;  /* 0x0000000a04677981 */ /* 0x004762000c1e1900 */
[----:B------:R-:W-:Y:S05]  /*23390*/  BRA `(.L_x_60) ;  /* 0x0000000000047947 */ /* 0x000fea0003800000 */
.L_x_61:
[----:B------:R-:W4:Y:S02]  /*233a0*/  LDC R103, c[0x0][0x720] ;  /* 0x0001c800ff677b82 */ /* 0x000f240000000800 */
.L_x_60:
[----:B-1----:R-:W-:-:S04]  /*233b0*/  MOV R0, RZ ;  /* 0x000000ff00007202 */ /* 0x002fc80000000f00 */
[----:B------:R-:W-:-:S13]  /*233c0*/  LOP3.LUT P0, RZ, R0, 0x1bf, RZ, 0xc0, !PT ;  /* 0x000001bf00ff7812 */ /* 0x000fda000780c0ff */
[----:B------:R-:W-:Y:S05]  /*233d0*/  @!P0 BRA `(.L_x_62) ;  /* 0x0000000000408947 */ /* 0x000fea0003800000 */
[----:B------:R-:W-:Y:S01]  /*233e0*/  MOV R14, 0x0 ;  /* 0x00000000000e7802 */ /* 0x000fe20000000f00 */
[----:B------:R-:W-:Y:S01]  /*233f0*/  ULDC.64 UR4, c[0x4][0x70] ;  /* 0x01001c0000047ab9 */ /* 0x000fe20000000a00 */
[----:B------:R-:W-:Y:S01]  /*23400*/  ULDC.64 UR6, c[0x4][0x78] ;  /* 0x01001e0000067ab9 */ /* 0x000fe20000000a00 */
[----:B------:R-:W-:Y:S01]  /*23410*/  ULDC.64 UR8, c[0x4][0x8] ;  /* 0x0100020000087ab9 */ /* 0x000fe20000000a00 */
[----:B--23--:R-:W-:Y:S01]  /*23420*/  IMAD.U32 R4, RZ, RZ, UR4 ;  /* 0x00000004ff047e24 */ /* 0x00cfe2000f8e00ff */
[----:B------:R-:W-:Y:S01]  /*23430*/  MOV R5, UR5 ;  /* 0x0000000500057c02 */ /* 0x000fe20008000f00 */
[----:B------:R-:W1:Y:S01]  /*23440*/  LDC.64 R14, c[0x4][R14] ;  /* 0x010000000e0e7b82 */ /* 0x000e620000000a00 */
[----:B------:R-:W-:Y:S01]  /*23450*/  MOV R6, UR6 ;  /* 0x0000000600067c02 */ /* 0x000fe20008000f00 */
[----:B------:R-:W-:Y:S01]  /*23460*/  IMAD.U32 R7, RZ, RZ, UR7 ;  /* 0x00000007ff077e24 */ /* 0x000fe2000f8e00ff */
[----:B------:R-:W-:Y:S01]  /*23470*/  MOV R10, UR8 ;  /* 0x00000008000a7c02 */ /* 0x000fe20008000f00 */
[----:B------:R-:W-:Y:S01]  /*23480*/  IMAD.MOV.U32 R8, RZ, RZ, 0x70 ;  /* 0x00000070ff087424 */ /* 0x000fe200078e00ff */
[----:B------:R-:W-:-:S02]  /*23490*/  MOV R11, UR9 ;  /* 0x00000009000b7c02 */ /* 0x000fc40008000f00 */
[----:B------:R-:W-:Y:S02]  /*234a0*/  MOV R12, 0x1 ;  /* 0x00000001000c7802 */ /* 0x000fe40000000f00 */
[----:B------:R-:W-:-:S07]  /*234b0*/  MOV R13, RZ ;  /* 0x000000ff000d7202 */ /* 0x000fce0000000f00 */
[----:B------:R-:W-:-:S07]  /*234c0*/  LEPC R20, `(.L_x_62) ;  /* 0x000000001014794e */ /* 0x000fce0000000000 */
[----:B-1--45:R-:W-:Y:S05]  /*234d0*/  CALL.ABS.NOINC R14 ;  /* 0x000000000e007343 */ /* 0x032fea0003c00000 */
.L_x_62:
[----:B------:R-:W2:Y:S01]  /*234e0*/  LDL R20, [R1+0x228] ;  /* 0x0002280001147983 */ /* 0x000ea20000100800 */
[----:B------:R-:W-:Y:S01]  /*234f0*/  IMAD.U32 R98, RZ, RZ, UR60 ;  /* 0x0000003cff627e24 */ /* 0x000fe2000f8e00ff */
[----:B--2---:R-:W-:-:S13]  /*23500*/  R2UR UR4, R20 ;  /* 0x00000000140472ca */ /* 0x004fda00000e0000 */
[----:B------:R-:W-:-:S05]  /*23510*/  MOV R0, UR4 ;  /* 0x0000000400007c02 */ /* 0x000fca0008000f00 */
[----:B------:R-:W-:-:S05]  /*23520*/  IMAD R98, R0, 0x2200, R98 ;  /* 0x0000220000627824 */ /* 0x000fca00078e0262 */
[----:B------:R-:W-:-:S04]  /*23530*/  IADD3 R0, R98, -0x2200, RZ ;  /* 0xffffde0062007810 */ /* 0x000fc80007ffe0ff */
[----:B------:R-:W-:-:S13]  /*23540*/  LOP3.LUT P0, RZ, R0, 0x1b0, RZ, 0xc0, !PT ;  /* 0x000001b000ff7812 */ /* 0x000fda000780c0ff */
[----:B------:R-:W-:Y:S05]  /*23550*/  @!P0 BRA `(.L_x_63) ;  /* 0x0000000000408947 */ /* 0x000fea0003800000 */
[----:B------:R-:W-:Y:S01]  /*23560*/  MOV R14, 0x0 ;  /* 0x00000000000e7802 */ /* 0x000fe20000000f00 */
[----:B------:R-:W-:Y:S01]  /*23570*/  ULDC.64 UR6, c[0x4][0x70] ;  /* 0x01001c0000067ab9 */ /* 0x000fe20000000a00 */
[----:B------:R-:W-:Y:S01]  /*23580*/  ULDC.64 UR8, c[0x4][0x78] ;  /* 0x01001e0000087ab9 */ /* 0x000fe20000000a00 */
[----:B------:R-:W-:Y:S01]  /*23590*/  ULDC.64 UR4, c[0x4][0x10] ;  /* 0x0100040000047ab9 */ /* 0x000fe20000000a00 */
[----:B---3--:R-:W-:Y:S01]  /*235a0*/  IMAD.U32 R4, RZ, RZ, UR6 ;  /* 0x00000006ff047e24 */ /* 0x008fe2000f8e00ff */
        /* <DEDUP_REMOVED lines=11> */
.L_x_63:
[----:B------:R-:W-:Y:S01]  /*23660*/  ULDC.64 UR4, c[0x0][0x730] ;  /* 0x0001cc0000047ab9 */ /* 0x000fe20000000a00 */
[----:B---3--:R-:W1:Y:S01]  /*23670*/  S2R R4, SR_TID.X ;  /* 0x0000000000047919 */ /* 0x008e620000002100 */
[----:B------:R-:W-:Y:S01]  /*23680*/  ISETP.NE.U32.AND P0, PT, RZ, UR4, PT ;  /* 0x00000004ff007c0c */ /* 0x000fe2000bf05070 */
[----:B------:R-:W-:Y:S01]  /*23690*/  VIADD R106, R106, 0x1f ;  /* 0x0000001f6a6a7836 */ /* 0x000fe20000000000 */
[----:B------:R-:W-:Y:S01]  /*236a0*/  SHF.L.U32 R107, R107, 0x6, RZ ;  /* 0x000000066b6b7819 */ /* 0x000fe200000006ff */
[----:B------:R-:W-:Y:S01]  /*236b0*/  BSSY B0, `(.L_x_64) ;  /* 0x0000023000007945 */ /* 0x000fe20003800000 */
[----:B------:R-:W-:-:S13]  /*236c0*/  ISETP.NE.AND.EX P0, PT, RZ, UR5, PT, P0 ;  /* 0x00000005ff007c0c */ /* 0x000fda000bf05300 */
[----:B----45:R-:W2:Y:S01]  /*236d0*/  @P0 LDC R103, c[0x0][0x720] ;  /* 0x0001c800ff670b82 */ /* 0x030ea20000000800 */
[----:B------:R-:W-:Y:S01]  /*236e0*/  ISETP.GT.U32.AND P0, PT, R106, 0x3e, PT ;  /* 0x0000003e6a00780c */ /* 0x000fe20003f04070 */
[-C--:B--2---:R-:W-:Y:S01]  /*236f0*/  FMUL R157, R157, R103.reuse ;  /* 0x000000679d9d7220 */ /* 0x084fe20000400000 */
[-C--:B------:R-:W-:Y:S01]  /*23700*/  FMUL R156, R156, R103.reuse ;  /* 0x000000679c9c7220 */ /* 0x080fe20000400000 */
[-C--:B------:R-:W-:Y:S01]  /*23710*/  FMUL R2, R2, R103.reuse ;  /* 0x0000006702027220 */ /* 0x080fe20000400000 */
[-C--:B------:R-:W-:Y:S01]  /*23720*/  FMUL R16, R16, R103.reuse ;  /* 0x0000006710107220 */ /* 0x080fe20000400000 */
[-C--:B------:R-:W-:Y:S01]  /*23730*/  FMUL R154, R154, R103.reuse ;  /* 0x000000679a9a7220 */ /* 0x080fe20000400000 */
[----:B------:R-:W-:Y:S01]  /*23740*/  FMUL R152, R152, R103 ;  /* 0x0000006798987220 */ /* 0x000fe20000400000 */
[----:B------:R-:W-:Y:S01]  /*23750*/  F2FP.SATFINITE.E4M3.F32.PACK_AB_MERGE_C R0, R156, R157, RZ ;  /* 0x0000009d9c00723e */ /* 0x000fe200048070ff */
[-C--:B------:R-:W-:Y:S01]  /*23760*/  FMUL R17, R17, R103.reuse ;  /* 0x0000006711117220 */ /* 0x080fe20000400000 */
[----:B------:R-:W-:Y:S01]  /*23770*/  F2FP.SATFINITE.E4M3.F32.PACK_AB_MERGE_C R2, R16, R2, RZ ;  /* 0x000000021002723e */ /* 0x000fe200048070ff */
[-C--:B------:R-:W-:Y:S01]  /*23780*/  FMUL R18, R18, R103.reuse ;  /* 0x0000006712127220 */ /* 0x080fe20000400000 */
[-C--:B------:R-:W-:Y:S01]  /*23790*/  FMUL R155, R155, R103.reuse ;  /* 0x000000679b9b7220 */ /* 0x080fe20000400000 */
[----:B------:R2:W-:Y:S01]  /*237a0*/  STL [R1+0x3c], R0 ;  /* 0x00003c0001007387 */ /* 0x0005e20000100800 */
[----:B------:R-:W-:-:S03]  /*237b0*/  FMUL R153, R153, R103 ;  /* 0x0000006799997220 */ /* 0x000fc60000400000 */
[----:B------:R1:W-:Y:S02]  /*237c0*/  STL [R1+0x38], R2 ;  /* 0x0000380201007387 */ /* 0x0003e40000100800 */
[----:B------:R-:W-:Y:S02]  /*237d0*/  F2FP.SATFINITE.E4M3.F32.PACK_AB_MERGE_C R3, R153, R155, RZ ;  /* 0x0000009b9903723e */ /* 0x000fe400048070ff */
[----:B--2---:R-:W-:Y:S02]  /*237e0*/  F2FP.SATFINITE.E4M3.F32.PACK_AB_MERGE_C R0, R152, R154, RZ ;  /* 0x0000009a9800723e */ /* 0x004fe400048070ff */
[----:B-1----:R-:W-:-:S03]  /*237f0*/  SHF.L.U32 R2, R4, 0x1, RZ ;  /* 0x0000000104027819 */ /* 0x002fc600000006ff */
[----:B------:R1:W-:Y:S02]  /*23800*/  STL [R1+0x34], R0 ;  /* 0x0000340001007387 */ /* 0x0003e40000100800 */
[----:B-1----:R-:W-:-:S05]  /*23810*/  F2FP.SATFINITE.E4M3.F32.PACK_AB_MERGE_C R0, R18, R17, RZ ;  /* 0x000000111200723e */ /* 0x002fca00048070ff */
[----:B------:R1:W-:Y:S04]  /*23820*/  STL [R1+0x2c], R0 ;  /* 0x00002c0001007387 */ /* 0x0003e80000100800 */
[----:B------:R2:W-:Y:S01]  /*23830*/  STL [R1+0x28], R3 ;  /* 0x0000280301007387 */ /* 0x0005e20000100800 */
[----:B-1----:R-:W-:Y:S01]  /*23840*/  LOP3.LUT R0, R2, 0x6, RZ, 0xc0, !PT ;  /* 0x0000000602007812 */ /* 0x002fe200078ec0ff */
[----:B--2---:R-:W-:-:S03]  /*23850*/  IMAD.SHL.U32 R3, R4, 0x10, RZ ;  /* 0x0000001004037824 */ /* 0x004fc600078e00ff */
[----:B------:R-:W-:Y:S02]  /*23860*/  LEA R0, R102, R0, 0xa ;  /* 0x0000000066007211 */ /* 0x000fe400078e50ff */
[----:B------:R-:W-:-:S04]  /*23870*/  LOP3.LUT R3, R3, 0x180, RZ, 0xc0, !PT ;  /* 0x0000018003037812 */ /* 0x000fc800078ec0ff */
[----:B------:R-:W-:Y:S02]  /*23880*/  LOP3.LUT R2, R3, 0x30, R2, 0xf8, !PT ;  /* 0x0000003003027812 */ /* 0x000fe400078ef802 */
[----:B------:R-:W-:-:S04]  /*23890*/  LOP3.LUT R3, R107, 0x40, RZ, 0xc0, !PT ;  /* 0x000000406b037812 */ /* 0x000fc800078ec0ff */
[----:B------:R-:W-:-:S05]  /*238a0*/  IADD3 R0, R2, R0, R3 ;  /* 0x0000000002007210 */ /* 0x000fca0007ffe003 */
[----:B------:R1:W-:Y:S01]  /*238b0*/  STL [R1+0x30], R0 ;  /* 0x0000300001007387 */ /* 0x0003e20000100800 */
[----:B------:R-:W-:Y:S05]  /*238c0*/  @P0 BRA `(.L_x_65) ;  /* 0x0000000000040947 */ /* 0x000fea0003800000 */
[----:B------:R-:W-:-:S04]  /*238d0*/  DEPBAR.LE SB0, 0x1 ;  /* 0x000080400000791a */ /* 0x000fc80000000000 */
.L_x_65:
[----:B------:R-:W-:Y:S05]  /*238e0*/  BSYNC B0 ;  /* 0x0000000000007941 */ /* 0x000fea0003800000 */
.L_x_64:
[-C--:B------:R-:W-:Y:S01]  /*238f0*/  FMUL R3, R19, R103.reuse ;  /* 0x0000006713037220 */ /* 0x080fe20000400000 */
[-C--:B------:R-:W-:Y:S01]  /*23900*/  FMUL R2, R22, R103.reuse ;  /* 0x0000006716027220 */ /* 0x080fe20000400000 */
[----:B------:R-:W-:Y:S01]  /*23910*/  STL [R1+0x244], R98 ;  /* 0x0002446201007387 */ /* 0x000fe20000100800 */
[-C--:B-1----:R-:W-:Y:S01]  /*23920*/  FMUL R0, R159, R103.reuse ;  /* 0x000000679f007220 */ /* 0x082fe20000400000 */
[----:B------:R-:W-:Y:S02]  /*23930*/  R2P PR, R4, 0x18 ;  /* 0x0000001804007804 */ /* 0x000fe40000000000 */
[----:B------:R1:W-:Y:S04]  /*23940*/  STL [R1+0x24], R3 ;  /* 0x0000240301007387 */ /* 0x0003e80000100800 */
        /* <DEDUP_REMOVED lines=10> */
[----:B------:R-:W-:Y:S01]  /*239f0*/  STL [R1+0xc], R3 ;  /* 0x00000c0301007387 */ /* 0x000fe20000100800 */
[----:B---3--:R-:W-:-:S03]  /*23a00*/  FMUL R0, R25, R103 ;  /* 0x0000006719007220 */ /* 0x008fc60000400000 */
[----:B------:R-:W2:Y:S04]  /*23a10*/  LDL.LU R140, [R1+0x40] ;  /* 0x00004000018c7983 */ /* 0x000ea80000300800 */
[----:B------:R-:W-:Y:S04]  /*23a20*/  STL [R1+0x8], R2 ;  /* 0x0000080201007387 */ /* 0x000fe80000100800 */
[----:B------:R-:W3:Y:S04]  /*23a30*/  LDL.LU R142, [R1+0x50] ;  /* 0x00005000018e7983 */ /* 0x000ee80000300800 */
[----:B------:R1:W-:Y:S01]  /*23a40*/  STL [R1+0x4], R0 ;  /* 0x0000040001007387 */ /* 0x0003e20000100800 */
[----:B------:R-:W-:-:S03]  /*23a50*/  FMUL R98, R28, R103 ;  /* 0x000000671c627220 */ /* 0x000fc60000400000 */
[----:B------:R-:W4:Y:S01]  /*23a60*/  LDL.LU R143, [R1+0x44] ;  /* 0x00004400018f7983 */ /* 0x000f220000300800 */
[----:B------:R-:W-:-:S03]  /*23a70*/  FMUL R29, R29, R103 ;  /* 0x000000671d1d7220 */ /* 0x000fc60000400000 */
[----:B------:R-:W4:Y:S01]  /*23a80*/  LDL.LU R144, [R1+0x60] ;  /* 0x0000600001907983 */ /* 0x000f220000300800 */
[----:B------:R-:W-:-:S03]  /*23a90*/  FMUL R32, R32, R103 ;  /* 0x0000006720207220 */ /* 0x000fc60000400000 */
[----:B------:R-:W4:Y:S01]  /*23aa0*/  LDL.LU R145, [R1+0x54] ;  /* 0x0000540001917983 */ /* 0x000f220000300800 */
[----:B-1----:R-:W-:-:S03]  /*23ab0*/  FMUL R0, R163, R103 ;  /* 0x00000067a3007220 */ /* 0x002fc60000400000 */
[----:B------:R-:W4:Y:S01]  /*23ac0*/  LDL.LU R146, [R1+0x70] ;  /* 0x0000700001927983 */ /* 0x000f220000300800 */
[----:B------:R-:W-:-:S03]  /*23ad0*/  FMUL R2, R162, R103 ;  /* 0x00000067a2027220 */ /* 0x000fc60000400000 */
[----:B------:R-:W4:Y:S01]  /*23ae0*/  LDL.LU R147, [R1+0x64] ;  /* 0x0000640001937983 */ /* 0x000f220000300800 */
[----:B------:R-:W-:-:S03]  /*23af0*/  FMUL R33, R33, R103 ;  /* 0x0000006721217220 */ /* 0x000fc60000400000 */
[----:B------:R-:W4:Y:S01]  /*23b00*/  LDL.LU R148, [R1+0x80] ;  /* 0x0000800001947983 */ /* 0x000f220000300800 */
[----:B------:R-:W-:-:S03]  /*23b10*/  FMUL R36, R36, R103 ;  /* 0x0000006724247220 */ /* 0x000fc60000400000 */
[----:B------:R-:W4:Y:S01]  /*23b20*/  LDL.LU R149, [R1+0x74] ;  /* 0x0000740001957983 */ /* 0x000f220000300800 */
[----:B------:R-:W-:-:S03]  /*23b30*/  FMUL R3, R165, R103 ;  /* 0x00000067a5037220 */ /* 0x000fc60000400000 */
[----:B------:R-:W4:Y:S01]  /*23b40*/  LDL.LU R150, [R1+0x90] ;  /* 0x0000900001967983 */ /* 0x000f220000300800 */
[-C--:B------:R-:W-:Y:S01]  /*23b50*/  FMUL R4, R164, R103.reuse ;  /* 0x00000067a4047220 */ /* 0x080fe20000400000 */
[-C--:B------:R-:W-:Y:S01]  /*23b60*/  FMUL R37, R37, R103.reuse ;  /* 0x0000006725257220 */ /* 0x080fe20000400000 */
[-C--:B------:R-:W-:Y:S01]  /*23b70*/  FMUL R138, R121, R103.reuse ;  /* 0x00000067798a7220 */ /* 0x080fe20000400000 */
[----:B------:R-:W-:Y:S01]  /*23b80*/  STL [R1+0x24c], R98 ;  /* 0x00024c6201007387 */ /* 0x000fe20000100800 */
        /* <DEDUP_REMOVED lines=45> */
[----:B-1----:R-:W3:Y:S01]  /*23e60*/  LDL.LU R37, [R1+0x84] ;  /* 0x0000840001257983 */ /* 0x002ee20000300800 */
[-C--:B------:R-:W-:Y:S01]  /*23e70*/  FMUL R123, R105, R103.reuse ;  /* 0x00000067697b7220 */ /* 0x080fe20000400000 */
[-C--:B------:R-:W-:Y:S01]  /*23e80*/  FMUL R126, R215, R103.reuse ;  /* 0x00000067d77e7220 */ /* 0x080fe20000400000 */
[-C--:B------:R-:W-:Y:S01]  /*23e90*/  FMUL R114, R201, R103.reuse ;  /* 0x00000067c9727220 */ /* 0x080fe20000400000 */
[----:B------:R-:W4:Y:S01]  /*23ea0*/  LDL.LU R152, [R1+0xa0] ;  /* 0x0000a00001987983 */ /* 0x000f220000300800 */
        /* <DEDUP_REMOVED lines=50> */
[-C--:B--2---:R-:W-:Y:S01]  /*241d0*/  FMUL R121, R140, R103.reuse ;  /* 0x000000678c797220 */ /* 0x084fe20000400000 */
        /* <DEDUP_REMOVED lines=15> */
[-C--:B---3--:R-:W-:Y:S01]  /*242d0*/  FMUL R151, R37, R103.reuse ;  /* 0x0000006725977220 */ /* 0x088fe20000400000 */
[-C--:B------:R-:W-:Y:S01]  /*242e0*/  FMUL R105, R221, R103.reuse ;  /* 0x00000067dd697220 */ /* 0x080fe20000400000 */
[----:B------:R-:W2:Y:S01]  /*242f0*/  LDL.LU R37, [R1+0xf0] ;  /* 0x0000f00001257983 */ /* 0x000ea20000300800 */
[-C--:B------:R-:W-:Y:S01]  /*24300*/  FMUL R140, R125, R103.reuse ;  /* 0x000000677d8c7220 */ /* 0x080fe20000400000 */
[-C--:B------:R-:W-:Y:S01]  /*24310*/  FMUL R125, R142, R103.reuse ;  /* 0x000000678e7d7220 */ /* 0x080fe20000400000 */
[-C--:B------:R-:W-:Y:S01]  /*24320*/  FMUL R142, R129, R103.reuse ;  /* 0x00000067818e7220 */ /* 0x080fe20000400000 */
[-C--:B----4-:R-:W-:Y:S01]  /*24330*/  FMUL R129, R144, R103.reuse ;  /* 0x0000006790817220 */ /* 0x090fe20000400000 */
        /* <DEDUP_REMOVED lines=10> */
[----:B------:R-:W3:Y:S01]  /*243e0*/  LDL.LU R163, [R1+0xe4] ;  /* 0x0000e40001a37983 */ /* 0x000ee20000300800 */
[-C--:B------:R-:W-:Y:S01]  /*243f0*/  FMUL R38, R33, R103.reuse ;  /* 0x0000006721267220 */ /* 0x080fe20000400000 */
[-C--:B------:R-:W-:Y:S01]  /*24400*/  FMUL R155, R32, R103.reuse ;  /* 0x00000067209b7220 */ /* 0x080fe20000400000 */
[-C--:B------:R-:W-:Y:S01]  /*24410*/  FMUL R97, R213, R103.reuse ;  /* 0x00000067d5617220 */ /* 0x080fe20000400000 */
[----:B------:R-:W4:Y:S01]  /*24420*/  LDL.LU R36, [R1+0x100] ;  /* 0x0001000001247983 */ /* 0x000f220000300800 */
[-C--:B------:R-:W-:Y:S01]  /*24430*/  FMUL R42, R29, R103.reuse ;  /* 0x000000671d2a7220 */ /* 0x080fe20000400000 */
[-C--:B------:R-:W-:Y:S01]  /*24440*/  FMUL R93, R210, R103.reuse ;  /* 0x00000067d25d7220 */ /* 0x080fe20000400000 */
[-C--:B------:R-:W-:Y:S01]  /*24450*/  FMUL R101, R217, R103.reuse ;  /* 0x00000067d9657220 */ /* 0x080fe20000400000 */
[----:B------:R-:W3:Y:S01]  /*24460*/  LDL.LU R33, [R1+0xf4] ;  /* 0x0000f40001217983 */ /* 0x000ee20000300800 */
[----:B------:R-:W-:-:S03]  /*24470*/  FMUL R157, R4, R103 ;  /* 0x00000067049d7220 */ /* 0x000fc60000400000 */
[----:B------:R-:W3:Y:S01]  /*24480*/  LDL.LU R32, [R1+0x110] ;  /* 0x0001100001207983 */ /* 0x000ee20000300800 */
[----:B------:R-:W-:-:S03]  /*24490*/  FMUL R46, R3, R103 ;  /* 0x00000067032e7220 */ /* 0x000fc60000400000 */
[----:B------:R-:W3:Y:S04]  /*244a0*/  LDL.LU R29, [R1+0x104] ;  /* 0x00010400011d7983 */ /* 0x000ee80000300800 */
[----:B------:R-:W3:Y:S01]  /*244b0*/  LDL.LU R168, [R1+0x120] ;  /* 0x0001200001a87983 */ /* 0x000ee20000300800 */
[----:B------:R-:W-:-:S03]  /*244c0*/  FMUL R159, R2, R103 ;  /* 0x00000067029f7220 */ /* 0x000fc60000400000 */
[----:B------:R-:W3:Y:S01]  /*244d0*/  LDL.LU R4, [R1+0x114] ;  /* 0x0001140001047983 */ /* 0x000ee20000300800 */
[----:B------:R-:W-:-:S03]  /*244e0*/  FMUL R50, R0, R103 ;  /* 0x0000006700327220 */ /* 0x000fc60000400000 */
[----:B------:R-:W3:Y:S04]  /*244f0*/  LDL.LU R3, [R1+0x130] ;  /* 0x0001300001037983 */ /* 0x000ee80000300800 */
[----:B------:R-:W3:Y:S04]  /*24500*/  LDL.LU R2, [R1+0x124] ;  /* 0x0001240001027983 */ /* 0x000ee80000300800 */
[----:B------:R-:W3:Y:S01]  /*24510*/  LDL.LU R0, [R1+0x140] ;  /* 0x0001400001007983 */ /* 0x000ee20000300800 */
[----:B------:R-:W-:-:S03]  /*24520*/  FMUL R161, R98, R103 ;  /* 0x0000006762a17220 */ /* 0x000fc60000400000 */
[----:B------:R-:W3:Y:S01]  /*24530*/  LDL.LU R98, [R1+0x134] ;  /* 0x0001340001627983 */ /* 0x000ee20000300800 */
[----:B--2---:R-:W-:-:S03]  /*24540*/  FMUL R54, R37, R103 ;  /* 0x0000006725367220 */ /* 0x004fc60000400000 */
[----:B------:R-:W2:Y:S01]  /*24550*/  LDL.LU R37, [R1+0x150] ;  /* 0x0001500001257983 */ /* 0x000ea20000300800 */
[----:B----4-:R-:W-:-:S03]  /*24560*/  FMUL R58, R36, R103 ;  /* 0x00000067243a7220 */ /* 0x010fc60000400000 */
[----:B------:R-:W4:Y:S01]  /*24570*/  LDL.LU R36, [R1+0x144] ;  /* 0x0001440001247983 */ /* 0x000f220000300800 */
[----:B---3--:R-:W-:-:S03]  /*24580*/  FMUL R165, R33, R103 ;  /* 0x0000006721a57220 */ /* 0x008fc60000400000 */
[----:B------:R-:W3:Y:S01]  /*24590*/  LDL.LU R33, [R1+0x160] ;  /* 0x0001600001217983 */ /* 0x000ee20000300800 */
[----:B------:R-:W-:-:S03]  /*245a0*/  FMUL R62, R32, R103 ;  /* 0x00000067203e7220 */ /* 0x000fc60000400000 */
[----:B------:R-:W3:Y:S01]  /*245b0*/  LDL.LU R32, [R1+0x154] ;  /* 0x0001540001207983 */ /* 0x000ee20000300800 */
[----:B------:R-:W-:-:S03]  /*245c0*/  FMUL R167, R29, R103 ;  /* 0x000000671da77220 */ /* 0x000fc60000400000 */
[----:B------:R-:W3:Y:S01]  /*245d0*/  LDL.LU R29, [R1+0x170] ;  /* 0x00017000011d7983 */ /* 0x000ee20000300800 */
[-C--:B------:R-:W-:Y:S01]  /*245e0*/  FMUL R66, R168, R103.reuse ;  /* 0x00000067a8427220 */ /* 0x080fe20000400000 */
[-C--:B------:R-:W-:Y:S01]  /*245f0*/  FMUL R168, R70, R103.reuse ;  /* 0x0000006746a87220 */ /* 0x080fe20000400000 */
[-C--:B------:R-:W-:Y:S02]  /*24600*/  FMUL R169, R4, R103.reuse ;  /* 0x0000006704a97220 */ /* 0x080fe40000400000 */
[----:B------:R-:W3:Y:S01]  /*24610*/  LDL.LU R4, [R1+0x164] ;  /* 0x0001640001047983 */ /* 0x000ee20000300800 */
[----:B------:R-:W-:-:S03]  /*24620*/  FMUL R70, R3, R103 ;  /* 0x0000006703467220 */ /* 0x000fc60000400000 */
[----:B------:R-:W3:Y:S01]  /*24630*/  LDL.LU R3, [R1+0x180] ;  /* 0x0001800001037983 */ /* 0x000ee20000300800 */
[----:B------:R-:W-:-:S03]  /*24640*/  FMUL R171, R2, R103 ;  /* 0x0000006702ab7220 */ /* 0x000fc60000400000 */
[----:B------:R-:W3:Y:S01]  /*24650*/  LDL.LU R2, [R1+0x174] ;  /* 0x0001740001027983 */ /* 0x000ee20000300800 */
[----:B------:R-:W-:-:S03]  /*24660*/  FMUL R74, R0, R103 ;  /* 0x00000067004a7220 */ /* 0x000fc60000400000 */
[----:B------:R-:W3:Y:S04]  /*24670*/  LDL.LU R0, [R1+0x190] ;  /* 0x0001900001007983 */ /* 0x000ee80000300800 */
[----:B------:R-:W3:Y:S01]  /*24680*/  LDL.LU R189, [R1+0x184] ;  /* 0x0001840001bd7983 */ /* 0x000ee20000300800 */
[----:B------:R-:W-:-:S03]  /*24690*/  FMUL R173, R98, R103 ;  /* 0x0000006762ad7220 */ /* 0x000fc60000400000 */
[----:B------:R-:W3:Y:S04]  /*246a0*/  LDL.LU R187, [R1+0x1a0] ;  /* 0x0001a00001bb7983 */ /* 0x000ee80000300800 */
[----:B------:R-:W3:Y:S04]  /*246b0*/  LDL.LU R185, [R1+0x194] ;  /* 0x0001940001b97983 */ /* 0x000ee80000300800 */
[----:B------:R-:W3:Y:S04]  /*246c0*/  LDL.LU R183, [R1+0x1b0] ;  /* 0x0001b00001b77983 */ /* 0x000ee80000300800 */
        /* <DEDUP_REMOVED lines=22> */
[----:B------:R-:W3:Y:S04]  /*24830*/  LDL.LU R203, [R1+0x204] ;  /* 0x0002040001cb7983 */ /* 0x000ee80000300800 */
[----:B------:R-:W3:Y:S01]  /*24840*/  LDL.LU R197, [R1+0x210] ;  /* 0x0002100001c57983 */ /* 0x000ee20000300800 */
[----:B--2---:R-:W-:-:S03]  /*24850*/  FMUL R185, R37, R103 ;  /* 0x0000006725b97220 */ /* 0x004fc60000400000 */
[----:B------:R-:W2:Y:S01]  /*24860*/  LDL.LU R37, [R1+0x20c] ;  /* 0x00020c0001257983 */ /* 0x000ea20000300800 */
[-C--:B------:R-:W-:Y:S01]  /*24870*/  FMUL R234, R99, R103.reuse ;  /* 0x0000006763ea7220 */ /* 0x080fe20000400000 */
[-C--:B------:R-:W-:Y:S01]  /*24880*/  FMUL R99, R187, R103.reuse ;  /* 0x00000067bb637220 */ /* 0x080fe20000400000 */
[-C--:B------:R-:W-:Y:S01]  /*24890*/  FMUL R235, R189, R103.reuse ;  /* 0x00000067bdeb7220 */ /* 0x080fe20000400000 */
[-C--:B------:R-:W-:Y:S01]  /*248a0*/  FMUL R231, R98, R103.reuse ;  /* 0x0000006762e77220 */ /* 0x080fe20000400000 */
[-C--:B----4-:R-:W-:Y:S01]  /*248b0*/  FMUL R229, R36, R103.reuse ;  /* 0x0000006724e57220 */ /* 0x090fe20000400000 */
[-C--:B---3--:R-:W-:Y:S01]  /*248c0*/  FMUL R187, R33, R103.reuse ;  /* 0x0000006721bb7220 */ /* 0x088fe20000400000 */
[-C--:B------:R-:W-:Y:S01]  /*248d0*/  FMUL R227, R32, R103.reuse ;  /* 0x0000006720e37220 */ /* 0x080fe20000400000 */
[-C--:B------:R-:W-:Y:S01]  /*248e0*/  FMUL R189, R29, R103.reuse ;  /* 0x000000671dbd7220 */ /* 0x080fe20000400000 */
[-C--:B------:R-:W-:Y:S02]  /*248f0*/  FMUL R225, R4, R103.reuse ;  /* 0x0000006704e17220 */ /* 0x080fe40000400000 */
[----:B------:R-:W3:Y:S01]  /*24900*/  LDL.LU R4, [R1+0x24] ;  /* 0x0000240001047983 */ /* 0x000ee20000300800 */
[----:B------:R-:W-:-:S03]  /*24910*/  FMUL R191, R3, R103 ;  /* 0x0000006703bf7220 */ /* 0x000fc60000400000 */
[----:B------:R-:W3:Y:S01]  /*24920*/  LDL.LU R3, [R1+0x20] ;  /* 0x0000200001037983 */ /* 0x000ee20000300800 */
[----:B------:R-:W-:-:S03]  /*24930*/  FMUL R223, R2, R103 ;  /* 0x0000006702df7220 */ /* 0x000fc60000400000 */
[----:B------:R-:W4:Y:S01]  /*24940*/  LDL.LU R36, [R1+0x1c] ;  /* 0x00001c0001247983 */ /* 0x000f220000300800 */
[----:B------:R-:W-:-:S03]  /*24950*/  FMUL R193, R0, R103 ;  /* 0x0000006700c17220 */ /* 0x000fc60000400000 */
[----:B------:R-:W4:Y:S04]  /*24960*/  LDL.LU R33, [R1+0x18] ;  /* 0x0000180001217983 */ /* 0x000f280000300800 */
[----:B------:R-:W4:Y:S01]  /*24970*/  LDL.LU R2, [R1+0x14] ;  /* 0x0000140001027983 */ /* 0x000f220000300800 */
[----:B------:R-:W-:-:S03]  /*24980*/  FMUL R221, R199, R103 ;  /* 0x00000067c7dd7220 */ /* 0x000fc60000400000 */
[----:B------:R-:W4:Y:S04]  /*24990*/  LDL.LU R0, [R1+0x10] ;  /* 0x0000100001007983 */ /* 0x000f280000300800 */
[----:B------:R-:W4:Y:S04]  /*249a0*/  LDL.LU R32, [R1+0xc] ;  /* 0x00000c0001207983 */ /* 0x000f280000300800 */
[----:B------:R-:W4:Y:S04]  /*249b0*/  LDL.LU R98, [R1+0x8] ;  /* 0x0000080001627983 */ /* 0x000f280000300800 */
[----:B------:R-:W4:Y:S01]  /*249c0*/  LDL.LU R29, [R1+0x4] ;  /* 0x00000400011d7983 */ /* 0x000f220000300800 */
[----:B------:R-:W-:-:S03]  /*249d0*/  FMUL R219, R203, R103 ;  /* 0x00000067cbdb7220 */ /* 0x000fc60000400000 */
        /* <DEDUP_REMOVED lines=8> */
[----:B--2---:R-:W-:-:S03]  /*24a60*/  FMUL R217, R37, R103 ;  /* 0x0000006725d97220 */ /* 0x004fc60000400000 */
[----:B------:R-:W2:Y:S01]  /*24a70*/  LDL.LU R37, [R1+0x23c] ;  /* 0x00023c0001257983 */ /* 0x000ea20000300800 */
        /* <DEDUP_REMOVED lines=40> */
[----:B---3--:R-:W-:Y:S01]  /*24d00*/  F2FP.SATFINITE.E4M3.F32.PACK_AB_MERGE_C R3, R3, R4, RZ ;  /* 0x000000040303723e */ /* 0x008fe200048070ff */
        /* <DEDUP_REMOVED lines=16> */
[----:B----4-:R-:W-:-:S02]  /*24e10*/  F2FP.SATFINITE.E4M3.F32.PACK_AB_MERGE_C R33, R33, R36, RZ ;  /* 0x000000242121723e */ /* 0x010fc400048070ff */
[----:B------:R-:W-:Y:S02]  /*24e20*/  F2FP.SATFINITE.E4M3.F32.PACK_AB_MERGE_C R0, R0, R2, RZ ;  /* 0x000000020000723e */ /* 0x000fe400048070ff */
[----:B------:R-:W-:Y:S01]  /*24e30*/  F2FP.SATFINITE.E4M3.F32.PACK_AB_MERGE_C R98, R98, R32, RZ ;  /* 0x000000206262723e */ /* 0x000fe200048070ff */
        /* <DEDUP_REMOVED lines=8> */
[----:B--2---:R-:W-:-:S02]  /*24ec0*/  FMUL R103, R37, R103 ;  /* 0x0000006725677220 */ /* 0x004fc40000400000 */
[----:B------:R-:W2:Y:S04]  /*24ed0*/  LDL.LU R37, [R1+0x26c] ;  /* 0x00026c0001257983 */ /* 0x000ea80000300800 */
[----:B------:R-:W3:Y:S04]  /*24ee0*/  LDL.LU R4, [R1+0x268] ;  /* 0x0002680001047983 */ /* 0x000ee80000300800 */
[----:B------:R1:W-:Y:S04]  /*24ef0*/  STL [R1+0x20], R3 ;  /* 0x0000200301007387 */ /* 0x0003e80000100800 */
[----:B-1----:R-:W3:Y:S04]  /*24f00*/  LDL.LU R3, [R1+0x264] ;  /* 0x0002640001037983 */ /* 0x002ee80000300800 */
[----:B------:R-:W4:Y:S04]  /*24f10*/  LDL.LU R36, [R1+0x260] ;  /* 0x0002600001247983 */ /* 0x000f280000300800 */
[----:B------:R1:W-:Y:S04]  /*24f20*/  STL [R1+0x18], R33 ;  /* 0x0000182101007387 */ /* 0x0003e80000100800 */
[----:B-1----:R-:W4:Y:S04]  /*24f30*/  LDL.LU R33, [R1+0x25c] ;  /* 0x00025c0001217983 */ /* 0x002f280000300800 */
[----:B------:R-:W3:Y:S04]  /*24f40*/  LDL.LU R2, [R1+0x258] ;  /* 0x0002580001027983 */ /* 0x000ee80000300800 */
[----:B------:R1:W-:Y:S04]  /*24f50*/  STL [R1+0x10], R0 ;  /* 0x0000100001007387 */ /* 0x0003e80000100800 */
[----:B-1----:R-:W3:Y:S04]  /*24f60*/  LDL.LU R0, [R1+0x254] ;  /* 0x0002540001007983 */ /* 0x002ee80000300800 */
[----:B------:R-:W2:Y:S04]  /*24f70*/  LDL.LU R32, [R1+0x250] ;  /* 0x0002500001207983 */ /* 0x000ea80000300800 */
[----:B------:R1:W-:Y:S04]  /*24f80*/  STL [R1+0x8], R98 ;  /* 0x0000086201007387 */ /* 0x0003e80000100800 */
[----:B-1----:R-:W4:Y:S02]  /*24f90*/  LDL.LU R98, [R1+0x24c] ;  /* 0x00024c0001627983 */ /* 0x002f240000300800 */
[----:B----4-:R-:W-:-:S02]  /*24fa0*/  F2FP.SATFINITE.E4M3.F32.PACK_AB_MERGE_C R98, R98, R29, RZ ;  /* 0x0000001d6262723e */ /* 0x010fc400048070ff */
[----:B------:R-:W2:Y:S04]  /*24fb0*/  LDL.LU R29, [R1+0x248] ;  /* 0x00024800011d7983 */ /* 0x000ea80000300800 */
[----:B------:R1:W-:Y:S04]  /*24fc0*/  STL [R1], R98 ;  /* 0x0000006201007387 */ /* 0x0003e80000100800 */
[----:B-1----:R-:W4:Y:S01]  /*24fd0*/  LDL.LU R98, [R1+0x244] ;  /* 0x0002440001627983 */ /* 0x002f220000300800 */
[----:B--2---:R-:W-:-:S03]  /*24fe0*/  F2FP.SATFINITE.E4M3.F32.PACK_AB_MERGE_C R29, R32, R29, RZ ;  /* 0x0000001d201d723e */ /* 0x004fc600048070ff */
[----:B------:R-:W4:Y:S01]  /*24ff0*/  LDL.LU R32, [R1+0x30] ;  /* 0x0000300001207983 */ /* 0x000f220000300800 */
[----:B------:R-:W-:Y:S02]  /*25000*/  F2FP.SATFINITE.E4M3.F32.PACK_AB_MERGE_C R37, R40, R37, RZ ;  /* 0x000000252825723e */ /* 0x000fe400048070ff */
[----:B---3--:R-:W-:Y:S01]  /*25010*/  F2FP.SATFINITE.E4M3.F32.PACK_AB_MERGE_C R0, R2, R0, RZ ;  /* 0x000000000200723e */ /* 0x008fe200048070ff */
[----:B------:R-:W2:Y:S01]  /*25020*/  LDL.LU R40, [R1+0x8] ;  /* 0x0000080001287983 */ /* 0x000ea20000300800 */
[----:B------:R-:W-:Y:S02]  /*25030*/  F2FP.SATFINITE.E4M3.F32.PACK_AB_MERGE_C R33, R36, R33, RZ ;  /* 0x000000212421723e */ /* 0x000fe400048070ff */
[----:B------:R-:W-:Y:S01]  /*25040*/  F2FP.SATFINITE.E4M3.F32.PACK_AB_MERGE_C R41, R44, R41, RZ ;  /* 0x000000292c29723e */ /* 0x000fe200048070ff */
[----:B------:R-:W3:Y:S01]  /*25050*/  LDL.LU R36, [R1] ;  /* 0x0000000001247983 */ /* 0x000ee20000300800 */
[----:B------:R-:W-:Y:S02]  /*25060*/  F2FP.SATFINITE.E4M3.F32.PACK_AB_MERGE_C R7, R7, R8, RZ ;  /* 0x000000080707723e */ /* 0x000fe400048070ff */
[----:B------:R-:W-:-:S02]  /*25070*/  F2FP.SATFINITE.E4M3.F32.PACK_AB_MERGE_C R45, R48, R45, RZ ;  /* 0x0000002d302d723e */ /* 0x000fc400048070ff */
[----:B------:R-:W-:Y:S02]  /*25080*/  F2FP.SATFINITE.E4M3.F32.PACK_AB_MERGE_C R9, R10, R9, RZ ;  /* 0x000000090a09723e */ /* 0x000fe400048070ff */
[----:B------:R-:W-:Y:S02]  /*25090*/  F2FP.SATFINITE.E4M3.F32.PACK_AB_MERGE_C R49, R52, R49, RZ ;  /* 0x000000313431723e */ /* 0x000fe400048070ff */
[----:B------:R-:W-:Y:S02]  /*250a0*/  F2FP.SATFINITE.E4M3.F32.PACK_AB_MERGE_C R11, R12, R11, RZ ;  /* 0x0000000b0c0b723e */ /* 0x000fe400048070ff */
[----:B------:R-:W-:Y:S02]  /*250b0*/  F2FP.SATFINITE.E4M3.F32.PACK_AB_MERGE_C R53, R56, R53, RZ ;  /* 0x000000353835723e */ /* 0x000fe400048070ff */
[----:B------:R-:W-:Y:S02]  /*250c0*/  F2FP.SATFINITE.E4M3.F32.PACK_AB_MERGE_C R13, R14, R13, RZ ;  /* 0x0000000d0e0d723e */ /* 0x000fe400048070ff */
[----:B----4-:R-:W-:-:S02]  /*250d0*/  IADD3 R2, R98, R32, RZ ;  /* 0x0000002062027210 */ /* 0x010fc40007ffe0ff */
[----:B------:R1:W5:Y:S04]  /*250e0*/  LDL R32, [R1+0x224] ;  /* 0x0002240001207983 */ /* 0x0003680000100800 */
[----:B------:R-:W4:Y:S04]  /*250f0*/  LDL.LU R44, [R1+0x10] ;  /* 0x00001000012c7983 */ /* 0x000f280000300800 */
[----:B------:R-:W2:Y:S04]  /*25100*/  LDL.LU R8, [R1+0x18] ;  /* 0x0000180001087983 */ /* 0x000ea80000300800 */
[----:B------:R-:W3:Y:S04]  /*25110*/  LDL.LU R48, [R1+0x20] ;  /* 0x0000200001307983 */ /* 0x000ee80000300800 */
[----:B------:R-:W4:Y:S04]  /*25120*/  LDL.LU R10, [R1+0x28] ;  /* 0x00002800010a7983 */ /* 0x000f280000300800 */
[----:B------:R-:W2:Y:S04]  /*25130*/  LDL.LU R52, [R1+0x2c] ;  /* 0x00002c0001347983 */ /* 0x000ea80000300800 */
[----:B------:R-:W3:Y:S04]  /*25140*/  LDL.LU R12, [R1+0x34] ;  /* 0x00003400010c7983 */ /* 0x000ee80000300800 */
[----:B------:R-:W4:Y:S04]  /*25150*/  LDL.LU R56, [R1+0x38] ;  /* 0x0000380001387983 */ /* 0x000f280000300800 */
[----:B------:R-:W4:Y:S01]  /*25160*/  LDL.LU R14, [R1+0x3c] ;  /* 0x00003c00010e7983 */ /* 0x000f220000300800 */
[----:B------:R-:W-:Y:S05]  /*25170*/  WARPSYNC.ALL ;  /* 0x0000000000007948 */ /* 0x000fea0003800000 */
[----:B------:R-:W-:Y:S01]  /*25180*/  BAR.SYNC.DEFER_BLOCKING 0x1, 0x80 ;  /* 0x0042000000007b1d */ /* 0x000fe20000010000 */
[----:B------:R-:W-:-:S02]  /*25190*/  F2FP.SATFINITE.E4M3.F32.PACK_AB_MERGE_C R116, R116, R131, RZ ;  /* 0x000000837474723e */ /* 0x000fc400048070ff */
[----:B------:R-:W-:Y:S01]  /*251a0*/  F2FP.SATFINITE.E4M3.F32.PACK_AB_MERGE_C R131, R51, R158, RZ ;  /* 0x0000009e3383723e */ /* 0x000fe200048070ff */
[----:B------:R-:W-:Y:S01]  /*251b0*/  IMAD.MOV.U32 R51, RZ, RZ, 0x10 ;  /* 0x00000010ff337424 */ /* 0x000fe200078e00ff */
[----:B------:R-:W-:Y:S01]  /*251c0*/  F2FP.SATFINITE.E4M3.F32.PACK_AB_MERGE_C R5, R6, R5, RZ ;  /* 0x000000050605723e */ /* 0x000fe200048070ff */
[----:B------:R-:W-:Y:S01]  /*251d0*/  VIADD R6, R2, 0xffffde00 ;  /* 0xffffde0002067836 */ /* 0x000fe20000000000 */
[----:B------:R-:W-:Y:S02]  /*251e0*/  F2FP.SATFINITE.E4M3.F32.PACK_AB_MERGE_C R3, R4, R3, RZ ;  /* 0x000000030403723e */ /* 0x000fe400048070ff */
[----:B------:R-:W-:Y:S02]  /*251f0*/  SEL R51, R51, 0xfffffff0, !P3 ;  /* 0xfffffff033337807 */ /* 0x000fe40005800000 */
[----:B------:R-:W-:Y:S02]  /*25200*/  IADD3 R4, R2, -0x21e0, RZ ;  /* 0xffffde2002047810 */ /* 0x000fe40007ffe0ff */
[----:B------:R-:W-:-:S02]  /*25210*/  @P4 IADD3 R4, R6, -0x20, RZ ;  /* 0xffffffe006044810 */ /* 0x000fc40007ffe0ff */
[----:B------:R-:W-:Y:S02]  /*25220*/  IADD3 R6, R51, R2, RZ ;  /* 0x0000000233067210 */ /* 0x000fe40007ffe0ff */
[----:B------:R-:W-:Y:S01]  /*25230*/  F2FP.SATFINITE.E4M3.F32.PACK_AB_MERGE_C R236, R236, R237, RZ ;  /* 0x000000edecec723e */ /* 0x000fe200048070ff */
[----:B------:R-:W-:Y:S01]  /*25240*/  BSSY B0, `(.L_x_66) ;  /* 0x000008c000007945 */ /* 0x000fe20003800000 */
[----:B------:R-:W-:Y:S02]  /*25250*/  F2FP.SATFINITE.E4M3.F32.PACK_AB_MERGE_C R100, R100, R115, RZ ;  /* 0x000000736464723e */ /* 0x000fe400048070ff */
[----:B------:R-:W-:Y:S02]  /*25260*/  F2FP.SATFINITE.E4M3.F32.PACK_AB_MERGE_C R104, R104, R119, RZ ;  /* 0x000000776868723e */ /* 0x000fe400048070ff */
[----:B------:R-:W-:Y:S02]  /*25270*/  F2FP.SATFINITE.E4M3.F32.PACK_AB_MERGE_C R117, R137, R117, RZ ;  /* 0x000000758975723e */ /* 0x000fe400048070ff */
[----:B------:R-:W-:-:S02]  /*25280*/  F2FP.SATFINITE.E4M3.F32.PACK_AB_MERGE_C R120, R120, R135, RZ ;  /* 0x000000877878723e */ /* 0x000fc400048070ff */
[----:B------:R-:W-:Y:S02]  /*25290*/  F2FP.SATFINITE.E4M3.F32.PACK_AB_MERGE_C R121, R139, R121, RZ ;  /* 0x000000798b79723e */ /* 0x000fe400048070ff */
[----:B------:R-:W-:Y:S02]  /*252a0*/  F2FP.SATFINITE.E4M3.F32.PACK_AB_MERGE_C R125, R141, R125, RZ ;  /* 0x0000007d8d7d723e */ /* 0x000fe400048070ff */
        /* <DEDUP_REMOVED lines=94> */
[----:B------:R-:W-:Y:S01]  /*25890*/  F2FP.SATFINITE.E4M3.F32.PACK_AB_MERGE_C R207, R209, R207, RZ ;  /* 0x000000cfd1cf723e */ /* 0x000fe200048070ff */
[----:B--2---:R-:W-:Y:S04]  /*258a0*/  STS.U16 [R2+-0x1ff8], R52 ;  /* 0xffe0083402007388 */ /* 0x004fe80000000400 */
[----:B---3--:R-:W-:Y:S04]  /*258b0*/  STS.U16 [R2+-0x21f8], R12 ;  /* 0xffde080c02007388 */ /* 0x008fe80000000400 */
[----:B----4-:R-:W-:Y:S04]  /*258c0*/  STS.U16 [R2+-0x2000], R56 ;  /* 0xffe0003802007388 */ /* 0x010fe80000000400 */
[----:B------:R-:W-:Y:S04]  /*258d0*/  STS.U16 [R2+-0x2200], R14 ;  /* 0xffde000e02007388 */ /* 0x000fe80000000400 */
[----:B------:R2:W-:Y:S04]  /*258e0*/  STS.U16 [R6+-0x21f8], R8 ;  /* 0xffde080806007388 */ /* 0x0005e80000000400 */
[----:B------:R1:W-:Y:S01]  /*258f0*/  STS.U16 [R6+-0x2200], R10 ;  /* 0xffde000a06007388 */ /* 0x0003e20000000400 */
[----:B--2---:R-:W-:-:S03]  /*25900*/  IADD3 R8, R51, R4, RZ ;  /* 0x0000000433087210 */ /* 0x004fc60007ffe0ff */
[----:B------:R1:W-:Y:S04]  /*25910*/  STS.U16 [R6+-0x2000], R48 ;  /* 0xffe0003006007388 */ /* 0x0003e80000000400 */
[----:B------:R1:W-:Y:S04]  /*25920*/  STS.U16 [R6+-0x1ff8], R44 ;  /* 0xffe0082c06007388 */ /* 0x0003e80000000400 */
[----:B------:R1:W-:Y:S04]  /*25930*/  STS.U16 [R4], R40 ;  /* 0x0000002804007388 */ /* 0x0003e80000000400 */
[----:B------:R1:W-:Y:S04]  /*25940*/  STS.U16 [R4+0x200], R36 ;  /* 0x0002002404007388 */ /* 0x0003e80000000400 */
[----:B------:R1:W-:Y:S04]  /*25950*/  STS.U16 [R4+0x8], R236 ;  /* 0x000008ec04007388 */ /* 0x0003e80000000400 */
[----:B------:R1:W-:Y:S04]  /*25960*/  STS.U16 [R4+0x208], R29 ;  /* 0x0002081d04007388 */ /* 0x0003e80000000400 */
[----:B------:R1:W-:Y:S04]  /*25970*/  STS.U16 [R8], R0 ;  /* 0x0000000008007388 */ /* 0x0003e80000000400 */
[----:B------:R1:W-:Y:S04]  /*25980*/  STS.U16 [R8+0x200], R33 ;  /* 0x0002002108007388 */ /* 0x0003e80000000400 */
[----:B------:R1:W-:Y:S04]  /*25990*/  STS.U16 [R8+0x8], R3 ;  /* 0x0000080308007388 */ /* 0x0003e80000000400 */
[----:B------:R1:W-:Y:S01]  /*259a0*/  STS.U16 [R8+0x208], R37 ;  /* 0x0002082508007388 */ /* 0x0003e20000000400 */
[----:B------:R-:W-:Y:S01]  /*259b0*/  @!PT LDS RZ, [RZ] ;  /* 0x00000000fffff984 */ /* 0x000fe20000000800 */
[----:B------:R-:W-:Y:S01]  /*259c0*/  @!PT LDS RZ, [RZ] ;  /* 0x00000000fffff984 */ /* 0x000fe20000000800 */
[----:B------:R-:W-:Y:S01]  /*259d0*/  @!PT LDS RZ, [RZ] ;  /* 0x00000000fffff984 */ /* 0x000fe20000000800 */
[----:B------:R-:W-:Y:S01]  /*259e0*/  @!PT LDS RZ, [RZ] ;  /* 0x00000000fffff984 */ /* 0x000fe20000000800 */
[----:B------:R2:W-:Y:S06]  /*259f0*/  MEMBAR.ALL.CTA ;  /* 0x0000000000007992 */ /* 0x0005ec0000008000 */
[----:B--2---:R-:W2:Y:S02]  /*25a00*/  FENCE.VIEW.ASYNC.S ;  /* 0x00000000000073c6 */ /* 0x004ea40000000000 */
[----:B--2---:R-:W-:Y:S06]  /*25a10*/  BAR.SYNC.DEFER_BLOCKING 0x1, 0x80 ;  /* 0x0042000000007b1d */ /* 0x004fec0000010000 */
[----:B------:R-:W-:Y:S05]  /*25a20*/  @P0 BRA `(.L_x_67) ;  /* 0x0000000000340947 */ /* 0x000fea0003800000 */
[----:B------:R-:W-:Y:S01]  /*25a30*/  S2UR UR12, SR_CTAID.Z ;  /* 0x00000000000c79c3 */ /* 0x000fe20000002700 */
[----:B-----5:R-:W-:Y:S01]  /*25a40*/  R2UR UR6, R32 ;  /* 0x00000000200672ca */ /* 0x020fe200000e0000 */
[----:B------:R-:W-:Y:S01]  /*25a50*/  ULDC.64 UR4, c[0x0][0x198] ;  /* 0x0000660000047ab9 */ /* 0x000fe20000000a00 */
[----:B------:R-:W-:Y:S01]  /*25a60*/  R2UR UR8, R98 ;  /* 0x00000000620872ca */ /* 0x000fe200000e0000 */
[----:B------:R-:W-:Y:S01]  /*25a70*/  UIADD3 UR4, UP0, UR4, 0x670, URZ ;  /* 0x0000067004047890 */ /* 0x000fe2000ff1e03f */
[----:B------:R-:W-:-:S03]  /*25a80*/  UMOV UR9, URZ ;  /* 0x0000003f00097c82 */ /* 0x000fc60008000000 */
[----:B------:R-:W2:Y:S01]  /*25a90*/  S2UR UR11, SR_CTAID.Y ;  /* 0x00000000000b79c3 */ /* 0x000ea20000002600 */
[----:B------:R-:W-:-:S05]  /*25aa0*/  UIADD3.X UR5, URZ, UR5, URZ, UP0, !UPT ;  /* 0x000000053f057290 */ /* 0x000fca00087fe43f */
[----:B------:R-:W-:Y:S02]  /*25ab0*/  USHF.L.U32 UR10, UR6, 0x6, URZ ;  /* 0x00000006060a7899 */ /* 0x000fe4000800063f */
[----:B------:R-:W-:-:S09]  /*25ac0*/  UIADD3 UR8, UR8, -0x2200, URZ ;  /* 0xffffde0008087890 */ /* 0x000fd2000fffe03f */
[----:B--2---:R2:W-:Y:S01]  /*25ad0*/  UTMASTG.4D [UR8], [UR4] ;  /* 0x00000008040073b5 */ /* 0x0045e20008018000 */
[----:B------:R0:W-:Y:S01]  /*25ae0*/  UTMACMDFLUSH ;  /* 0x00000000000079b7 */ /* 0x0001e20000000000 */
[----:B--2---:R-:W-:-:S04]  /*25af0*/  DEPBAR.LE SB0, 0x1 ;  /* 0x000080400000791a */ /* 0x004fc80000000000 */
.L_x_67:
[----:B------:R-:W-:Y:S05]  /*25b00*/  BSYNC B0 ;  /* 0x0000000000007941 */ /* 0x000fea0003800000 */
.L_x_66:
[----:B------:R-:W-:Y:S06]  /*25b10*/  BAR.SYNC.DEFER_BLOCKING 0x1, 0x80 ;  /* 0x0042000000007b1d */ /* 0x000fec0000010000 */
[----:B------:R-:W-:Y:S01]  /*25b20*/  BSSY B0, `(.L_x_68) ;  /* 0x0000026000007945 */ /* 0x000fe20003800000 */
[----:B------:R2:W-:Y:S04]  /*25b30*/  STS.U16 [R2+-0x1200], R5 ;  /* 0xffee000502007388 */ /* 0x0005e80000000400 */
[----:B------:R2:W-:Y:S04]  /*25b40*/  STS.U16 [R2+-0x1000], R41 ;  /* 0xfff0002902007388 */ /* 0x0005e80000000400 */
[----:B------:R2:W-:Y:S04]  /*25b50*/  STS.U16 [R2+-0x11f8], R7 ;  /* 0xffee080702007388 */ /* 0x0005e80000000400 */
[----:B------:R2:W-:Y:S04]  /*25b60*/  STS.U16 [R2+-0xff8], R45 ;  /* 0xfff0082d02007388 */ /* 0x0005e80000000400 */
[----:B------:R2:W-:Y:S04]  /*25b70*/  STS.U16 [R6+-0x1200], R9 ;  /* 0xffee000906007388 */ /* 0x0005e80000000400 */
[----:B------:R2:W-:Y:S04]  /*25b80*/  STS.U16 [R6+-0x1000], R49 ;  /* 0xfff0003106007388 */ /* 0x0005e80000000400 */
[----:B------:R2:W-:Y:S04]  /*25b90*/  STS.U16 [R6+-0x11f8], R11 ;  /* 0xffee080b06007388 */ /* 0x0005e80000000400 */
[----:B------:R2:W-:Y:S04]  /*25ba0*/  STS.U16 [R6+-0xff8], R53 ;  /* 0xfff0083506007388 */ /* 0x0005e80000000400 */
[----:B------:R2:W-:Y:S04]  /*25bb0*/  STS.U16 [R4+0x1000], R13 ;  /* 0x0010000d04007388 */ /* 0x0005e80000000400 */
[----:B------:R2:W-:Y:S04]  /*25bc0*/  STS.U16 [R4+0x1200], R57 ;  /* 0x0012003904007388 */ /* 0x0005e80000000400 */
[----:B------:R2:W-:Y:S04]  /*25bd0*/  STS.U16 [R4+0x1008], R15 ;  /* 0x0010080f04007388 */ /* 0x0005e80000000400 */
[----:B------:R2:W-:Y:S04]  /*25be0*/  STS.U16 [R4+0x1208], R61 ;  /* 0x0012083d04007388 */ /* 0x0005e80000000400 */
[----:B------:R2:W-:Y:S04]  /*25bf0*/  STS.U16 [R8+0x1000], R17 ;  /* 0x0010001108007388 */ /* 0x0005e80000000400 */
        /* <DEDUP_REMOVED lines=8> */
[----:B---3--:R-:W3:Y:S02]  /*25c80*/  FENCE.VIEW.ASYNC.S ;  /* 0x00000000000073c6 */ /* 0x008ee40000000000 */
[----:B---3--:R-:W-:Y:S06]  /*25c90*/  BAR.SYNC.DEFER_BLOCKING 0x1, 0x80 ;  /* 0x0042000000007b1d */ /* 0x008fec0000010000 */
[----:B--2---:R-:W-:Y:S05]  /*25ca0*/  @P0 BRA `(.L_x_69) ;  /* 0x0000000000340947 */ /* 0x004fea0003800000 */
[----:B------:R-:W-:Y:S01]  /*25cb0*/  S2UR UR12, SR_CTAID.Z ;  /* 0x00000000000c79c3 */ /* 0x000fe20000002700 */
[----:B-----5:R-:W-:Y:S01]  /*25cc0*/  R2UR UR6, R32 ;  /* 0x00000000200672ca */ /* 0x020fe200000e0000 */
[----:B------:R-:W-:Y:S01]  /*25cd0*/  ULDC.64 UR4, c[0x0][0x198] ;  /* 0x0000660000047ab9 */ /* 0x000fe20000000a00 */
[----:B------:R-:W-:Y:S01]  /*25ce0*/  R2UR UR8, R98 ;  /* 0x00000000620872ca */ /* 0x000fe200000e0000 */
[----:B------:R-:W-:Y:S01]  /*25cf0*/  UIADD3 UR4, UP0, UR4, 0x670, URZ ;  /* 0x0000067004047890 */ /* 0x000fe2000ff1e03f */
[----:B------:R-:W-:-:S03]  /*25d00*/  UMOV UR9, 0x40 ;  /* 0x0000004000097882 */ /* 0x000fc60000000000 */
[----:B------:R-:W2:Y:S01]  /*25d10*/  S2UR UR11, SR_CTAID.Y ;  /* 0x00000000000b79c3 */ /* 0x000ea20000002600 */
[----:B------:R-:W-:-:S05]  /*25d20*/  UIADD3.X UR5, URZ, UR5, URZ, UP0, !UPT ;  /* 0x000000053f057290 */ /* 0x000fca00087fe43f */
[----:B------:R-:W-:Y:S02]  /*25d30*/  USHF.L.U32 UR10, UR6, 0x6, URZ ;  /* 0x00000006060a7899 */ /* 0x000fe4000800063f */
[----:B------:R-:W-:-:S09]  /*25d40*/  UIADD3 UR8, UR8, -0x1200, URZ ;  /* 0xffffee0008087890 */ /* 0x000fd2000fffe03f */
[----:B--2---:R2:W-:Y:S01]  /*25d50*/  UTMASTG.4D [UR8], [UR4] ;  /* 0x00000008040073b5 */ /* 0x0045e20008018000 */
[----:B------:R0:W-:Y:S01]  /*25d60*/  UTMACMDFLUSH ;  /* 0x00000000000079b7 */ /* 0x0001e20000000000 */
[----:B--2---:R-:W-:-:S04]  /*25d70*/  DEPBAR.LE SB0, 0x1 ;  /* 0x000080400000791a */ /* 0x004fc80000000000 */
.L_x_69:
[----:B------:R-:W-:Y:S05]  /*25d80*/  BSYNC B0 ;  /* 0x0000000000007941 */ /* 0x000fea0003800000 */
.L_x_68:
        /* <DEDUP_REMOVED lines=39> */
.L_x_71:
[----:B------:R-:W-:Y:S05]  /*26000*/  BSYNC B0 ;  /* 0x0000000000007941 */ /* 0x000fea0003800000 */
.L_x_70:
        /* <DEDUP_REMOVED lines=39> */
.L_x_73:
[----:B------:R-:W-:Y:S05]  /*26280*/  BSYNC B0 ;  /* 0x0000000000007941 */ /* 0x000fea0003800000 */
.L_x_72:
        /* <DEDUP_REMOVED lines=39> */
.L_x_75:
[----:B------:R-:W-:Y:S05]  /*26500*/  BSYNC B0 ;  /* 0x0000000000007941 */ /* 0x000fea0003800000 */
.L_x_74:
        /* <DEDUP_REMOVED lines=39> */
.L_x_77:
[----:B------:R-:W-:Y:S05]  /*26780*/  BSYNC B0 ;  /* 0x0000000000007941 */ /* 0x000fea0003800000 */
.L_x_76:
        /* <DEDUP_REMOVED lines=39> */
.L_x_79:
[----:B------:R-:W-:Y:S05]  /*26a00*/  BSYNC B0 ;  /* 0x0000000000007941 */ /* 0x000fea0003800000 */
.L_x_78:
        /* <DEDUP_REMOVED lines=36> */
[----:B--2---:R2:W-:Y:S02]  /*26c50*/  UTMASTG.4D [UR8], [UR4] ;  /* 0x00000008040073b5 */ /* 0x0045e40008018000 */
[----:B--2---:R0:W-:Y:S02]  /*26c60*/  UTMACMDFLUSH ;  /* 0x00000000000079b7 */ /* 0x0041e40000000000 */
.L_x_81:
[----:B------:R-:W-:Y:S05]  /*26c70*/  BSYNC B0 ;  /* 0x0000000000007941 */ /* 0x000fea0003800000 */
.L_x_80:
[----:B-1----:R-:W2:Y:S01]  /*26c80*/  LDL.LU R0, [R1+0x228] ;  /* 0x0002280001007983 */ /* 0x002ea20000300800 */
[----:B------:R-:W-:-:S04]  /*26c90*/  DEPBAR.LE SB0, 0x0 ;  /* 0x000080000000791a */ /* 0x000fc80000000000 */
[----:B--2---:R-:W-:-:S13]  /*26ca0*/  R2UR UR4, R0 ;  /* 0x00000000000472ca */ /* 0x004fda00000e0000 */
[----:B------:R-:W-:-:S04]  /*26cb0*/  UIADD3 UR4, UR4, -0x1, URZ ;  /* 0xffffffff04047890 */ /* 0x000fc8000fffe03f */
[----:B------:R-:W-:-:S04]  /*26cc0*/  USHF.L.U32 UR4, UR4, 0x3, URZ ;  /* 0x0000000304047899 */ /* 0x000fc8000800063f */
[----:B------:R-:W-:-:S04]  /*26cd0*/  ULOP3.LUT UR4, UR4, 0x8, URZ, 0xe2, !UPT ;  /* 0x0000000804047892 */ /* 0x000fc8000f8ee23f */
[----:B------:R-:W-:-:S06]  /*26ce0*/  ULOP3.LUT UR4, UR4, 0x18, URZ, 0x3c, !UPT ;  /* 0x0000001804047892 */ /* 0x000fcc000f8e3c3f */
[----:B------:R-:W-:-:S04]  /*26cf0*/  IMAD.U32 R0, RZ, RZ, UR4 ;  /* 0x00000004ff007e24 */ /* 0x000fc8000f8e00ff */
[----:B------:R-:W-:Y:S01]  /*26d00*/  SYNCS.ARRIVE.TRANS64.A1T0 RZ, [R0+UR60+0x60090], RZ ;  /* 0x060090ff00ff79a7 */ /* 0x000fe2000810003c */
[----:B------:R-:W-:Y:S05]  /*26d10*/  EXIT ;  /* 0x000000000000794d */ /* 0x000fea0003800000 */
.L_x_6:
[----:B------:R-:W-:-:S08]  /*26d20*/  UISETP.NE.AND UP0, UPT, UR8, 0x1, UPT ;  /* 0x000000010800788c */ /* 0x000fd0000bf05270 */
[----:B------:R-:W1:-:S00]  /*26d30*/  USETMAXREG.DEALLOC.CTAPOOL 0x18 ;  /* 0x00000018000079c8 */ /* 0x000e4000080e0500 */
[----:B------:R-:W-:-:S13]  /*26d40*/  PLOP3.LUT P0, PT, PT, PT, UP0, 0x80, 0x0 ;  /* 0x000000000000781c */ /* 0x000fda0003f0f008 */
[----:B------:R-:W-:Y:S05]  /*26d50*/  @P0 EXIT ;  /* 0x000000000000094d */ /* 0x000fea0003800000 */
[----:B------:R-:W2:Y:S01]  /*26d60*/  S2UR UR11, SR_CTAID.X ;  /* 0x00000000000b79c3 */ /* 0x000ea20000002500 */
[----:B------:R-:W-:Y:S01]  /*26d70*/  ULDC UR4, c[0x0][0x28c] ;  /* 0x0000a30000047ab9 */ /* 0x000fe20000000800 */
[----:B------:R-:W-:Y:S01]  /*26d80*/  ELECT P3, URZ, PT ;  /* 0x00000000003f782f */ /* 0x000fe20003860000 */
[----:B------:R-:W-:Y:S01]  /*26d90*/  BSSY B0, `(.L_x_82) ;  /* 0x0000043000007945 */ /* 0x000fe20003800000 */
[----:B------:R-:W-:Y:S01]  /*26da0*/  UIADD3 UR5, UR4, 0x7f, URZ ;  /* 0x0000007f04057890 */ /* 0x000fe2000fffe03f */
[----:B-1----:R-:W-:Y:S02]  /*26db0*/  CS2R R2, SRZ ;  /* 0x0000000000027805 */ /* 0x002fe4000001ff00 */
[----:B------:R-:W-:Y:S01]  /*26dc0*/  MOV R7, RZ ;  /* 0x000000ff00077202 */ /* 0x000fe20000000f00 */
[----:B------:R-:W-:Y:S01]  /*26dd0*/  USHF.R.S32.HI UR6, URZ, 0x1f, UR5 ;  /* 0x0000001f3f067899 */ /* 0x000fe20008011405 */
[----:B------:R-:W1:Y:S03]  /*26de0*/  S2UR UR20, SR_CTAID.Y ;  /* 0x00000000001479c3 */ /* 0x000e660000002600 */
[----:B------:R-:W-:-:S04]  /*26df0*/  ULEA.HI UR6, UR6, UR5, URZ, 0x7 ;  /* 0x0000000506067291 */ /* 0x000fc8000f8f383f */
[----:B------:R-:W-:Y:S01]  /*26e00*/  USHF.R.S32.HI UR6, URZ, 0x7, UR6 ;  /* 0x000000073f067899 */ /* 0x000fe20008011406 */
[----:B------:R-:W3:Y:S01]  /*26e10*/  S2UR UR21, SR_CTAID.Z ;  /* 0x00000000001579c3 */ /* 0x000ee20000002700 */
[----:B--2---:R-:W-:-:S04]  /*26e20*/  USHF.L.U32 UR11, UR11, 0x7, URZ ;  /* 0x000000070b0b7899 */ /* 0x004fc8000800063f */
[----:B------:R-:W-:-:S04]  /*26e30*/  UIADD3 UR4, UR11, 0xff, URZ ;  /* 0x000000ff0b047890 */ /* 0x000fc8000fffe03f */
[----:B------:R-:W-:-:S04]  /*26e40*/  USHF.R.U32.HI UR4, URZ, 0x7, UR4 ;  /* 0x000000073f047899 */ /* 0x000fc80008011604 */
[----:B------:R-:W-:-:S04]  /*26e50*/  UISETP.LT.AND UP0, UPT, UR4, UR6, UPT ;  /* 0x000000060400728c */ /* 0x000fc8000bf01270 */
[----:B------:R-:W-:Y:S01]  /*26e60*/  USEL UR4, UR4, UR6, UP0 ;  /* 0x0000000604047287 */ /* 0x000fe20008000000 */
[----:B-1-3--:R-:W-:Y:S11]  /*26e70*/  @!P3 BRA `(.L_x_83) ;  /* 0x0000000000d0b947 */ /* 0x00aff60003800000 */
[----:B------:R-:W1:Y:S01]  /*26e80*/  S2R R4, SR_CgaCtaId ;  /* 0x0000000000047919 */ /* 0x000e620000008800 */
[----:B------:R-:W-:Y:S02]  /*26e90*/  MOV R3, 0x400 ;  /* 0x0000040000037802 */ /* 0x000fe40000000f00 */
[----:B------:R-:W-:Y:S02]  /*26ea0*/  MOV R5, 0x1 ;  /* 0x0000000100057802 */ /* 0x000fe40000000f00 */
[----:B-1----:R-:W-:Y:S02]  /*26eb0*/  LEA R4, R4, R3, 0x18 ;  /* 0x0000000304047211 */ /* 0x002fe400078ec0ff */
[----:B------:R-:W-:-:S04]  /*26ec0*/  SHF.L.U32 R3, R5, 0x1f, RZ ;  /* 0x0000001f05037819 */ /* 0x000fc800000006ff */
[----:B------:R-:W1:Y:S02]  /*26ed0*/  SYNCS.PHASECHK.TRANS64.TRYWAIT P0, [R4+URZ+0x60060], R3 ;  /* 0x06006003040075a7 */ /* 0x000e64000800017f */
[----:B-1----:R-:W-:Y:S05]  /*26ee0*/  @!P0 BRA `(.L_x_84) ;  /* 0x0000001400dc8947 */ /* 0x002fea0003800000 */
.L_x_121:
[----:B------:R-:W-:Y:S01]  /*26ef0*/  ULOP3.LUT UR5, UR14, 0x2, URZ, 0xfc, !UPT ;  /* 0x000000020e057892 */ /* 0x000fe2000f8efc3f */
[----:B-1----:R-:W-:-:S03]  /*26f00*/  @P2 IMAD.MOV.U32 R3, RZ, RZ, 0x8000 ;  /* 0x00008000ff032424 */ /* 0x002fc600078e00ff */
[----:B------:R-:W-:Y:S01]  /*26f10*/  UPRMT UR5, UR5, 0x9910, URZ ;  /* 0x0000991005057896 */ /* 0x000fe2000800003f */
[----:B------:R1:W-:Y:S03]  /*26f20*/  @P2 SYNCS.ARRIVE.TRANS64 RZ, [R4+URZ+0x60050], R3 ;  /* 0x0600500304ff29a7 */ /* 0x0003e6000800003f */
[----:B------:R-:W-:-:S06]  /*26f30*/  UISETP.NE.AND UP0, UPT, UR5, 0x2, UPT ;  /* 0x000000020500788c */ /* 0x000fcc000bf05270 */
[----:B------:R-:W-:-:S13]  /*26f40*/  PLOP3.LUT P0, PT, PT, PT, UP0, 0x80, 0x0 ;  /* 0x000000000000781c */ /* 0x000fda0003f0f008 */
[----:B-1----:R-:W-:Y:S05]  /*26f50*/  @P0 BRA `(.L_x_85) ;  /* 0x0000000000040947 */ /* 0x002fea0003800000 */
[----:B------:R-:W-:Y:S01]  /*26f60*/  BPT.TRAP 0x1 ;  /* 0x000000040000795c */ /* 0x000fe20000300000 */
.L_x_85:
[----:B------:R-:W-:-:S04]  /*26f70*/  LOP3.LUT P0, RZ, R0, 0x1f, RZ, 0xc0, !PT ;  /* 0x0000001f00ff7812 */ /* 0x000fc8000780c0ff */
[----:B------:R-:W-:-:S13]  /*26f80*/  PLOP3.LUT P0, PT, P0, P2, PT, 0x2a, 0x0 ;  /* 0x000000000000781c */ /* 0x000fda0000704572 */
[----:B------:R-:W-:Y:S05]  /*26f90*/  @P0 BRA `(.L_x_86) ;  /* 0x0000000000040947 */ /* 0x000fea0003800000 */
[----:B------:R-:W-:Y:S01]  /*26fa0*/  BPT.TRAP 0x1 ;  /* 0x000000040000795c */ /* 0x000fe20000300000 */
.L_x_86:
[----:B------:R-:W-:Y:S01]  /*26fb0*/  R2UR UR8, R4 ;  /* 0x00000000040872ca */ /* 0x000fe200000e0000 */
[----:B------:R-:W-:Y:S01]  /*26fc0*/  ULDC.64 UR6, c[0x0][0x198] ;  /* 0x0000660000067ab9 */ /* 0x000fe20000000a00 */
[----:B------:R-:W-:Y:S01]  /*26fd0*/  UMOV UR22, 0x0 ;  /* 0x0000000000167882 */ /* 0x000fe20000000000 */
[----:B------:R-:W-:Y:S01]  /*26fe0*/  UIADD3 UR6, UP0, UR6, 0xf0, URZ ;  /* 0x000000f006067890 */ /* 0x000fe2000ff1e03f */
[----:B------:R-:W-:Y:S01]  /*26ff0*/  MOV R3, 0x1 ;  /* 0x0000000100037802 */ /* 0x000fe20000000f00 */
[----:B------:R-:W-:Y:S01]  /*27000*/  UMOV UR23, 0x10000000 ;  /* 0x1000000000177882 */ /* 0x000fe20000000000 */
[----:B------:R-:W-:Y:S01]  /*27010*/  UMOV UR10, URZ ;  /* 0x0000003f000a7c82 */ /* 0x000fe20008000000 */
[----:B------:R-:W-:Y:S01]  /*27020*/  UIADD3.X UR7, URZ, UR7, URZ, UP0, !UPT ;  /* 0x000000073f077290 */ /* 0x000fe200087fe43f */
[----:B------:R-:W-:Y:S01]  /*27030*/  MOV R7, 0x40 ;  /* 0x0000004000077802 */ /* 0x000fe20000000f00 */
[----:B------:R-:W-:Y:S01]  /*27040*/  UMOV UR12, UR20 ;  /* 0x00000014000c7c82 */ /* 0x000fe20008000000 */
[----:B------:R-:W-:Y:S01]  /*27050*/  UMOV UR13, UR21 ;  /* 0x00000015000d7c82 */ /* 0x000fe20008000000 */
[----:B------:R-:W-:Y:S01]  /*27060*/  UMOV UR34, 0x80 ;  /* 0x0000008000227882 */ /* 0x000fe20000000000 */
[----:B------:R-:W-:Y:S01]  /*27070*/  UMOV UR35, UR11 ;  /* 0x0000000b00237c82 */ /* 0x000fe20008000000 */
[----:B------:R-:W-:-:S02]  /*27080*/  UIADD3 UR9, UR8, 0x60050, URZ ;  /* 0x0006005008097890 */ /* 0x000fc4000fffe03f */
[----:B------:R-:W-:Y:S02]  /*27090*/  UIADD3 UR32, UR8, 0x2000, URZ ;  /* 0x0000200008207890 */ /* 0x000fe4000fffe03f */
[----:B------:R-:W-:Y:S02]  /*270a0*/  UIADD3 UR24, UR8, 0x4000, URZ ;  /* 0x0000400008187890 */ /* 0x000fe4000fffe03f */
[----:B------:R-:W-:Y:S01]  /*270b0*/  UIADD3 UR16, UR8, 0x6000, URZ ;  /* 0x0000600008107890 */ /* 0x000fe2000fffe03f */
[----:B------:R-:W-:Y:S01]  /*270c0*/  UMOV UR36, UR20 ;  /* 0x0000001400247c82 */ /* 0x000fe20008000000 */
[----:B------:R-:W-:Y:S01]  /*270d0*/  UMOV UR37, UR21 ;  /* 0x0000001500257c82 */ /* 0x000fe20008000000 */
[----:B------:R-:W-:Y:S01]  /*270e0*/  UMOV UR33, UR9 ;  /* 0x0000000900217c82 */ /* 0x000fe20008000000 */
[----:B------:R-:W-:Y:S01]  /*270f0*/  UMOV UR26, 0x100 ;  /* 0x00000100001a7882 */ /* 0x000fe20000000000 */
[----:B------:R-:W-:Y:S01]  /*27100*/  UMOV UR27, UR11 ;  /* 0x0000000b001b7c82 */ /* 0x000fe20008000000 */
[----:B------:R-:W-:Y:S01]  /*27110*/  UMOV UR28, UR20 ;  /* 0x00000014001c7c82 */ /* 0x000fe20008000000 */
[----:B------:R1:W-:Y:S01]  /*27120*/  UTMALDG.4D [UR8], [UR6], desc[UR22] ;  /* 0x00001608060075b4 */ /* 0x0003e20008019000 */
[----:B------:R-:W-:Y:S01]  /*27130*/  UMOV UR29, UR21 ;  /* 0x00000015001d7c82 */ /* 0x000fe20008000000 */
[----:B------:R-:W-:Y:S01]  /*27140*/  UMOV UR25, UR9 ;  /* 0x0000000900197c82 */ /* 0x000fe20008000000 */
[----:B------:R-:W-:Y:S01]  /*27150*/  UMOV UR18, 0x180 ;  /* 0x0000018000127882 */ /* 0x000fe20000000000 */
[----:B------:R-:W-:Y:S01]  /*27160*/  UMOV UR19, UR11 ;  /* 0x0000000b00137c82 */ /* 0x000fe20008000000 */
[----:B------:R-:W-:Y:S01]  /*27170*/  UMOV UR17, UR9 ;  /* 0x0000000900117c82 */ /* 0x000fe20008000000 */
[----:B------:R1:W-:Y:S01]  /*27180*/  UTMALDG.4D [UR32], [UR6], desc[UR22] ;  /* 0x00001620060075b4 */ /* 0x0003e20008019000 */
[----:B------:R1:W-:Y:S01]  /*27190*/  UTMALDG.4D [UR24], [UR6], desc[UR22] ;  /* 0x00001618060075b4 */ /* 0x0003e20008019000 */
[----:B------:R1:W-:Y:S02]  /*271a0*/  UTMALDG.4D [UR16], [UR6], desc[UR22] ;  /* 0x00001610060075b4 */ /* 0x0003e40008019000 */
[----:B-1----:R-:W-:Y:S01]  /*271b0*/  NOP ;  /* 0x0000000000007918 */ /* 0x002fe20000000000 */
.L_x_83:
[----:B------:R-:W-:Y:S05]  /*271c0*/  BSYNC B0 ;  /* 0x0000000000007941 */ /* 0x000fea0003800000 */
.L_x_82:
[----:B------:R-:W-:Y:S01]  /*271d0*/  ISETP.LT.AND P4, PT, RZ, UR4, P3 ;  /* 0x00000004ff007c0c */ /* 0x000fe20009f81270 */
[----:B------:R-:W-:-:S12]  /*271e0*/  BSSY B0, `(.L_x_87) ;  /* 0x0000037000007945 */ /* 0x000fd80003800000 */
[----:B------:R-:W-:Y:S05]  /*271f0*/  @!P4 BRA `(.L_x_88) ;  /* 0x0000000000d4c947 */ /* 0x000fea0003800000 */
[----:B------:R-:W1:Y:S01]  /*27200*/  S2R R5, SR_CgaCtaId ;  /* 0x0000000000057919 */ /* 0x000e620000008800 */
[----:B------:R-:W-:-:S04]  /*27210*/  MOV R2, 0x400 ;  /* 0x0000040000027802 */ /* 0x000fc80000000f00 */
[----:B-1----:R-:W-:Y:S01]  /*27220*/  LEA R5, R5, R2, 0x18 ;  /* 0x0000000205057211 */ /* 0x002fe200078ec0ff */
[----:B------:R-:W-:-:S05]  /*27230*/  IMAD.MOV.U32 R2, RZ, RZ, 0x1 ;  /* 0x00000001ff027424 */ /* 0x000fca00078e00ff */
[----:B------:R-:W-:-:S04]  /*27240*/  SHF.L.U32 R2, R2, 0x1f, RZ ;  /* 0x0000001f02027819 */ /* 0x000fc800000006ff */
[----:B------:R-:W1:Y:S02]  /*27250*/  SYNCS.PHASECHK.TRANS64.TRYWAIT P0, [R5+URZ+0x60028], R2 ;  /* 0x06002802050075a7 */ /* 0x000e64000800017f */
[----:B-1----:R-:W-:Y:S05]  /*27260*/  @!P0 BRA `(.L_x_89) ;  /* 0x0000001400108947 */ /* 0x002fea0003800000 */
.L_x_122:
[----:B------:R-:W-:Y:S01]  /*27270*/  ULOP3.LUT UR5, UR14, 0x2, URZ, 0xfc, !UPT ;  /* 0x000000020e057892 */ /* 0x000fe2000f8efc3f */
[----:B-1----:R-:W-:-:S03]  /*27280*/  @P2 MOV R2, 0x10000 ;  /* 0x0001000000022802 */ /* 0x002fc60000000f00 */
[----:B------:R-:W-:Y:S01]  /*27290*/  UPRMT UR5, UR5, 0x9910, URZ ;  /* 0x0000991005057896 */ /* 0x000fe2000800003f */
[----:B------:R1:W-:Y:S03]  /*272a0*/  @P2 SYNCS.ARRIVE.TRANS64 RZ, [R5+URZ+0x60000], R2 ;  /* 0x0600000205ff29a7 */ /* 0x0003e6000800003f */
[----:B------:R-:W-:-:S06]  /*272b0*/  UISETP.NE.AND UP0, UPT, UR5, 0x2, UPT ;  /* 0x000000020500788c */ /* 0x000fcc000bf05270 */
[----:B------:R-:W-:-:S13]  /*272c0*/  PLOP3.LUT P0, PT, PT, PT, UP0, 0x80, 0x0 ;  /* 0x000000000000781c */ /* 0x000fda0003f0f008 */
[----:B-1----:R-:W-:Y:S05]  /*272d0*/  @P0 BRA `(.L_x_90) ;  /* 0x0000000000040947 */ /* 0x002fea0003800000 */
[----:B------:R-:W-:Y:S01]  /*272e0*/  BPT.TRAP 0x1 ;  /* 0x000000040000795c */ /* 0x000fe20000300000 */
.L_x_90:
[----:B------:R-:W-:-:S04]  /*272f0*/  LOP3.LUT P0, RZ, R0, 0x1f, RZ, 0xc0, !PT ;  /* 0x0000001f00ff7812 */ /* 0x000fc8000780c0ff */
[----:B------:R-:W-:-:S13]  /*27300*/  PLOP3.LUT P0, PT, P0, P2, PT, 0x2a, 0x0 ;  /* 0x000000000000781c */ /* 0x000fda0000704572 */
[----:B------:R-:W-:Y:S05]  /*27310*/  @P0 BRA `(.L_x_91) ;  /* 0x0000000000040947 */ /* 0x000fea0003800000 */
[----:B------:R-:W-:Y:S01]  /*27320*/  BPT.TRAP 0x1 ;  /* 0x000000040000795c */ /* 0x000fe20000300000 */
.L_x_91:
[----:B------:R-:W-:Y:S01]  /*27330*/  R2UR UR24, R5 ;  /* 0x00000000051872ca */ /* 0x000fe200000e0000 */
[----:B------:R-:W-:Y:S01]  /*27340*/  ULDC.64 UR6, c[0x0][0x198] ;  /* 0x0000660000067ab9 */ /* 0x000fe20000000a00 */
[----:B------:R-:W-:Y:S01]  /*27350*/  UMOV UR19, URZ ;  /* 0x0000003f00137c82 */ /* 0x000fe20008000000 */
[----:B------:R-:W-:Y:S01]  /*27360*/  UIADD3 UR6, UP0, UR6, 0x1f0, URZ ;  /* 0x000001f006067890 */ /* 0x000fe2000ff1e03f */
[----:B------:R-:W-:Y:S01]  /*27370*/  MOV R2, 0x1 ;  /* 0x0000000100027802 */ /* 0x000fe20000000f00 */
[----:B------:R-:W-:Y:S01]  /*27380*/  UMOV UR8, 0x0 ;  /* 0x0000000000087882 */ /* 0x000fe20000000000 */
[----:B------:R-:W-:Y:S01]  /*27390*/  UMOV UR9, 0x10000000 ;  /* 0x1000000000097882 */ /* 0x000fe20000000000 */
[----:B------:R-:W-:Y:S01]  /*273a0*/  UIADD3.X UR7, URZ, UR7, URZ, UP0, !UPT ;  /* 0x000000073f077290 */ /* 0x000fe200087fe43f */
[----:B------:R-:W-:Y:S01]  /*273b0*/  UMOV UR18, URZ ;  /* 0x0000003f00127c82 */ /* 0x000fe20008000000 */
[----:B------:R-:W-:Y:S01]  /*273c0*/  UMOV UR42, 0x80 ;  /* 0x00000080002a7882 */ /* 0x000fe20000000000 */
[----:B------:R-:W-:Y:S01]  /*273d0*/  UMOV UR44, UR20 ;  /* 0x00000014002c7c82 */ /* 0x000fe20008000000 */
[----:B------:R-:W-:-:S02]  /*273e0*/  UMOV UR45, UR21 ;  /* 0x00000015002d7c82 */ /* 0x000fc40008000000 */
[----:B------:R-:W-:Y:S02]  /*273f0*/  UIADD3 UR16, UR24, 0x10000, URZ ;  /* 0x0001000018107890 */ /* 0x000fe4000fffe03f */
[----:B------:R-:W-:Y:S02]  /*27400*/  UIADD3 UR17, UR24, 0x60000, URZ ;  /* 0x0006000018117890 */ /* 0x000fe4000fffe03f */
[----:B------:R-:W-:Y:S02]  /*27410*/  UIADD3 UR40, UR24, 0x14000, URZ ;  /* 0x0001400018287890 */ /* 0x000fe4000fffe03f */
[----:B------:R-:W-:Y:S02]  /*27420*/  UIADD3 UR32, UR24, 0x18000, URZ ;  /* 0x0001800018207890 */ /* 0x000fe4000fffe03f */
[----:B------:R-:W-:Y:S01]  /*27430*/  UIADD3 UR24, UR24, 0x1c000, URZ ;  /* 0x0001c00018187890 */ /* 0x000fe2000fffe03f */
        /* <DEDUP_REMOVED lines=11> */
[----:B------:R-:W-:Y:S01]  /*274f0*/  UMOV UR27, UR19 ;  /* 0x00000013001b7c82 */ /* 0x000fe20008000000 */
[----:B------:R-:W-:Y:S01]  /*27500*/  UMOV UR25, UR17 ;  /* 0x0000001100197c82 */ /* 0x000fe20008000000 */
[----:B------:R1:W-:Y:S01]  /*27510*/  UTMALDG.4D [UR40], [UR6], desc[UR8] ;  /* 0x00000828060075b4 */ /* 0x0003e20008019000 */
[----:B------:R1:W-:Y:S01]  /*27520*/  UTMALDG.4D [UR32], [UR6], desc[UR8] ;  /* 0x00000820060075b4 */ /* 0x0003e20008019000 */
[----:B------:R1:W-:Y:S02]  /*27530*/  UTMALDG.4D [UR24], [UR6], desc[UR8] ;  /* 0x00000818060075b4 */ /* 0x0003e40008019000 */
[----:B-1----:R-:W-:Y:S01]  /*27540*/  NOP ;  /* 0x0000000000007918 */ /* 0x002fe20000000000 */
.L_x_88:
[----:B------:R-:W-:Y:S05]  /*27550*/  BSYNC B0 ;  /* 0x0000000000007941 */ /* 0x000fea0003800000 */
.L_x_87:
[----:B------:R-:W-:Y:S04]  /*27560*/  BSSY B0, `(.L_x_92) ;  /* 0x000003a000007945 */ /* 0x000fe80003800000 */
[----:B------:R-:W-:Y:S05]  /*27570*/  @!P3 BRA `(.L_x_93) ;  /* 0x0000000000e0b947 */ /* 0x000fea0003800000 */
[----:B------:R-:W1:Y:S01]  /*27580*/  S2R R5, SR_CgaCtaId ;  /* 0x0000000000057919 */ /* 0x000e620000008800 */
[----:B------:R-:W-:-:S04]  /*27590*/  MOV R4, 0x400 ;  /* 0x0000040000047802 */ /* 0x000fc80000000f00 */
[----:B-1----:R-:W-:Y:S01]  /*275a0*/  LEA R6, R5, R4, 0x18 ;  /* 0x0000000405067211 */ /* 0x002fe200078ec0ff */
[----:B------:R-:W-:-:S03]  /*275b0*/  IMAD.MOV.U32 R5, RZ, RZ, 0x1 ;  /* 0x00000001ff057424 */ /* 0x000fc600078e00ff */
[----:B------:R-:W-:Y:S02]  /*275c0*/  LEA R4, R3, R6, 0x3 ;  /* 0x0000000603047211 */ /* 0x000fe400078e18ff */
[----:B------:R-:W-:-:S04]  /*275d0*/  SHF.L.U32 R5, R5, 0x1f, RZ ;  /* 0x0000001f05057819 */ /* 0x000fc800000006ff */
[----:B------:R-:W1:Y:S02]  /*275e0*/  SYNCS.PHASECHK.TRANS64.TRYWAIT P0, [R4+URZ+0x60060], R5 ;  /* 0x06006005040075a7 */ /* 0x000e64000800017f */
[----:B-1----:R-:W-:Y:S05]  /*275f0*/  @!P0 BRA `(.L_x_94) ;  /* 0x0000001000408947 */ /* 0x002fea0003800000 */
.L_x_123:
        /* <DEDUP_REMOVED lines=8> */
.L_x_95:
[----:B------:R-:W-:-:S04]  /*27680*/  LOP3.LUT P0, RZ, R0, 0x1f, RZ, 0xc0, !PT ;  /* 0x0000001f00ff7812 */ /* 0x000fc8000780c0ff */
[----:B------:R-:W-:-:S13]  /*27690*/  PLOP3.LUT P0, PT, P0, P2, PT, 0x2a, 0x0 ;  /* 0x000000000000781c */ /* 0x000fda0000704572 */
[----:B------:R-:W-:Y:S05]  /*276a0*/  @P0 BRA `(.L_x_96) ;  /* 0x0000000000040947 */ /* 0x000fea0003800000 */
[----:B------:R-:W-:Y:S01]  /*276b0*/  BPT.TRAP 0x1 ;  /* 0x000000040000795c */ /* 0x000fe20000300000 */
.L_x_96:
[----:B------:R-:W-:Y:S01]  /*276c0*/  R2UR UR40, R3 ;  /* 0x00000000032872ca */ /* 0x000fe200000e0000 */
[----:B------:R-:W-:Y:S01]  /*276d0*/  ULDC.64 UR6, c[0x0][0x198] ;  /* 0x0000660000067ab9 */ /* 0x000fe20000000a00 */
[----:B------:R-:W-:Y:S01]  /*276e0*/  R2UR UR5, R6 ;  /* 0x00000000060572ca */ /* 0x000fe200000e0000 */
[----:B------:R-:W-:Y:S01]  /*276f0*/  UIADD3 UR6, UP0, UR6, 0xf0, URZ ;  /* 0x000000f006067890 */ /* 0x000fe2000ff1e03f */
[----:B------:R-:W-:Y:S01]  /*27700*/  R2UR UR41, R4 ;  /* 0x00000000042972ca */ /* 0x000fe200000e0000 */
[----:B------:R-:W-:Y:S01]  /*27710*/  UMOV UR8, 0x0 ;  /* 0x0000000000087882 */ /* 0x000fe20000000000 */
[----:B------:R-:W-:Y:S01]  /*27720*/  R2UR UR43, R7 ;  /* 0x00000000072b72ca */ /* 0x000fe200000e0000 */
[----:B------:R-:W-:Y:S01]  /*27730*/  UIADD3.X UR7, URZ, UR7, URZ, UP0, !UPT ;  /* 0x000000073f077290 */ /* 0x000fe200087fe43f */
[----:B------:R-:W-:Y:S01]  /*27740*/  UMOV UR9, 0x10000000 ;  /* 0x1000000000097882 */ /* 0x000fe20000000000 */
[----:B------:R-:W-:Y:S01]  /*27750*/  UMOV UR42, URZ ;  /* 0x0000003f002a7c82 */ /* 0x000fe20008000000 */
[----:B------:R-:W-:Y:S01]  /*27760*/  UMOV UR44, UR20 ;  /* 0x00000014002c7c82 */ /* 0x000fe20008000000 */
[----:B------:R-:W-:Y:S01]  /*27770*/  UMOV UR45, UR21 ;  /* 0x00000015002d7c82 */ /* 0x000fe20008000000 */
[----:B------:R-:W-:Y:S01]  /*27780*/  UMOV UR34, 0x80 ;  /* 0x0000008000227882 */ /* 0x000fe20000000000 */
[----:B------:R-:W-:-:S02]  /*27790*/  UMOV UR36, UR20 ;  /* 0x0000001400247c82 */ /* 0x000fc40008000000 */
[----:B------:R-:W-:Y:S02]  /*277a0*/  ULEA UR40, UR40, UR5, 0xf ;  /* 0x0000000528287291 */ /* 0x000fe4000f8e783f */
[----:B------:R-:W-:Y:S02]  /*277b0*/  UIADD3 UR41, UR41, 0x60050, URZ ;  /* 0x0006005029297890 */ /* 0x000fe4000fffe03f */
[----:B------:R-:W-:Y:S02]  /*277c0*/  UIADD3 UR43, UR11, UR43, URZ ;  /* 0x0000002b0b2b7290 */ /* 0x000fe4000fffe03f */
        /* <DEDUP_REMOVED lines=19> */
.L_x_93:
[----:B------:R-:W-:Y:S05]  /*27900*/  BSYNC B0 ;  /* 0x0000000000007941 */ /* 0x000fea0003800000 */
.L_x_92:
[----:B------:R-:W-:Y:S01]  /*27910*/  BSSY B0, `(.L_x_97) ;  /* 0x0000027000007945 */ /* 0x000fe20003800000 */
[----:B------:R-:W-:-:S03]  /*27920*/  IMAD.MOV.U32 R8, RZ, RZ, RZ ;  /* 0x000000ffff087224 */ /* 0x000fc600078e00ff */
[----:B------:R-:W-:Y:S05]  /*27930*/  @!P4 BRA `(.L_x_98) ;  /* 0x000000000090c947 */ /* 0x000fea0003800000 */
[----:B------:R-:W1:Y:S01]  /*27940*/  S2R R4, SR_CgaCtaId ;  /* 0x0000000000047919 */ /* 0x000e620000008800 */
[----:B------:R-:W-:-:S04]  /*27950*/  MOV R3, 0x400 ;  /* 0x0000040000037802 */ /* 0x000fc80000000f00 */
[----:B-1----:R-:W-:Y:S02]  /*27960*/  LEA R5, R4, R3, 0x18 ;  /* 0x0000000304057211 */ /* 0x002fe400078ec0ff */
[----:B------:R-:W-:Y:S02]  /*27970*/  MOV R4, 0x1 ;  /* 0x0000000100047802 */ /* 0x000fe40000000f00 */
[----:B------:R-:W-:Y:S02]  /*27980*/  LEA R3, R2, R5, 0x3 ;  /* 0x0000000502037211 */ /* 0x000fe400078e18ff */
[----:B------:R-:W-:-:S04]  /*27990*/  SHF.L.U32 R4, R4, 0x1f, RZ ;  /* 0x0000001f04047819 */ /* 0x000fc800000006ff */
[----:B------:R-:W1:Y:S02]  /*279a0*/  SYNCS.PHASECHK.TRANS64.TRYWAIT P0, [R3+URZ+0x60028], R4 ;  /* 0x06002804030075a7 */ /* 0x000e64000800017f */
[----:B-1----:R-:W-:Y:S05]  /*279b0*/  @!P0 BRA `(.L_x_99) ;  /* 0x0000000c00648947 */ /* 0x002fea0003800000 */
.L_x_124:
        /* <DEDUP_REMOVED lines=8> */
.L_x_100:
[----:B------:R-:W-:-:S04]  /*27a40*/  LOP3.LUT P0, RZ, R0, 0x1f, RZ, 0xc0, !PT ;  /* 0x0000001f00ff7812 */ /* 0x000fc8000780c0ff */
[----:B------:R-:W-:-:S13]  /*27a50*/  PLOP3.LUT P0, PT, P0, P2, PT, 0x2a, 0x0 ;  /* 0x000000000000781c */ /* 0x000fda0000704572 */
[----:B------:R-:W-:Y:S05]  /*27a60*/  @P0 BRA `(.L_x_101) ;  /* 0x0000000000040947 */ /* 0x000fea0003800000 */
[----:B------:R-:W-:Y:S01]  /*27a70*/  BPT.TRAP 0x1 ;  /* 0x000000040000795c */ /* 0x000fe20000300000 */
.L_x_101:
[C---:B------:R-:W-:Y:S01]  /*27a80*/  LEA R5, R2.reuse, R5, 0x10 ;  /* 0x0000000502057211 */ /* 0x040fe200078e80ff */
[----:B------:R-:W-:Y:S01]  /*27a90*/  ULDC.64 UR6, c[0x0][0x198] ;  /* 0x0000660000067ab9 */ /* 0x000fe20000000a00 */
[----:B------:R-:W-:Y:S01]  /*27aa0*/  R2UR UR17, R3 ;  /* 0x00000000031172ca */ /* 0x000fe200000e0000 */
[----:B------:R-:W-:Y:S01]  /*27ab0*/  UIADD3 UR6, UP0, UR6, 0x2f0, URZ ;  /* 0x000002f006067890 */ /* 0x000fe2000ff1e03f */
[----:B------:R-:W-:Y:S01]  /*27ac0*/  R2UR UR16, R5 ;  /* 0x00000000051072ca */ /* 0x000fe200000e0000 */
[----:B------:R-:W-:Y:S01]  /*27ad0*/  UMOV UR8, 0x0 ;  /* 0x0000000000087882 */ /* 0x000fe20000000000 */
[----:B------:R-:W-:Y:S01]  /*27ae0*/  UMOV UR9, 0x10000000 ;  /* 0x1000000000097882 */ /* 0x000fe20000000000 */
[----:B------:R-:W-:Y:S01]  /*27af0*/  UIADD3.X UR7, URZ, UR7, URZ, UP0, !UPT ;  /* 0x000000073f077290 */ /* 0x000fe200087fe43f */
[----:B------:R-:W-:Y:S01]  /*27b00*/  MOV R8, 0x1 ;  /* 0x0000000100087802 */ /* 0x000fe20000000f00 */
[----:B------:R-:W-:Y:S01]  /*27b10*/  UMOV UR18, URZ ;  /* 0x0000003f00127c82 */ /* 0x000fe20008000000 */
[----:B------:R-:W-:Y:S01]  /*27b20*/  UMOV UR19, URZ ;  /* 0x0000003f00137c82 */ /* 0x000fe20008000000 */
[----:B------:R-:W-:-:S04]  /*27b30*/  VIADD R2, R2, 0x1 ;  /* 0x0000000102027836 */ /* 0x000fc80000000000 */
[----:B------:R-:W-:Y:S02]  /*27b40*/  UIADD3 UR17, UR17, 0x60000, URZ ;  /* 0x0006000011117890 */ /* 0x000fe4000fffe03f */
[----:B------:R-:W-:-:S09]  /*27b50*/  UIADD3 UR16, UR16, 0x10000, URZ ;  /* 0x0001000010107890 */ /* 0x000fd2000fffe03f */
[----:B------:R1:W-:Y:S02]  /*27b60*/  UTMALDG.4D [UR16], [UR6], desc[UR8] ;  /* 0x00000810060075b4 */ /* 0x0003e40008019000 */
[----:B-1----:R-:W-:Y:S01]  /*27b70*/  NOP ;  /* 0x0000000000007918 */ /* 0x002fe20000000000 */
.L_x_98:
[----:B------:R-:W-:Y:S05]  /*27b80*/  BSYNC B0 ;  /* 0x0000000000007941 */ /* 0x000fea0003800000 */
.L_x_97:
[----:B------:R-:W-:-:S04]  /*27b90*/  MOV R3, UR4 ;  /* 0x0000000400037c02 */ /* 0x000fc80008000f00 */
[----:B------:R-:W-:-:S13]  /*27ba0*/  ISETP.GE.AND P0, PT, R3, 0x2, PT ;  /* 0x000000020300780c */ /* 0x000fda0003f06270 */
[----:B------:R-:W-:Y:S05]  /*27bb0*/  @!P0 EXIT ;  /* 0x000000000000894d */ /* 0x000fea0003800000 */
[----:B------:R-:W-:Y:S01]  /*27bc0*/  USHF.L.U32 UR5, UR4, 0x1, URZ ;  /* 0x0000000104057899 */ /* 0x000fe2000800063f */
[----:B------:R-:W-:Y:S01]  /*27bd0*/  LOP3.LUT P0, RZ, R0, 0x1f, RZ, 0xc0, !PT ;  /* 0x0000001f00ff7812 */ /* 0x000fe2000780c0ff */
[----:B------:R-:W-:Y:S01]  /*27be0*/  BSSY B0, `(.L_x_102) ;  /* 0x000006c000007945 */ /* 0x000fe20003800000 */
[----:B------:R-:W-:Y:S01]  /*27bf0*/  MOV R3, UR14 ;  /* 0x0000000e00037c02 */ /* 0x000fe20008000f00 */
[----:B------:R-:W-:Y:S01]  /*27c00*/  IMAD.MOV.U32 R0, RZ, RZ, 0x1 ;  /* 0x00000001ff007424 */ /* 0x000fe200078e00ff */
[----:B------:R-:W-:Y:S02]  /*27c10*/  PLOP3.LUT P0, PT, P0, P2, PT, 0x2a, 0x0 ;  /* 0x000000000000781c */ /* 0x000fe40000704572 */
[----:B------:R-:W-:Y:S02]  /*27c20*/  LOP3.LUT R3, R3, 0x2, RZ, 0xfc, !PT ;  /* 0x0000000203037812 */ /* 0x000fe400078efcff */
[----:B------:R-:W-:-:S09]  /*27c30*/  MOV R9, UR5 ;  /* 0x0000000500097c02 */ /* 0x000fd20008000f00 */
.L_x_113:
[----:B------:R-:W-:Y:S04]  /*27c40*/  BSSY B1, `(.L_x_103) ;  /* 0x000003a000017945 */ /* 0x000fe80003800000 */
[----:B------:R-:W-:Y:S05]  /*27c50*/  @!P3 BRA `(.L_x_104) ;  /* 0x0000000000e0b947 */ /* 0x000fea0003800000 */
[----:B------:R-:W1:Y:S01]  /*27c60*/  S2R R5, SR_CgaCtaId ;  /* 0x0000000000057919 */ /* 0x000e620000008800 */
[----:B------:R-:W-:-:S04]  /*27c70*/  MOV R4, 0x400 ;  /* 0x0000040000047802 */ /* 0x000fc80000000f00 */
[----:B-1----:R-:W-:Y:S02]  /*27c80*/  LEA R5, R5, R4, 0x18 ;  /* 0x0000000405057211 */ /* 0x002fe400078ec0ff */
[----:B------:R-:W-:Y:S02]  /*27c90*/  SHF.L.U32 R4, R0, 0x1f, RZ ;  /* 0x0000001f00047819 */ /* 0x000fe400000006ff */
[----:B------:R-:W-:-:S04]  /*27ca0*/  LEA R7, R2, R5, 0x3 ;  /* 0x0000000502077211 */ /* 0x000fc800078e18ff */
[----:B------:R-:W1:Y:S02]  /*27cb0*/  SYNCS.PHASECHK.TRANS64.TRYWAIT P4, [R7+URZ+0x60028], R4 ;  /* 0x06002804070075a7 */ /* 0x000e64000808017f */
[----:B-1----:R-:W-:Y:S05]  /*27cc0*/  @!P4 BRA `(.L_x_105) ;  /* 0x0000000800b4c947 */ /* 0x002fea0003800000 */
.L_x_125:
[----:B-1----:R-:W-:-:S04]  /*27cd0*/  @P2 IMAD.MOV.U32 R4, RZ, RZ, 0x10000 ;  /* 0x00010000ff042424 */ /* 0x002fc800078e00ff */
[----:B------:R1:W-:Y:S02]  /*27ce0*/  @P2 SYNCS.ARRIVE.TRANS64 RZ, [R7+URZ+0x60000], R4 ;  /* 0x0600000407ff29a7 */ /* 0x0003e4000800003f */
[----:B-1----:R-:W-:-:S04]  /*27cf0*/  PRMT R4, R3, 0x9910, RZ ;  /* 0x0000991003047816 */ /* 0x002fc800000000ff */
[----:B------:R-:W-:-:S13]  /*27d00*/  ISETP.NE.AND P4, PT, R4, 0x2, PT ;  /* 0x000000020400780c */ /* 0x000fda0003f85270 */
[----:B------:R-:W-:Y:S05]  /*27d10*/  @P4 BRA `(.L_x_106) ;  /* 0x0000000000044947 */ /* 0x000fea0003800000 */
[----:B------:R-:W-:Y:S01]  /*27d20*/  BPT.TRAP 0x1 ;  /* 0x000000040000795c */ /* 0x000fe20000300000 */
.L_x_106:
[----:B------:R-:W-:Y:S05]  /*27d30*/  @P0 BRA `(.L_x_107) ;  /* 0x0000000000040947 */ /* 0x000fea0003800000 */
[----:B------:R-:W-:Y:S01]  /*27d40*/  BPT.TRAP 0x1 ;  /* 0x000000040000795c */ /* 0x000fe20000300000 */
.L_x_107:
[----:B------:R-:W-:Y:S01]  /*27d50*/  LEA R5, R2, R5, 0x10 ;  /* 0x0000000502057211 */ /* 0x000fe200078e80ff */
[----:B------:R-:W-:Y:S01]  /*27d60*/  ULDC.64 UR6, c[0x0][0x198] ;  /* 0x0000660000067ab9 */ /* 0x000fe20000000a00 */
[----:B------:R-:W-:Y:S01]  /*27d70*/  R2UR UR17, R7 ;  /* 0x00000000071172ca */ /* 0x000fe200000e0000 */
[----:B------:R-:W-:Y:S01]  /*27d80*/  UIADD3 UR6, UP0, UR6, 0x1f0, URZ ;  /* 0x000001f006067890 */ /* 0x000fe2000ff1e03f */
[----:B------:R-:W-:Y:S01]  /*27d90*/  R2UR UR19, R8 ;  /* 0x00000000081372ca */ /* 0x000fe200000e0000 */
[----:B------:R-:W-:Y:S01]  /*27da0*/  UMOV UR8, 0x0 ;  /* 0x0000000000087882 */ /* 0x000fe20000000000 */
[----:B------:R-:W-:Y:S01]  /*27db0*/  R2UR UR24, R5 ;  /* 0x00000000051872ca */ /* 0x000fe200000e0000 */
[----:B------:R-:W-:Y:S01]  /*27dc0*/  UIADD3.X UR7, URZ, UR7, URZ, UP0, !UPT ;  /* 0x000000073f077290 */ /* 0x000fe200087fe43f */
[----:B------:R-:W-:Y:S01]  /*27dd0*/  IADD3 R2, R2, 0x1, RZ ;  /* 0x0000000102027810 */ /* 0x000fe20007ffe0ff */
[----:B------:R-:W-:Y:S01]  /*27de0*/  UMOV UR9, 0x10000000 ;  /* 0x1000000000097882 */ /* 0x000fe20000000000 */
[----:B------:R-:W-:Y:S01]  /*27df0*/  UMOV UR18, URZ ;  /* 0x0000003f00127c82 */ /* 0x000fe20008000000 */
[----:B------:R-:W-:Y:S01]  /*27e00*/  UMOV UR42, 0x80 ;  /* 0x00000080002a7882 */ /* 0x000fe20000000000 */
[----:B------:R-:W-:Y:S01]  /*27e10*/  UMOV UR44, UR20 ;  /* 0x00000014002c7c82 */ /* 0x000fe20008000000 */
[----:B------:R-:W-:Y:S01]  /*27e20*/  UMOV UR45, UR21 ;  /* 0x00000015002d7c82 */ /* 0x000fe20008000000 */
[----:B------:R-:W-:Y:S01]  /*27e30*/  UMOV UR34, 0x100 ;  /* 0x0000010000227882 */ /* 0x000fe20000000000 */
[----:B------:R-:W-:Y:S01]  /*27e40*/  UIADD3 UR17, UR17, 0x60000, URZ ;  /* 0x0006000011117890 */ /* 0x000fe2000fffe03f */
[----:B------:R-:W-:Y:S01]  /*27e50*/  ISETP.NE.AND P4, PT, R2, 0x5, PT ;  /* 0x000000050200780c */ /* 0x000fe20003f85270 */
[----:B------:R-:W-:-:S02]  /*27e60*/  USHF.L.U32 UR19, UR19, 0x7, URZ ;  /* 0x0000000713137899 */ /* 0x000fc4000800063f */
[----:B------:R-:W-:Y:S01]  /*27e70*/  UIADD3 UR16, UR24, 0x10000, URZ ;  /* 0x0001000018107890 */ /* 0x000fe2000fffe03f */
[----:B------:R-:W-:Y:S01]  /*27e80*/  SEL R5, RZ, 0x1, P4 ;  /* 0x00000001ff057807 */ /* 0x000fe20002000000 */
[----:B------:R-:W-:Y:S01]  /*27e90*/  UIADD3 UR40, UR24, 0x14000, URZ ;  /* 0x0001400018287890 */ /* 0x000fe2000fffe03f */
[----:B------:R-:W-:Y:S01]  /*27ea0*/  SEL R2, R2, RZ, P4 ;  /* 0x000000ff02027207 */ /* 0x000fe20002000000 */
[----:B------:R-:W-:Y:S01]  /*27eb0*/  UIADD3 UR32, UR24, 0x18000, URZ ;  /* 0x0001800018207890 */ /* 0x000fe2000fffe03f */
[----:B------:R-:W-:Y:S01]  /*27ec0*/  LOP3.LUT R0, R0, R5, RZ, 0x3c, !PT ;  /* 0x0000000500007212 */ /* 0x000fe200078e3cff */
[----:B------:R-:W-:Y:S01]  /*27ed0*/  UIADD3 UR24, UR24, 0x1c000, URZ ;  /* 0x0001c00018187890 */ /* 0x000fe2000fffe03f */
[----:B------:R-:W-:Y:S01]  /*27ee0*/  UMOV UR41, UR17 ;  /* 0x0000001100297c82 */ /* 0x000fe20008000000 */
[----:B------:R-:W-:Y:S01]  /*27ef0*/  UMOV UR43, UR19 ;  /* 0x00000013002b7c82 */ /* 0x000fe20008000000 */
        /* <DEDUP_REMOVED lines=14> */
.L_x_104:
[----:B------:R-:W-:Y:S05]  /*27fe0*/  BSYNC B1 ;  /* 0x0000000000017941 */ /* 0x000fea0003800000 */
.L_x_103:
[----:B------:R-:W-:Y:S01]  /*27ff0*/  ISETP.LT.OR P4, PT, R9, 0x4, !P3 ;  /* 0x000000040900780c */ /* 0x000fe20005f81670 */
[----:B------:R-:W-:-:S12]  /*28000*/  BSSY B1, `(.L_x_108) ;  /* 0x0000026000017945 */ /* 0x000fd80003800000 */
[----:B------:R-:W-:Y:S05]  /*28010*/  @P4 BRA `(.L_x_109) ;  /* 0x0000000000904947 */ /* 0x000fea0003800000 */
[----:B------:R-:W1:Y:S01]  /*28020*/  S2R R5, SR_CgaCtaId ;  /* 0x0000000000057919 */ /* 0x000e620000008800 */
[----:B------:R-:W-:Y:S02]  /*28030*/  MOV R4, 0x400 ;  /* 0x0000040000047802 */ /* 0x000fe40000000f00 */
[----:B------:R-:W-:Y:S02]  /*28040*/  SHF.L.U32 R7, R0, 0x1f, RZ ;  /* 0x0000001f00077819 */ /* 0x000fe400000006ff */
[----:B-1----:R-:W-:-:S05]  /*28050*/  LEA R5, R5, R4, 0x18 ;  /* 0x0000000405057211 */ /* 0x002fca00078ec0ff */
[----:B------:R-:W-:-:S04]  /*28060*/  IMAD R4, R2, 0x8, R5 ;  /* 0x0000000802047824 */ /* 0x000fc800078e0205 */
[----:B------:R-:W1:Y:S02]  /*28070*/  SYNCS.PHASECHK.TRANS64.TRYWAIT P4, [R4+URZ+0x60028], R7 ;  /* 0x06002807040075a7 */ /* 0x000e64000808017f */
[----:B-1----:R-:W-:Y:S05]  /*28080*/  @!P4 BRA `(.L_x_110) ;  /* 0x0000000400d8c947 */ /* 0x002fea0003800000 */
.L_x_126:
[----:B------:R-:W-:Y:S02]  /*28090*/  PRMT R6, R3, 0x9910, RZ ;  /* 0x0000991003067816 */ /* 0x000fe400000000ff */
[----:B-1----:R-:W-:Y:S02]  /*280a0*/  @P1 MOV R7, 0x10000 ;  /* 0x0001000000071802 */ /* 0x002fe40000000f00 */
[----:B------:R-:W-:Y:S02]  /*280b0*/  ISETP.NE.AND P4, PT, R6, 0x2, PT ;  /* 0x000000020600780c */ /* 0x000fe40003f85270 */
[----:B------:R1:W-:Y:S11]  /*280c0*/  @P1 SYNCS.ARRIVE.TRANS64 RZ, [R4+URZ+0x60000], R7 ;  /* 0x0600000704ff19a7 */ /* 0x0003f6000800003f */
[----:B-1----:R-:W-:Y:S05]  /*280d0*/  @P4 BRA `(.L_x_111) ;  /* 0x0000000000044947 */ /* 0x002fea0003800000 */
[----:B------:R-:W-:Y:S01]  /*280e0*/  BPT.TRAP 0x1 ;  /* 0x000000040000795c */ /* 0x000fe20000300000 */
.L_x_111:
[----:B------:R-:W-:Y:S05]  /*280f0*/  @P0 BRA `(.L_x_112) ;  /* 0x0000000000040947 */ /* 0x000fea0003800000 */
[----:B------:R-:W-:Y:S01]  /*28100*/  BPT.TRAP 0x1 ;  /* 0x000000040000795c */ /* 0x000fe20000300000 */
.L_x_112:
        /* <DEDUP_REMOVED lines=8> */
[----:B------:R-:W-:Y:S01]  /*28190*/  VIADD R2, R2, 0x1 ;  /* 0x0000000102027836 */ /* 0x000fe20000000000 */
[----:B------:R-:W-:Y:S01]  /*281a0*/  UMOV UR9, 0x10000000 ;  /* 0x1000000000097882 */ /* 0x000fe20000000000 */
[----:B------:R-:W-:Y:S01]  /*281b0*/  UMOV UR19, URZ ;  /* 0x0000003f00137c82 */ /* 0x000fe20008000000 */
[----:B------:R-:W-:-:S02]  /*281c0*/  IADD3 R8, R8, 0x1, RZ ;  /* 0x0000000108087810 */ /* 0x000fc40007ffe0ff */
[C---:B------:R-:W-:Y:S02]  /*281d0*/  ISETP.NE.AND P4, PT, R2.reuse, 0x5, PT ;  /* 0x000000050200780c */ /* 0x040fe40003f85270 */
[----:B------:R-:W-:Y:S02]  /*281e0*/  UIADD3 UR17, UR17, 0x60000, URZ ;  /* 0x0006000011117890 */ /* 0x000fe4000fffe03f */
[----:B------:R-:W-:Y:S01]  /*281f0*/  UIADD3 UR16, UR16, 0x10000, URZ ;  /* 0x0001000010107890 */ /* 0x000fe2000fffe03f */
[----:B------:R-:W-:Y:S01]  /*28200*/  SEL R5, RZ, 0x1, P4 ;  /* 0x00000001ff057807 */ /* 0x000fe20002000000 */
[----:B------:R-:W-:Y:S01]  /*28210*/  USHF.L.U32 UR18, UR18, 0x7, URZ ;  /* 0x0000000712127899 */ /* 0x000fe2000800063f */
[----:B------:R-:W-:Y:S02]  /*28220*/  SEL R2, R2, RZ, P4 ;  /* 0x000000ff02027207 */ /* 0x000fe40002000000 */
[----:B------:R-:W-:-:S06]  /*28230*/  LOP3.LUT R0, R0, R5, RZ, 0x3c, !PT ;  /* 0x0000000500007212 */ /* 0x000fcc00078e3cff */
[----:B------:R1:W-:Y:S02]  /*28240*/  UTMALDG.4D [UR16], [UR6], desc[UR8] ;  /* 0x00000810060075b4 */ /* 0x0003e40008019000 */
[----:B-1----:R-:W-:Y:S01]  /*28250*/  NOP ;  /* 0x0000000000007918 */ /* 0x002fe20000000000 */
.L_x_109:
[----:B------:R-:W-:Y:S05]  /*28260*/  BSYNC B1 ;  /* 0x0000000000017941 */ /* 0x000fea0003800000 */
.L_x_108:
[C---:B------:R-:W-:Y:S02]  /*28270*/  ISETP.GT.AND P4, PT, R9.reuse, 0x4, PT ;  /* 0x000000040900780c */ /* 0x040fe40003f84270 */
[----:B------:R-:W-:-:S11]  /*28280*/  IADD3 R9, R9, -0x2, RZ ;  /* 0xfffffffe09097810 */ /* 0x000fd60007ffe0ff */
[----:B------:R-:W-:Y:S05]  /*28290*/  @P4 BRA `(.L_x_113) ;  /* 0xfffffff800684947 */ /* 0x000fea000383ffff */
[----:B------:R-:W-:Y:S05]  /*282a0*/  BSYNC B0 ;  /* 0x0000000000007941 */ /* 0x000fea0003800000 */
.L_x_102:
[----:B------:R-:W-:Y:S05]  /*282b0*/  EXIT ;  /* 0x000000000000794d */ /* 0x000fea0003800000 */
.L_x_15:
[----:B-1----:R-:W-:-:S04]  /*282c0*/  IMAD.U32 R4, RZ, RZ, UR6 ;  /* 0x00000006ff047e24 */ /* 0x002fc8000f8e00ff */
[----:B------:R1:W2:Y:S03]  /*282d0*/  SYNCS.PHASECHK.TRANS64.TRYWAIT P1, [R4+URZ+0x60050], R9 ;  /* 0x06005009040075a7 */ /* 0x0002a6000802017f */
[----:B--2---:R-:W-:Y:S05]  /*282e0*/  @!P1 NANOSLEEP.SYNCS 0x989680 ;  /* 0x009896800000995d */ /* 0x004fea0003900000 */
[----:B------:R-:W2:Y:S02]  /*282f0*/  @!P1 SYNCS.PHASECHK.TRANS64 P1, [R4+URZ+0x60050], R9 ;  /* 0x06005009040095a7 */ /* 0x000ea4000802007f */
[----:B--2---:R-:W-:Y:S05]  /*28300*/  @!P1 BRA `(.L_x_15) ;  /* 0xfffffffc00ec9947 */ /* 0x004fea000383ffff */
[----:B------:R-:W-:Y:S05]  /*28310*/  BRA `(.L_x_114) ;  /* 0xfffffd8c00587947 */ /* 0x000fea000383ffff */
.L_x_17:
[----:B-1----:R-:W-:-:S04]  /*28320*/  MOV R4, UR60 ;  /* 0x0000003c00047c02 */ /* 0x002fc80008000f00 */
[----:B------:R1:W2:Y:S03]  /*28330*/  SYNCS.PHASECHK.TRANS64.TRYWAIT P1, [R4+URZ+0x60000], R3 ;  /* 0x06000003040075a7 */ /* 0x0002a6000802017f */
[----:B--2---:R-:W-:Y:S05]  /*28340*/  @!P1 NANOSLEEP.SYNCS 0x989680 ;  /* 0x009896800000995d */ /* 0x004fea0003900000 */
[----:B------:R-:W2:Y:S02]  /*28350*/  @!P1 SYNCS.PHASECHK.TRANS64 P1, [R4+URZ+0x60000], R3 ;  /* 0x06000003040095a7 */ /* 0x000ea4000802007f */
[----:B--2---:R-:W-:Y:S05]  /*28360*/  @!P1 BRA `(.L_x_17) ;  /* 0xfffffffc00ec9947 */ /* 0x004fea000383ffff */
[----:B------:R-:W-:Y:S05]  /*28370*/  BRA `(.L_x_115) ;  /* 0xfffffd8c00647947 */ /* 0x000fea000383ffff */
.L_x_18:
[----:B------:R-:W2:Y:S02]  /*28380*/  LDL R6, [R1+0x240] ;  /* 0x0002400001067983 */ /* 0x000ea40000100800 */
[----:B--2---:R-:W-:-:S13]  /*28390*/  R2UR UR4, R6 ;  /* 0x00000000060472ca */ /* 0x004fda00000e0000 */
[----:B-1----:R-:W-:-:S04]  /*283a0*/  MOV R7, UR4 ;  /* 0x0000000400077c02 */ /* 0x002fc80008000f00 */
[----:B------:R1:W2:Y:S03]  /*283b0*/  SYNCS.PHASECHK.TRANS64.TRYWAIT P1, [R7+URZ+-0x8], R4 ;  /* 0xfffff804070075a7 */ /* 0x0002a6000802017f */
[----:B--2---:R-:W-:Y:S05]  /*283c0*/  @!P1 NANOSLEEP.SYNCS 0x989680 ;  /* 0x009896800000995d */ /* 0x004fea0003900000 */
[----:B------:R-:W2:Y:S02]  /*283d0*/  @!P1 SYNCS.PHASECHK.TRANS64 P1, [R7+URZ+-0x8], R4 ;  /* 0xfffff804070095a7 */ /* 0x000ea4000802007f */
[----:B--2---:R-:W-:Y:S05]  /*283e0*/  @!P1 BRA `(.L_x_18) ;  /* 0xfffffffc00e49947 */ /* 0x004fea000383ffff */
[----:B------:R-:W-:Y:S05]  /*283f0*/  BRA `(.L_x_116) ;  /* 0xfffffd8c00687947 */ /* 0x000fea000383ffff */
.L_x_20:
[----:B-1----:R-:W-:-:S04]  /*28400*/  IMAD.U32 R0, RZ, RZ, UR60 ;  /* 0x0000003cff007e24 */ /* 0x002fc8000f8e00ff */
[----:B------:R1:W2:Y:S03]  /*28410*/  SYNCS.PHASECHK.TRANS64.TRYWAIT P2, [R0+URZ+0x60008], R3 ;  /* 0x06000803000075a7 */ /* 0x0002a6000804017f */
[----:B--2---:R-:W-:Y:S05]  /*28420*/  @!P2 NANOSLEEP.SYNCS 0x989680 ;  /* 0x009896800000a95d */ /* 0x004fea0003900000 */
[----:B------:R-:W2:Y:S02]  /*28430*/  @!P2 SYNCS.PHASECHK.TRANS64 P2, [R0+URZ+0x60008], R3 ;  /* 0x060008030000a5a7 */ /* 0x000ea4000804007f */
[----:B--2---:R-:W-:Y:S05]  /*28440*/  @!P2 BRA `(.L_x_20) ;  /* 0xfffffffc00eca947 */ /* 0x004fea000383ffff */
[----:B------:R-:W-:Y:S05]  /*28450*/  BRA `(.L_x_117) ;  /* 0xfffffdd000407947 */ /* 0x000fea000383ffff */
.L_x_25:
[----:B-1----:R-:W-:-:S04]  /*28460*/  MOV R7, UR6 ;  /* 0x0000000600077c02 */ /* 0x002fc80008000f00 */
[----:B------:R1:W2:Y:S03]  /*28470*/  SYNCS.PHASECHK.TRANS64.TRYWAIT P3, [R7+URZ+0x60000], R3 ;  /* 0x06000003070075a7 */ /* 0x0002a6000806017f */
[----:B--2---:R-:W-:Y:S05]  /*28480*/  @!P3 NANOSLEEP.SYNCS 0x989680 ;  /* 0x009896800000b95d */ /* 0x004fea0003900000 */
[----:B------:R-:W2:Y:S02]  /*28490*/  @!P3 SYNCS.PHASECHK.TRANS64 P3, [R7+URZ+0x60000], R3 ;  /* 0x060000030700b5a7 */ /* 0x000ea4000806007f */
[----:B--2---:R-:W-:Y:S05]  /*284a0*/  @!P3 BRA `(.L_x_25) ;  /* 0xfffffffc00ecb947 */ /* 0x004fea000383ffff */
[----:B------:R-:W-:Y:S05]  /*284b0*/  BRA `(.L_x_118) ;  /* 0xfffffe1800547947 */ /* 0x000fea000383ffff */
.L_x_29:
[----:B-1----:R-:W-:-:S04]  /*284c0*/  MOV R0, UR6 ;  /* 0x0000000600007c02 */ /* 0x002fc80008000f00 */
[----:B------:R1:W2:Y:S03]  /*284d0*/  SYNCS.PHASECHK.TRANS64.TRYWAIT P3, [R0+URZ+0x60000], R16 ;  /* 0x06000010000075a7 */ /* 0x0002a6000806017f */
[----:B--2---:R-:W-:Y:S05]  /*284e0*/  @!P3 NANOSLEEP.SYNCS 0x989680 ;  /* 0x009896800000b95d */ /* 0x004fea0003900000 */
[----:B------:R-:W2:Y:S02]  /*284f0*/  @!P3 SYNCS.PHASECHK.TRANS64 P3, [R0+URZ+0x60000], R16 ;  /* 0x060000100000b5a7 */ /* 0x000ea4000806007f */
[----:B--2---:R-:W-:Y:S05]  /*28500*/  @!P3 BRA `(.L_x_29) ;  /* 0xfffffffc00ecb947 */ /* 0x004fea000383ffff */
[----:B------:R-:W-:Y:S05]  /*28510*/  BRA `(.L_x_28) ;  /* 0xfffffe7000fc7947 */ /* 0x000fea000383ffff */
.L_x_37:
[----:B-1----:R-:W-:-:S04]  /*28520*/  IMAD.U32 R3, RZ, RZ, UR6 ;  /* 0x00000006ff037e24 */ /* 0x002fc8000f8e00ff */
[----:B------:R1:W2:Y:S03]  /*28530*/  SYNCS.PHASECHK.TRANS64.TRYWAIT P3, [R3+URZ+0x60000], R2 ;  /* 0x06000002030075a7 */ /* 0x0002a6000806017f */
[----:B--2---:R-:W-:Y:S05]  /*28540*/  @!P3 NANOSLEEP.SYNCS 0x989680 ;  /* 0x009896800000b95d */ /* 0x004fea0003900000 */
[----:B------:R-:W2:Y:S02]  /*28550*/  @!P3 SYNCS.PHASECHK.TRANS64 P3, [R3+URZ+0x60000], R2 ;  /* 0x060000020300b5a7 */ /* 0x000ea4000806007f */
[----:B--2---:R-:W-:Y:S05]  /*28560*/  @!P3 BRA `(.L_x_37) ;  /* 0xfffffffc00ecb947 */ /* 0x004fea000383ffff */
[----:B------:R-:W-:Y:S05]  /*28570*/  BRA `(.L_x_119) ;  /* 0xfffffec800407947 */ /* 0x000fea000383ffff */
.L_x_41:
[----:B-1----:R-:W-:-:S04]  /*28580*/  MOV R0, UR6 ;  /* 0x0000000600007c02 */ /* 0x002fc80008000f00 */
[----:B------:R1:W2:Y:S03]  /*28590*/  SYNCS.PHASECHK.TRANS64.TRYWAIT P3, [R0+URZ+0x60000], R2 ;  /* 0x06000002000075a7 */ /* 0x0002a6000806017f */
[----:B--2---:R-:W-:Y:S05]  /*285a0*/  @!P3 NANOSLEEP.SYNCS 0x989680 ;  /* 0x009896800000b95d */ /* 0x004fea0003900000 */
[----:B------:R-:W2:Y:S02]  /*285b0*/  @!P3 SYNCS.PHASECHK.TRANS64 P3, [R0+URZ+0x60000], R2 ;  /* 0x060000020000b5a7 */ /* 0x000ea4000806007f */
[----:B--2---:R-:W-:Y:S05]  /*285c0*/  @!P3 BRA `(.L_x_41) ;  /* 0xfffffffc00ecb947 */ /* 0x004fea000383ffff */
[----:B------:R-:W-:Y:S05]  /*285d0*/  BRA `(.L_x_40) ;  /* 0xffffff3400047947 */ /* 0x000fea000383ffff */
.L_x_57:
[----:B-1----:R-:W2:Y:S02]  /*285e0*/  LDL R3, [R1+0x240] ;  /* 0x0002400001037983 */ /* 0x002ea40000100800 */
[----:B--2---:R-:W-:-:S13]  /*285f0*/  R2UR UR4, R3 ;  /* 0x00000000030472ca */ /* 0x004fda00000e0000 */
[----:B------:R-:W-:-:S04]  /*28600*/  MOV R3, UR4 ;  /* 0x0000000400037c02 */ /* 0x000fc80008000f00 */
[----:B------:R1:W2:Y:S03]  /*28610*/  SYNCS.PHASECHK.TRANS64.TRYWAIT P0, [R3+URZ+0x8], R0 ;  /* 0x00000800030075a7 */ /* 0x0002a6000800017f */
[----:B--2---:R-:W-:Y:S05]  /*28620*/  @!P0 NANOSLEEP.SYNCS 0x989680 ;  /* 0x009896800000895d */ /* 0x004fea0003900000 */
[----:B------:R-:W2:Y:S02]  /*28630*/  @!P0 SYNCS.PHASECHK.TRANS64 P0, [R3+URZ+0x8], R0 ;  /* 0x00000800030085a7 */ /* 0x000ea4000800007f */
[----:B--2---:R-:W-:Y:S05]  /*28640*/  @!P0 BRA `(.L_x_57) ;  /* 0xfffffffc00e48947 */ /* 0x004fea000383ffff */
[----:B------:R-:W-:Y:S05]  /*28650*/  BRA `(.L_x_120) ;  /* 0xffffffa800a87947 */ /* 0x000fea000383ffff */
.L_x_84:
[----:B-1----:R1:W2:Y:S02]  /*28660*/  SYNCS.PHASECHK.TRANS64.TRYWAIT P0, [R4+URZ+0x60060], R3 ;  /* 0x06006003040075a7 */ /* 0x0022a4000800017f */
[----:B--2---:R-:W-:Y:S05]  /*28670*/  @!P0 NANOSLEEP.SYNCS 0x989680 ;  /* 0x009896800000895d */ /* 0x004fea0003900000 */
[----:B------:R-:W2:Y:S02]  /*28680*/  @!P0 SYNCS.PHASECHK.TRANS64 P0, [R4+URZ+0x60060], R3 ;  /* 0x06006003040085a7 */ /* 0x000ea4000800007f */
[----:B--2---:R-:W-:Y:S05]  /*28690*/  @!P0 BRA `(.L_x_84) ;  /* 0xfffffffc00f08947 */ /* 0x004fea000383ffff */
[----:B------:R-:W-:Y:S05]  /*286a0*/  BRA `(.L_x_121) ;  /* 0xffffffe800107947 */ /* 0x000fea000383ffff */
.L_x_89:
[----:B-1----:R1:W2:Y:S02]  /*286b0*/  SYNCS.PHASECHK.TRANS64.TRYWAIT P0, [R5+URZ+0x60028], R2 ;  /* 0x06002802050075a7 */ /* 0x0022a4000800017f */
[----:B--2---:R-:W-:Y:S05]  /*286c0*/  @!P0 NANOSLEEP.SYNCS 0x989680 ;  /* 0x009896800000895d */ /* 0x004fea0003900000 */
[----:B------:R-:W2:Y:S02]  /*286d0*/  @!P0 SYNCS.PHASECHK.TRANS64 P0, [R5+URZ+0x60028], R2 ;  /* 0x06002802050085a7 */ /* 0x000ea4000800007f */
[----:B--2---:R-:W-:Y:S05]  /*286e0*/  @!P0 BRA `(.L_x_89) ;  /* 0xfffffffc00f08947 */ /* 0x004fea000383ffff */
[----:B------:R-:W-:Y:S05]  /*286f0*/  BRA `(.L_x_122) ;  /* 0xffffffe800dc7947 */ /* 0x000fea000383ffff */
.L_x_94:
[----:B-1----:R1:W2:Y:S02]  /*28700*/  SYNCS.PHASECHK.TRANS64.TRYWAIT P0, [R4+URZ+0x60060], R5 ;  /* 0x06006005040075a7 */ /* 0x0022a4000800017f */
[----:B--2---:R-:W-:Y:S05]  /*28710*/  @!P0 NANOSLEEP.SYNCS 0x989680 ;  /* 0x009896800000895d */ /* 0x004fea0003900000 */
[----:B------:R-:W2:Y:S02]  /*28720*/  @!P0 SYNCS.PHASECHK.TRANS64 P0, [R4+URZ+0x60060], R5 ;  /* 0x06006005040085a7 */ /* 0x000ea4000800007f */
[----:B--2---:R-:W-:Y:S05]  /*28730*/  @!P0 BRA `(.L_x_94) ;  /* 0xfffffffc00f08947 */ /* 0x004fea000383ffff */
[----:B------:R-:W-:Y:S05]  /*28740*/  BRA `(.L_x_123) ;  /* 0xffffffec00ac7947 */ /* 0x000fea000383ffff */
.L_x_99:
[----:B-1----:R1:W2:Y:S02]  /*28750*/  SYNCS.PHASECHK.TRANS64.TRYWAIT P0, [R3+URZ+0x60028], R4 ;  /* 0x06002804030075a7 */ /* 0x0022a4000800017f */
[----:B--2---:R-:W-:Y:S05]  /*28760*/  @!P0 NANOSLEEP.SYNCS 0x989680 ;  /* 0x009896800000895d */ /* 0x004fea0003900000 */
[----:B------:R-:W2:Y:S02]  /*28770*/  @!P0 SYNCS.PHASECHK.TRANS64 P0, [R3+URZ+0x60028], R4 ;  /* 0x06002804030085a7 */ /* 0x000ea4000800007f */
[----:B--2---:R-:W-:Y:S05]  /*28780*/  @!P0 BRA `(.L_x_99) ;  /* 0xfffffffc00f08947 */ /* 0x004fea000383ffff */
[----:B------:R-:W-:Y:S05]  /*28790*/  BRA `(.L_x_124) ;  /* 0xfffffff000887947 */ /* 0x000fea000383ffff */
.L_x_105:
[----:B-1----:R1:W2:Y:S02]  /*287a0*/  SYNCS.PHASECHK.TRANS64.TRYWAIT P4, [R7+URZ+0x60028], R4 ;  /* 0x06002804070075a7 */ /* 0x0022a4000808017f */
[----:B--2---:R-:W-:Y:S05]  /*287b0*/  @!P4 NANOSLEEP.SYNCS 0x989680 ;  /* 0x009896800000c95d */ /* 0x004fea0003900000 */
[----:B------:R-:W2:Y:S02]  /*287c0*/  @!P4 SYNCS.PHASECHK.TRANS64 P4, [R7+URZ+0x60028], R4 ;  /* 0x060028040700c5a7 */ /* 0x000ea4000808007f */
[----:B--2---:R-:W-:Y:S05]  /*287d0*/  @!P4 BRA `(.L_x_105) ;  /* 0xfffffffc00f0c947 */ /* 0x004fea000383ffff */
[----:B------:R-:W-:Y:S05]  /*287e0*/  BRA `(.L_x_125) ;  /* 0xfffffff400387947 */ /* 0x000fea000383ffff */
.L_x_110:
[----:B-1----:R1:W2:Y:S02]  /*287f0*/  SYNCS.PHASECHK.TRANS64.TRYWAIT P4, [R4+URZ+0x60028], R7 ;  /* 0x06002807040075a7 */ /* 0x0022a4000808017f */
[----:B--2---:R-:W-:Y:S05]  /*28800*/  @!P4 NANOSLEEP.SYNCS 0x989680 ;  /* 0x009896800000c95d */ /* 0x004fea0003900000 */
[----:B------:R-:W2:Y:S02]  /*28810*/  @!P4 SYNCS.PHASECHK.TRANS64 P4, [R4+URZ+0x60028], R7 ;  /* 0x060028070400c5a7 */ /* 0x000ea4000808007f */
[----:B--2---:R-:W-:Y:S05]  /*28820*/  @!P4 BRA `(.L_x_110) ;  /* 0xfffffffc00f0c947 */ /* 0x004fea000383ffff */
[----:B------:R-:W-:Y:S05]  /*28830*/  BRA `(.L_x_126) ;  /* 0xfffffff800147947 */ /* 0x000fea000383ffff */
        .weak           $__internal_0_$__cuda_sm20_rcp_rn_f32_slowpath
        .type           $__internal_0_$__cuda_sm20_rcp_rn_f32_slowpath,@function
        .size           $__internal_0_$__cuda_sm20_rcp_rn_f32_slowpath,(.L_x_132 - $__internal_0_$__cuda_sm20_rcp_rn_f32_slowpath)
$__internal_0_$__cuda_sm20_rcp_rn_f32_slowpath:
[----:B------:R-:W-:Y:S01]  /*28840*/  IMAD.SHL.U32 R2, R0, 0x2, RZ ;  /* 0x0000000200027824 */ /* 0x000fe200078e00ff */
[----:B------:R-:W-:Y:S04]  /*28850*/  BSSY B2, `(.L_x_127) ;  /* 0x0000030000027945 */ /* 0x000fe80003800000 */
[----:B------:R-:W-:-:S04]  /*28860*/  SHF.R.U32.HI R2, RZ, 0x18, R2 ;  /* 0x00000018ff027819 */ /* 0x000fc80000011602 */
[----:B------:R-:W-:-:S13]  /*28870*/  ISETP.NE.U32.AND P0, PT, R2, RZ, PT ;  /* 0x000000ff0200720c */ /* 0x000fda0003f05070 */
[----:B------:R-:W-:Y:S05]  /*28880*/  @P0 BRA `(.L_x_128) ;  /* 0x0000000000280947 */ /* 0x000fea0003800000 */
[----:B------:R-:W-:-:S04]  /*28890*/  SHF.L.U32 R2, R0, 0x1, RZ ;  /* 0x0000000100027819 */ /* 0x000fc800000006ff */
[----:B------:R-:W-:-:S13]  /*288a0*/  ISETP.NE.AND P0, PT, R2, RZ, PT ;  /* 0x000000ff0200720c */ /* 0x000fda0003f05270 */
[----:B------:R-:W-:Y:S01]  /*288b0*/  @P0 FFMA R5, R0, 1.84467440737095516160e+19, RZ ;  /* 0x5f80000000050823 */ /* 0x000fe200000000ff */
[----:B------:R-:W-:Y:S08]  /*288c0*/  @!P0 MUFU.RCP R2, R0 ;  /* 0x0000000000028308 */ /* 0x000ff00000001000 */
[----:B------:R-:W1:Y:S02]  /*288d0*/  @P0 MUFU.RCP R3, R5 ;  /* 0x0000000500030308 */ /* 0x000e640000001000 */
[----:B-1----:R-:W-:-:S04]  /*288e0*/  @P0 FFMA R5, R5, R3, -1 ;  /* 0xbf80000005050423 */ /* 0x002fc80000000003 */
[----:B------:R-:W-:-:S04]  /*288f0*/  @P0 FADD.FTZ R5, -R5, -RZ ;  /* 0x800000ff05050221 */ /* 0x000fc80000010100 */
[----:B------:R-:W-:-:S04]  /*28900*/  @P0 FFMA R3, R3, R5, R3 ;  /* 0x0000000503030223 */ /* 0x000fc80000000003 */
[----:B------:R-:W-:Y:S01]  /*28910*/  @P0 FFMA R2, R3, 1.84467440737095516160e+19, RZ ;  /* 0x5f80000003020823 */ /* 0x000fe200000000ff */
[----:B------:R-:W-:Y:S06]  /*28920*/  BRA `(.L_x_129) ;  /* 0x0000000000887947 */ /* 0x000fec0003800000 */
.L_x_128:
[----:B------:R-:W-:-:S04]  /*28930*/  IADD3 R13, R2, -0xfd, RZ ;  /* 0xffffff03020d7810 */ /* 0x000fc80007ffe0ff */
[----:B------:R-:W-:-:S13]  /*28940*/  ISETP.GT.U32.AND P0, PT, R13, 0x1, PT ;  /* 0x000000010d00780c */ /* 0x000fda0003f04070 */
[----:B------:R-:W-:Y:S05]  /*28950*/  @P0 BRA `(.L_x_130) ;  /* 0x0000000000780947 */ /* 0x000fea0003800000 */
[----:B------:R-:W-:Y:S01]  /*28960*/  LOP3.LUT R5, R0, 0x7fffff, RZ, 0xc0, !PT ;  /* 0x007fffff00057812 */ /* 0x000fe200078ec0ff */
[----:B------:R-:W-:Y:S01]  /*28970*/  IMAD.MOV.U32 R14, RZ, RZ, 0x3 ;  /* 0x00000003ff0e7424 */ /* 0x000fe200078e00ff */
[----:B------:R-:W-:Y:S02]  /*28980*/  IADD3 R2, R2, -0xfc, RZ ;  /* 0xffffff0402027810 */ /* 0x000fe40007ffe0ff */
[----:B------:R-:W-:Y:S02]  /*28990*/  LOP3.LUT R5, R5, 0x3f800000, RZ, 0xfc, !PT ;  /* 0x3f80000005057812 */ /* 0x000fe400078efcff */
[----:B------:R-:W-:Y:S02]  /*289a0*/  SHF.L.U32 R14, R14, R13, RZ ;  /* 0x0000000d0e0e7219 */ /* 0x000fe400000006ff */
[----:B------:R-:W1:Y:S02]  /*289b0*/  MUFU.RCP R3, R5 ;  /* 0x0000000500037308 */ /* 0x000e640000001000 */
[----:B-1----:R-:W-:-:S04]  /*289c0*/  FFMA R6, R5, R3, -1 ;  /* 0xbf80000005067423 */ /* 0x002fc80000000003 */
[----:B------:R-:W-:-:S04]  /*289d0*/  FADD.FTZ R6, -R6, -RZ ;  /* 0x800000ff06067221 */ /* 0x000fc80000010100 */
[CCC-:B------:R-:W-:Y:S01]  /*289e0*/  FFMA.RM R5, R3.reuse, R6.reuse, R3.reuse ;  /* 0x0000000603057223 */ /* 0x1c0fe20000004003 */
[----:B------:R-:W-:-:S05]  /*289f0*/  FFMA.RP R3, R3, R6, R3 ;  /* 0x0000000603037223 */ /* 0x000fca0000008003 */
[C---:B------:R-:W-:Y:S02]  /*28a00*/  FSETP.NEU.FTZ.AND P0, PT, R5.reuse, R3, PT ;  /* 0x000000030500720b */ /* 0x040fe40003f1d000 */
[----:B------:R-:W-:Y:S02]  /*28a10*/  LOP3.LUT R3, R5, 0x7fffff, RZ, 0xc0, !PT ;  /* 0x007fffff05037812 */ /* 0x000fe400078ec0ff */
[----:B------:R-:W-:Y:S02]  /*28a20*/  SEL R5, RZ, 0xffffffff, !P0 ;  /* 0xffffffffff057807 */ /* 0x000fe40004000000 */
[----:B------:R-:W-:Y:S02]  /*28a30*/  LOP3.LUT R3, R3, 0x800000, RZ, 0xfc, !PT ;  /* 0x0080000003037812 */ /* 0x000fe400078efcff */
[----:B------:R-:W-:Y:S02]  /*28a40*/  IADD3 R6, -R5, RZ, RZ ;  /* 0x000000ff05067210 */ /* 0x000fe40007ffe1ff */
[----:B------:R-:W-:-:S02]  /*28a50*/  LOP3.LUT R14, R14, R3, RZ, 0xc0, !PT ;  /* 0x000000030e0e7212 */ /* 0x000fc400078ec0ff */
[-CC-:B------:R-:W-:Y:S02]  /*28a60*/  LOP3.LUT P1, RZ, R6, R13.reuse, R3.reuse, 0xf8, !PT ;  /* 0x0000000d06ff7212 */ /* 0x180fe4000782f803 */
[----:B------:R-:W-:Y:S02]  /*28a70*/  SHF.R.U32.HI R5, RZ, R13, R14 ;  /* 0x0000000dff057219 */ /* 0x000fe4000001160e */
[----:B------:R-:W-:Y:S02]  /*28a80*/  SHF.R.U32.HI R2, RZ, R2, R3 ;  /* 0x00000002ff027219 */ /* 0x000fe40000011603 */
[C---:B------:R-:W-:Y:S02]  /*28a90*/  LOP3.LUT P0, RZ, R5.reuse, 0x1, RZ, 0xc0, !PT ;  /* 0x0000000105ff7812 */ /* 0x040fe4000780c0ff */
[----:B------:R-:W-:-:S04]  /*28aa0*/  LOP3.LUT P2, RZ, R5, 0x2, RZ, 0xc0, !PT ;  /* 0x0000000205ff7812 */ /* 0x000fc8000784c0ff */
[----:B------:R-:W-:Y:S02]  /*28ab0*/  PLOP3.LUT P0, PT, P0, P1, P2, 0xe0, 0x0 ;  /* 0x000000000000781c */ /* 0x000fe40000703c20 */
[----:B------:R-:W-:Y:S02]  /*28ac0*/  LOP3.LUT P1, RZ, R0, 0x7fffff, RZ, 0xc0, !PT ;  /* 0x007fffff00ff7812 */ /* 0x000fe4000782c0ff */
[----:B------:R-:W-:-:S05]  /*28ad0*/  SEL R3, RZ, 0x1, !P0 ;  /* 0x00000001ff037807 */ /* 0x000fca0004000000 */
[----:B------:R-:W-:-:S05]  /*28ae0*/  IMAD.MOV R3, RZ, RZ, -R3 ;  /* 0x000000ffff037224 */ /* 0x000fca00078e0a03 */
[----:B------:R-:W-:-:S13]  /*28af0*/  ISETP.GE.AND P0, PT, R3, RZ, PT ;  /* 0x000000ff0300720c */ /* 0x000fda0003f06270 */
[----:B------:R-:W-:-:S04]  /*28b00*/  @!P0 IADD3 R2, R2, 0x1, RZ ;  /* 0x0000000102028810 */ /* 0x000fc80007ffe0ff */
[----:B------:R-:W-:-:S04]  /*28b10*/  @!P1 SHF.L.U32 R2, R2, 0x1, RZ ;  /* 0x0000000102029819 */ /* 0x000fc800000006ff */
[----:B------:R-:W-:Y:S01]  /*28b20*/  LOP3.LUT R2, R2, 0x80000000, R0, 0xf8, !PT ;  /* 0x8000000002027812 */ /* 0x000fe200078ef800 */
[----:B------:R-:W-:Y:S06]  /*28b30*/  BRA `(.L_x_129) ;  /* 0x0000000000047947 */ /* 0x000fec0003800000 */
.L_x_130:
[----:B------:R1:W2:Y:S02]  /*28b40*/  MUFU.RCP R2, R0 ;  /* 0x0000000000027308 */ /* 0x0002a40000001000 */
.L_x_129:
[----:B------:R-:W-:Y:S05]  /*28b50*/  BSYNC B2 ;  /* 0x0000000000027941 */ /* 0x000fea0003800000 */
.L_x_127:
[----:B--2---:R-:W-:Y:S01]  /*28b60*/  IMAD.MOV.U32 R5, RZ, RZ, R2 ;  /* 0x000000ffff057224 */ /* 0x004fe200078e0002 */
[----:B------:R-:W-:Y:S02]  /*28b70*/  MOV R2, R7 ;  /* 0x0000000700027202 */ /* 0x000fe40000000f00 */
[----:B------:R-:W-:-:S04]  /*28b80*/  MOV R3, 0x0 ;  /* 0x0000000000037802 */ /* 0x000fc80000000f00 */
[----:B-1----:R-:W-:Y:S05]  /*28b90*/  RET.REL.NODEC R2 `(_ZN7cutlass13device_kernelINS_4fmha6kernel28FmhaKernelTmaWarpSpecializedINS1_10collective30FmhaMainloopTmaWarpSpecializedINS_12float_e4m3_tEffN4cute5tupleIJNS7_1CILi128EEESA_NS9_ILi512EEEEEENS8_IJiNS9_ILi1EEENS8_IJiiEEEEEESF_NS8_IJSD_iSE_EEENS4_12CausalFusionEJEEENS4_15FmhaFwdEpilogueIS6_fNS8_IJNS9_ILi64EEESB_SA_EEEEENS2_23IndividualTileSchedulerEJEEEEEvNT_6ParamsE) ;  /* 0xfffffd7402187950 */ /* 0x002fea0003c3ffff */
.L_x_131:
[----:B------:R-:W-:-:S00]  /*28ba0*/  BRA `(.L_x_131) ;  /* 0xfffffffc00fc7947 */ /* 0x000fc0000383ffff */
[----:B------:R-:W-:-:S00]  /*28bb0*/  NOP ;  /* 0x0000000000007918 */ /* 0x000fc00000000000 */
        /* <DEDUP_REMOVED lines=12> */
.L_x_132:


//--------------------- .nv.global.init           --------------------------
	.section	.nv.global.init,"aw",@progbits
.nv.global.init:
	.type		$str$24,@object
	.size		$str$24,($str$25 - $str$24)
$str$24:
        /*0000*/ 	.byte	0x28, 0x61, 0x64, 0x64, 0x72, 0x65, 0x73, 0x73, 0x20, 0x26, 0x20, 0x6d, 0x61, 0x73, 0x6b, 0x29
        /*0010*/ 	.byte	0x20, 0x3d, 0x3d, 0x20, 0x30, 0x00
	.type		$str$25,@object
	.size		$str$25,(__unnamed_1 - $str$25)
$str$25:
        /*0016*/ 	.byte	0x2f, 0x74, 0x6d, 0x70, 0x2f, 0x63, 0x75, 0x74, 0x6c, 0x61, 0x73, 0x73, 0x5f, 0x73, 0x77, 0x65
        /*0026*/ 	.byte	0x65, 0x70, 0x5f, 0x73, 0x72, 0x63, 0x2f, 0x69, 0x6e, 0x63, 0x6c, 0x75, 0x64, 0x65, 0x2f, 0x63
        /*0036*/ 	.byte	0x75, 0x74, 0x65, 0x2f, 0x70, 0x6f, 0x69, 0x6e, 0x74, 0x65, 0x72, 0x5f, 0x66, 0x6c, 0x61, 0x67
        /*0046*/ 	.byte	0x67, 0x65, 0x64, 0x2e, 0x68, 0x70, 0x70, 0x00
	.type		__unnamed_1,@object
	.size		__unnamed_1,(__unnamed_2 - __unnamed_1)
__unnamed_1:
        /* <DEDUP_REMOVED lines=28> */
        /*020e*/ 	.byte	0x43, 0x3c, 0x34, 0x30, 0x39, 0x36, 0x3e, 0x3e, 0x3e, 0x3e, 0x3e, 0x5d, 0x00
	.type		__unnamed_2,@object
	.size		__unnamed_2,(.L_1 - __unnamed_2)
__unnamed_2:
        /* <DEDUP_REMOVED lines=29> */
.L_1:


//--------------------- .nv.shared._ZN7cutlass13device_kernelINS_4fmha6kernel28FmhaKernelTmaWarpSpecializedINS1_10collective30FmhaMainloopTmaWarpSpecializedINS_12float_e4m3_tEffN4cute5tupleIJNS7_1CILi128EEESA_NS9_ILi512EEEEEENS8_IJiNS9_ILi1EEENS8_IJiiEEEEEESF_NS8_IJSD_iSE_EEENS4_12CausalFusionEJEEENS4_15FmhaFwdEpilogueIS6_fNS8_IJNS9_ILi64EEESB_SA_EEEEENS2_23IndividualTileSchedulerEJEEEEEvNT_6ParamsE --------------------------
	.section	.nv.shared._ZN7cutlass13device_kernelINS_4fmha6kernel28FmhaKernelTmaWarpSpecializedINS1_10collective30FmhaMainloopTmaWarpSpecializedINS_12float_e4m3_tEffN4cute5tupleIJNS7_1CILi128EEESA_NS9_ILi512EEEEEENS8_IJiNS9_ILi1EEENS8_IJiiEEEEEESF_NS8_IJSD_iSE_EEENS4_12CausalFusionEJEEENS4_15FmhaFwdEpilogueIS6_fNS8_IJNS9_ILi64EEESB_SA_EEEEENS2_23IndividualTileSchedulerEJEEEEEvNT_6ParamsE,"aw",@nobits
	.sectionflags	@""
	.align	16
	.zero		1024


//--------------------- .nv.shared.reserved.0     --------------------------
	.section	.nv.shared.reserved.0,"aw",@nobits
	.weak		__nv_reservedSMEM_offset_0_alias
	.size		__nv_reservedSMEM_offset_0_alias, 0, 0
	.other		__nv_reservedSMEM_offset_0_alias,@"STO_CUDA_RESERVED_SHARED STV_DEFAULT"
__nv_reservedSMEM_offset_0_alias:
	.zero		0


//--------------------- .nv.global                --------------------------
	.section	.nv.global,"aw",@nobits
.nv.global:
	.type		_ZN39_INTERNAL_fff5a83a_4_k_cu_ee3ee4ce_33114cute1_E,@object
	.size		_ZN39_INTERNAL_fff5a83a_4_k_cu_ee3ee4ce_33114cute1_E,(_ZN39_INTERNAL_fff5a83a_4_k_cu_ee3ee4ce_33114cuda3std3__45__cpo6cbeginE - _ZN39_INTERNAL_fff5a83a_4_k_cu_ee3ee4ce_33114cute1_E)
_ZN39_INTERNAL_fff5a83a_4_k_cu_ee3ee4ce_33114cute1_E:
	.zero		1
	.type		_ZN39_INTERNAL_fff5a83a_4_k_cu_ee3ee4ce_33114cuda3std3__45__cpo6cbeginE,@object
	.size		_ZN39_INTERNAL_fff5a83a_4_k_cu_ee3ee4ce_33114cuda3std3__45__cpo6cbeginE,(_ZN39_INTERNAL_fff5a83a_4_k_cu_ee3ee4ce_33114cuda3std3__48in_placeE - _ZN39_INTERNAL_fff5a83a_4_k_cu_ee3ee4ce_33114cuda3std3__45__cpo6cbeginE)
_ZN39_INTERNAL_fff5a83a_4_k_cu_ee3ee4ce_33114cuda3std3__45__cpo6cbeginE:
	.zero		1
	.type		_ZN39_INTERNAL_fff5a83a_4_k_cu_ee3ee4ce_33114cuda3std3__48in_placeE,@object
	.size		_ZN39_INTERNAL_fff5a83a_4_k_cu_ee3ee4ce_33114cuda3std3__48in_placeE,(_ZN39_INTERNAL_fff5a83a_4_k_cu_ee3ee4ce_33114cuda3std6ranges3__45__cpo9iter_moveE - _ZN39_INTERNAL_fff5a83a_4_k_cu_ee3ee4ce_33114cuda3std3__48in_placeE)
_ZN39_INTERNAL_fff5a83a_4_k_cu_ee3ee4ce_33114cuda3std3__48in_placeE:
	.zero		1
	.type		_ZN39_INTERNAL_fff5a83a_4_k_cu_ee3ee4ce_33114cuda3std6ranges3__45__cpo9iter_moveE,@object
	.size		_ZN39_INTERNAL_fff5a83a_4_k_cu_ee3ee4ce_33114cuda3std6ranges3__45__cpo9iter_moveE,(_ZN39_INTERNAL_fff5a83a_4_k_cu_ee3ee4ce_33114cuda3std3__45__cpo5beginE - _ZN39_INTERNAL_fff5a83a_4_k_cu_ee3ee4ce_33114cuda3std6ranges3__45__cpo9iter_moveE)
_ZN39_INTERNAL_fff5a83a_4_k_cu_ee3ee4ce_33114cuda3std6ranges3__45__cpo9iter_moveE:
	.zero		1
	.type		_ZN39_INTERNAL_fff5a83a_4_k_cu_ee3ee4ce_33114cuda3std3__45__cpo5beginE,@object
	.size		_ZN39_INTERNAL_fff5a83a_4_k_cu_ee3ee4ce_33114cuda3std3__45__cpo5beginE,(_ZN39_INTERNAL_fff5a83a_4_k_cu_ee3ee4ce_33114cuda3std3__441_GLOBAL__N__fff5a83a_4_k_cu_ee3ee4ce_33116ignoreE - _ZN39_INTERNAL_fff5a83a_4_k_cu_ee3ee4ce_33114cuda3std3__45__cpo5beginE)
_ZN39_INTERNAL_fff5a83a_4_k_cu_ee3ee4ce_33114cuda3std3__45__cpo5beginE:
	.zero		1
	.type		_ZN39_INTERNAL_fff5a83a_4_k_cu_ee3ee4ce_33114cuda3std3__441_GLOBAL__N__fff5a83a_4_k_cu_ee3ee4ce_33116ignoreE,@object
	.size		_ZN39_INTERNAL_fff5a83a_4_k_cu_ee3ee4ce_33114cuda3std3__441_GLOBAL__N__fff5a83a_4_k_cu_ee3ee4ce_33116ignoreE,(_ZN39_INTERNAL_fff5a83a_4_k_cu_ee3ee4ce_33114cute7productE - _ZN39_INTERNAL_fff5a83a_4_k_cu_ee3ee4ce_33114cuda3std3__441_GLOBAL__N__fff5a83a_4_k_cu_ee3ee4ce_33116ignoreE)
_ZN39_INTERNAL_fff5a83a_4_k_cu_ee3ee4ce_33114cuda3std3__441_GLOBAL__N__fff5a83a_4_k_cu_ee3ee4ce_33116ignoreE:
	.zero		1
	.type		_ZN39_INTERNAL_fff5a83a_4_k_cu_ee3ee4ce_33114cute7productE,@object
	.size		_ZN39_INTERNAL_fff5a83a_4_k_cu_ee3ee4ce_33114cute7productE,(_ZN39_INTERNAL_fff5a83a_4_k_cu_ee3ee4ce_33114cuda3std3__45__cpo3endE - _ZN39_INTERNAL_fff5a83a_4_k_cu_ee3ee4ce_33114cute7productE)
_ZN39_INTERNAL_fff5a83a_4_k_cu_ee3ee4ce_33114cute7productE:
	.zero		1
	.type		_ZN39_INTERNAL_fff5a83a_4_k_cu_ee3ee4ce_33114cuda3std3__45__cpo3endE,@object
	.size		_ZN39_INTERNAL_fff5a83a_4_k_cu_ee3ee4ce_33114cuda3std3__45__cpo3endE,(_ZN39_INTERNAL_fff5a83a_4_k_cu_ee3ee4ce_33114cuda3std3__419piecewise_constructE - _ZN39_INTERNAL_fff5a83a_4_k_cu_ee3ee4ce_33114cuda3std3__45__cpo3endE)
_ZN39_INTERNAL_fff5a83a_4_k_cu_ee3ee4ce_33114cuda3std3__45__cpo3endE:
	.zero		1
	.type		_ZN39_INTERNAL_fff5a83a_4_k_cu_ee3ee4ce_33114cuda3std3__419piecewise_constructE,@object
	.size		_ZN39_INTERNAL_fff5a83a_4_k_cu_ee3ee4ce_33114cuda3std3__419piecewise_constructE,(_ZN39_INTERNAL_fff5a83a_4_k_cu_ee3ee4ce_33114cuda3std3__45__cpo4cendE - _ZN39_INTERNAL_fff5a83a_4_k_cu_ee3ee4ce_33114cuda3std3__419piecewise_constructE)
_ZN39_INTERNAL_fff5a83a_4_k_cu_ee3ee4ce_33114cuda3std3__419piecewise_constructE:
	.zero		1
	.type		_ZN39_INTERNAL_fff5a83a_4_k_cu_ee3ee4ce_33114cuda3std3__45__cpo4cendE,@object
	.size		_ZN39_INTERNAL_fff5a83a_4_k_cu_ee3ee4ce_33114cuda3std3__45__cpo4cendE,(_ZN39_INTERNAL_fff5a83a_4_k_cu_ee3ee4ce_33114cuda3std6ranges3__45__cpo4swapE - _ZN39_INTERNAL_fff5a83a_4_k_cu_ee3ee4ce_33114cuda3std3__45__cpo4cendE)
_ZN39_INTERNAL_fff5a83a_4_k_cu_ee3ee4ce_33114cuda3std3__45__cpo4cendE:
	.zero		1
	.type		_ZN39_INTERNAL_fff5a83a_4_k_cu_ee3ee4ce_33114cuda3std6ranges3__45__cpo4swapE,@object
	.size		_ZN39_INTERNAL_fff5a83a_4_k_cu_ee3ee4ce_33114cuda3std6ranges3__45__cpo4swapE,(.L_9 - _ZN39_INTERNAL_fff5a83a_4_k_cu_ee3ee4ce_33114cuda3std6ranges3__45__cpo4swapE)
_ZN39_INTERNAL_fff5a83a_4_k_cu_ee3ee4ce_33114cuda3std6ranges3__45__cpo4swapE:
	.zero		1
.L_9:


//--------------------- .nv.constant0._ZN7cutlass13device_kernelINS_4fmha6kernel28FmhaKernelTmaWarpSpecializedINS1_10collective30FmhaMainloopTmaWarpSpecializedINS_12float_e4m3_tEffN4cute5tupleIJNS7_1CILi128EEESA_NS9_ILi512EEEEEENS8_IJiNS9_ILi1EEENS8_IJiiEEEEEESF_NS8_IJSD_iSE_EEENS4_12CausalFusionEJEEENS4_15FmhaFwdEpilogueIS6_fNS8_IJNS9_ILi64EEESB_SA_EEEEENS2_23IndividualTileSchedulerEJEEEEEvNT_6ParamsE --------------------------
	.section	.nv.constant0._ZN7cutlass13device_kernelINS_4fmha6kernel28FmhaKernelTmaWarpSpecializedINS1_10collective30FmhaMainloopTmaWarpSpecializedINS_12float_e4m3_tEffN4cute5tupleIJNS7_1CILi128EEESA_NS9_ILi512EEEEEENS8_IJiNS9_ILi1EEENS8_IJiiEEEEEESF_NS8_IJSD_iSE_EEENS4_12CausalFusionEJEEENS4_15FmhaFwdEpilogueIS6_fNS8_IJNS9_ILi64EEESB_SA_EEEEENS2_23IndividualTileSchedulerEJEEEEEvNT_6ParamsE,"a",@progbits
	.sectionflags	@""
	.align	4
.nv.constant0._ZN7cutlass13device_kernelINS_4fmha6kernel28FmhaKernelTmaWarpSpecializedINS1_10collective30FmhaMainloopTmaWarpSpecializedINS_12float_e4m3_tEffN4cute5tupleIJNS7_1CILi128EEESA_NS9_ILi512EEEEEENS8_IJiNS9_ILi1EEENS8_IJiiEEEEEESF_NS8_IJSD_iSE_EEENS4_12CausalFusionEJEEENS4_15FmhaFwdEpilogueIS6_fNS8_IJNS9_ILi64EEESB_SA_EEEEENS2_23IndividualTileSchedulerEJEEEEEvNT_6ParamsE:
	.zero		2688


//--------------------- SYMBOLS --------------------------

	.type		.nv.reservedSmem.offset0,@object
	.size		.nv.reservedSmem.offset0,0x4
	.type		__assertfail,@function
